// auto-generated by cutlass_sweep.grouped_gemm — config: {"arch": "sm_100", "cluster_m": 1, "cluster_n": 1, "dtype": "bf16", "schedule": "1sm", "tile_k": 128, "tile_m": 128, "tile_n": 128}
#include "cutlass/cutlass.h"
#include "cutlass/gemm/group_array_problem_shape.hpp"
#include "cutlass/gemm/collective/collective_builder.hpp"
#include "cutlass/gemm/device/gemm_universal_adapter.h"
#include "cutlass/gemm/kernel/gemm_universal.hpp"
#include "cutlass/epilogue/collective/collective_builder.hpp"

using Elem = cutlass::bfloat16_t;
using Acc  = float;
using ElemC = cutlass::half_t;
using TileShape    = cute::Shape<cute::_128, cute::_128, cute::_128>;
using ClusterShape = cute::Shape<cute::_1, cute::_1, cute::_1>;
using ProblemShape = cutlass::gemm::GroupProblemShape<cute::Shape<int,int,int>>;

using CollectiveEpilogue = typename cutlass::epilogue::collective::CollectiveBuilder<
    cutlass::arch::Sm100, cutlass::arch::OpClassTensorOp,
    TileShape, ClusterShape,
    cutlass::epilogue::collective::EpilogueTileAuto,
    Acc, Acc,
    ElemC, cutlass::layout::ColumnMajor *, 128 / cutlass::sizeof_bits<ElemC>::value,
    ElemC, cutlass::layout::ColumnMajor *, 128 / cutlass::sizeof_bits<ElemC>::value,
    cutlass::epilogue::PtrArrayTmaWarpSpecialized1Sm
  >::CollectiveOp;

using CollectiveMainloop = typename cutlass::gemm::collective::CollectiveBuilder<
    cutlass::arch::Sm100, cutlass::arch::OpClassTensorOp,
    Elem, cutlass::layout::RowMajor *, 128 / cutlass::sizeof_bits<Elem>::value,
    Elem, cutlass::layout::ColumnMajor *, 128 / cutlass::sizeof_bits<Elem>::value,
    Acc,
    TileShape, ClusterShape,
    cutlass::gemm::collective::StageCountAutoCarveout<
        static_cast<int>(sizeof(typename CollectiveEpilogue::SharedStorage))>,
    cutlass::gemm::KernelPtrArrayTmaWarpSpecialized1SmSm100
  >::CollectiveOp;

using GemmKernel = cutlass::gemm::kernel::GemmUniversal<
    ProblemShape, CollectiveMainloop, CollectiveEpilogue>;
using Gemm = cutlass::gemm::device::GemmUniversalAdapter<GemmKernel>;

auto* _anchor = &cutlass::device_kernel<GemmKernel>;


// ===== COMPILED SASS (sm_100a) =====

	.target	sm_100a

	.elftype	@"ET_EXEC"


//--------------------- .note.nv.tkinfo           --------------------------
	.section	.note.nv.tkinfo,"",@"SHT_NOTE"
	.sectionflags	@"SHF_NOTE_NV_TKINFO"
	.tkinfo
        /*0018*/ 	.word	0x00000002
        /*0030*/ 	.string	""
        /*0030*/ 	.string	"ptxas"
        /*0030*/ 	.string	"Cuda compilation tools, release 13.0, V13.0.88"
        /*0030*/ 	.string	"Build cuda_13.0.r13.0/compiler.36424714_0"
        /*0030*/ 	.string	"-arch sm_100a -m 64 "



//--------------------- .note.nv.cuinfo           --------------------------
	.section	.note.nv.cuinfo,"",@"SHT_NOTE"
	.sectionflags	@"SHF_NOTE_NV_CUINFO"
        /*0018*/ 	.short	0x0002
        /*001a*/ 	.short	0x0064
        /*001c*/ 	.short	0x0082
	.zero		2


//--------------------- .nv.info                  --------------------------
	.section	.nv.info,"",@"SHT_CUDA_INFO"
	.align	4


	//----- nvinfo : EIATTR_REGCOUNT
	.align		4
        /*0000*/ 	.byte	0x04, 0x2f
        /*0002*/ 	.short	(.L_19 - .L_18)
	.align		4
.L_18:
        /*0004*/ 	.word	index@(_ZN7cutlass13device_kernelINS_4gemm6kernel13GemmUniversalINS1_17GroupProblemShapeIN4cute5tupleIJiiiEEEEENS1_10collective13CollectiveMmaINS1_40MainloopSm100ArrayTmaUmmaWarpSpecializedILi2ELi8ELi4ENS6_IJNS5_1CILi1EEESD_SD_EEEEENS6_IJNSC_ILi128EEESG_SG_EEENS_10bfloat16_tEPNS6_IJlSD_NSC_ILi0EEEEEESI_SL_NS5_8TiledMMAINS5_8MMA_AtomIJNS5_20SM100_MMA_F16BF16_SSISI_SI_fLi128ELi128ELNS5_4UMMA5MajorE0ELSQ_0ELNSP_7ScaleInE0ELSR_0EEEEEENS5_6LayoutISE_NS6_IJSJ_SJ_SJ_EEEEENS6_IJNS5_10UnderscoreESX_SX_EEEEENS5_13SM90_TMA_LOADENS5_14ComposedLayoutINS5_7SwizzleILi3ELi4ELi3EEENS5_18smem_ptr_flag_bitsILi16EEENSU_INS6_IJNSC_ILi8EEENSC_ILi64EEEEEENS6_IJS17_SD_EEEEEEEvNS5_8identityES10_S1B_vS1C_EENS_8epilogue10collective18CollectiveEpilogueINS1E_31Sm100PtrArrayTmaWarpSpecializedILi4ELi2ELi32ELb1ELb0EEEJSH_NS6_IJNSU_ISG_SD_EENSU_INSC_ILi32EEESD_EEEEENS_6half_tEPNS6_IJSD_lSJ_EEES1N_S1P_NS1E_6fusion15FusionCallbacksIS1I_NS1Q_17LinearCombinationIS1N_fS1N_fLNS_15FloatRoundStyleE2EEESH_S1M_JEEENS5_5SM1004TMEM4LOAD26SM100_TMEM_LOAD_16dp256b4xES10_NS11_IS13_S15_NSU_INS6_IJS17_S16_EEENS6_IJSD_S17_EEEEEEENS5_17SM75_U16x8_LDSM_TENS5_14SM90_TMA_STOREES23_NS5_17SM90_U16x8_STSM_TENS5_39AutoVectorizingCopyWithAssumedAlignmentILi128EEEEEEvvEEEEvNT_6ParamsE)
        /*0008*/ 	.word	0x000000a8


	//----- nvinfo : EIATTR_FRAME_SIZE
	.align		4
.L_19:
        /*000c*/ 	.byte	0x04, 0x11
        /*000e*/ 	.short	(.L_21 - .L_20)
	.align		4
.L_20:
        /*0010*/ 	.word	index@($__internal_3_$__cuda_sm20_div_u64)
        /*0014*/ 	.word	0x00000000


	//----- nvinfo : EIATTR_FRAME_SIZE
	.align		4
.L_21:
        /*0018*/ 	.byte	0x04, 0x11
        /*001a*/ 	.short	(.L_23 - .L_22)
	.align		4
.L_22:
        /*001c*/ 	.word	index@($__internal_2_$__cuda_sm10x_tcgen05_guardrail_trap_unallocated_columns_being_dealloced)
        /*0020*/ 	.word	0x00000000


	//----- nvinfo : EIATTR_FRAME_SIZE
	.align		4
.L_23:
        /*0024*/ 	.byte	0x04, 0x11
        /*0026*/ 	.short	(.L_25 - .L_24)
	.align		4
.L_24:
        /*0028*/ 	.word	index@($__internal_1_$__cuda_sm10x_tcgen05_guardrail_trap_phase_invalid_during_alloc)
        /*002c*/ 	.word	0x00000000


	//----- nvinfo : EIATTR_FRAME_SIZE
	.align		4
.L_25:
        /*0030*/ 	.byte	0x04, 0x11
        /*0032*/ 	.short	(.L_27 - .L_26)
	.align		4
.L_26:
        /*0034*/ 	.word	index@($__internal_0_$__cuda_sm10x_tcgen05_guardrail_trap_col_being_dealloced_not_returned_by_alloc)
        /*0038*/ 	.word	0x00000000


	//----- nvinfo : EIATTR_FRAME_SIZE
	.align		4
.L_27:
        /*003c*/ 	.byte	0x04, 0x11
        /*003e*/ 	.short	(.L_29 - .L_28)
	.align		4
.L_28:
        /*0040*/ 	.word	index@(_ZN7cutlass13device_kernelINS_4gemm6kernel13GemmUniversalINS1_17GroupProblemShapeIN4cute5tupleIJiiiEEEEENS1_10collective13CollectiveMmaINS1_40MainloopSm100ArrayTmaUmmaWarpSpecializedILi2ELi8ELi4ENS6_IJNS5_1CILi1EEESD_SD_EEEEENS6_IJNSC_ILi128EEESG_SG_EEENS_10bfloat16_tEPNS6_IJlSD_NSC_ILi0EEEEEESI_SL_NS5_8TiledMMAINS5_8MMA_AtomIJNS5_20SM100_MMA_F16BF16_SSISI_SI_fLi128ELi128ELNS5_4UMMA5MajorE0ELSQ_0ELNSP_7ScaleInE0ELSR_0EEEEEENS5_6LayoutISE_NS6_IJSJ_SJ_SJ_EEEEENS6_IJNS5_10UnderscoreESX_SX_EEEEENS5_13SM90_TMA_LOADENS5_14ComposedLayoutINS5_7SwizzleILi3ELi4ELi3EEENS5_18smem_ptr_flag_bitsILi16EEENSU_INS6_IJNSC_ILi8EEENSC_ILi64EEEEEENS6_IJS17_SD_EEEEEEEvNS5_8identityES10_S1B_vS1C_EENS_8epilogue10collective18CollectiveEpilogueINS1E_31Sm100PtrArrayTmaWarpSpecializedILi4ELi2ELi32ELb1ELb0EEEJSH_NS6_IJNSU_ISG_SD_EENSU_INSC_ILi32EEESD_EEEEENS_6half_tEPNS6_IJSD_lSJ_EEES1N_S1P_NS1E_6fusion15FusionCallbacksIS1I_NS1Q_17LinearCombinationIS1N_fS1N_fLNS_15FloatRoundStyleE2EEESH_S1M_JEEENS5_5SM1004TMEM4LOAD26SM100_TMEM_LOAD_16dp256b4xES10_NS11_IS13_S15_NSU_INS6_IJS17_S16_EEENS6_IJSD_S17_EEEEEEENS5_17SM75_U16x8_LDSM_TENS5_14SM90_TMA_STOREES23_NS5_17SM90_U16x8_STSM_TENS5_39AutoVectorizingCopyWithAssumedAlignmentILi128EEEEEEvvEEEEvNT_6ParamsE)
        /*0044*/ 	.word	0x00000000


	//----- nvinfo : EIATTR_MIN_STACK_SIZE
	.align		4
.L_29:
        /*0048*/ 	.byte	0x04, 0x12
        /*004a*/ 	.short	(.L_31 - .L_30)
	.align		4
.L_30:
        /*004c*/ 	.word	index@(_ZN7cutlass13device_kernelINS_4gemm6kernel13GemmUniversalINS1_17GroupProblemShapeIN4cute5tupleIJiiiEEEEENS1_10collective13CollectiveMmaINS1_40MainloopSm100ArrayTmaUmmaWarpSpecializedILi2ELi8ELi4ENS6_IJNS5_1CILi1EEESD_SD_EEEEENS6_IJNSC_ILi128EEESG_SG_EEENS_10bfloat16_tEPNS6_IJlSD_NSC_ILi0EEEEEESI_SL_NS5_8TiledMMAINS5_8MMA_AtomIJNS5_20SM100_MMA_F16BF16_SSISI_SI_fLi128ELi128ELNS5_4UMMA5MajorE0ELSQ_0ELNSP_7ScaleInE0ELSR_0EEEEEENS5_6LayoutISE_NS6_IJSJ_SJ_SJ_EEEEENS6_IJNS5_10UnderscoreESX_SX_EEEEENS5_13SM90_TMA_LOADENS5_14ComposedLayoutINS5_7SwizzleILi3ELi4ELi3EEENS5_18smem_ptr_flag_bitsILi16EEENSU_INS6_IJNSC_ILi8EEENSC_ILi64EEEEEENS6_IJS17_SD_EEEEEEEvNS5_8identityES10_S1B_vS1C_EENS_8epilogue10collective18CollectiveEpilogueINS1E_31Sm100PtrArrayTmaWarpSpecializedILi4ELi2ELi32ELb1ELb0EEEJSH_NS6_IJNSU_ISG_SD_EENSU_INSC_ILi32EEESD_EEEEENS_6half_tEPNS6_IJSD_lSJ_EEES1N_S1P_NS1E_6fusion15FusionCallbacksIS1I_NS1Q_17LinearCombinationIS1N_fS1N_fLNS_15FloatRoundStyleE2EEESH_S1M_JEEENS5_5SM1004TMEM4LOAD26SM100_TMEM_LOAD_16dp256b4xES10_NS11_IS13_S15_NSU_INS6_IJS17_S16_EEENS6_IJSD_S17_EEEEEEENS5_17SM75_U16x8_LDSM_TENS5_14SM90_TMA_STOREES23_NS5_17SM90_U16x8_STSM_TENS5_39AutoVectorizingCopyWithAssumedAlignmentILi128EEEEEEvvEEEEvNT_6ParamsE)
        /*0050*/ 	.word	0x00000000
.L_31:


//--------------------- .nv.compat                --------------------------
	.section	.nv.compat,"",@"SHT_CUDA_COMPAT_INFO"
	.align	4
        /*0000*/ 	.byte	0x02, 0x09, 0x01, 0x00, 0x02, 0x02, 0x02, 0x00, 0x02, 0x05, 0x05, 0x00, 0x03, 0x07, 0x01, 0x01
        /*0010*/ 	.byte	0x02, 0x03, 0x03, 0x00, 0x02, 0x06, 0x01, 0x00, 0x04, 0x0b, 0x08, 0x00, 0x09, 0x00, 0x00, 0x00
        /*0020*/ 	.byte	0x00, 0x00, 0x00, 0x00


//--------------------- .nv.info._ZN7cutlass13device_kernelINS_4gemm6kernel13GemmUniversalINS1_17GroupProblemShapeIN4cute5tupleIJiiiEEEEENS1_10collective13CollectiveMmaINS1_40MainloopSm100ArrayTmaUmmaWarpSpecializedILi2ELi8ELi4ENS6_IJNS5_1CILi1EEESD_SD_EEEEENS6_IJNSC_ILi128EEESG_SG_EEENS_10bfloat16_tEPNS6_IJlSD_NSC_ILi0EEEEEESI_SL_NS5_8TiledMMAINS5_8MMA_AtomIJNS5_20SM100_MMA_F16BF16_SSISI_SI_fLi128ELi128ELNS5_4UMMA5MajorE0ELSQ_0ELNSP_7ScaleInE0ELSR_0EEEEEENS5_6LayoutISE_NS6_IJSJ_SJ_SJ_EEEEENS6_IJNS5_10UnderscoreESX_SX_EEEEENS5_13SM90_TMA_LOADENS5_14ComposedLayoutINS5_7SwizzleILi3ELi4ELi3EEENS5_18smem_ptr_flag_bitsILi16EEENSU_INS6_IJNSC_ILi8EEENSC_ILi64EEEEEENS6_IJS17_SD_EEEEEEEvNS5_8identityES10_S1B_vS1C_EENS_8epilogue10collective18CollectiveEpilogueINS1E_31Sm100PtrArrayTmaWarpSpecializedILi4ELi2ELi32ELb1ELb0EEEJSH_NS6_IJNSU_ISG_SD_EENSU_INSC_ILi32EEESD_EEEEENS_6half_tEPNS6_IJSD_lSJ_EEES1N_S1P_NS1E_6fusion15FusionCallbacksIS1I_NS1Q_17LinearCombinationIS1N_fS1N_fLNS_15FloatRoundStyleE2EEESH_S1M_JEEENS5_5SM1004TMEM4LOAD26SM100_TMEM_LOAD_16dp256b4xES10_NS11_IS13_S15_NSU_INS6_IJS17_S16_EEENS6_IJSD_S17_EEEEEEENS5_17SM75_U16x8_LDSM_TENS5_14SM90_TMA_STOREES23_NS5_17SM90_U16x8_STSM_TENS5_39AutoVectorizingCopyWithAssumedAlignmentILi128EEEEEEvvEEEEvNT_6ParamsE --------------------------
	.section	.nv.info._ZN7cutlass13device_kernelINS_4gemm6kernel13GemmUniversalINS1_17GroupProblemShapeIN4cute5tupleIJiiiEEEEENS1_10collective13CollectiveMmaINS1_40MainloopSm100ArrayTmaUmmaWarpSpecializedILi2ELi8ELi4ENS6_IJNS5_1CILi1EEESD_SD_EEEEENS6_IJNSC_ILi128EEESG_SG_EEENS_10bfloat16_tEPNS6_IJlSD_NSC_ILi0EEEEEESI_SL_NS5_8TiledMMAINS5_8MMA_AtomIJNS5_20SM100_MMA_F16BF16_SSISI_SI_fLi128ELi128ELNS5_4UMMA5MajorE0ELSQ_0ELNSP_7ScaleInE0ELSR_0EEEEEENS5_6LayoutISE_NS6_IJSJ_SJ_SJ_EEEEENS6_IJNS5_10UnderscoreESX_SX_EEEEENS5_13SM90_TMA_LOADENS5_14ComposedLayoutINS5_7SwizzleILi3ELi4ELi3EEENS5_18smem_ptr_flag_bitsILi16EEENSU_INS6_IJNSC_ILi8EEENSC_ILi64EEEEEENS6_IJS17_SD_EEEEEEEvNS5_8identityES10_S1B_vS1C_EENS_8epilogue10collective18CollectiveEpilogueINS1E_31Sm100PtrArrayTmaWarpSpecializedILi4ELi2ELi32ELb1ELb0EEEJSH_NS6_IJNSU_ISG_SD_EENSU_INSC_ILi32EEESD_EEEEENS_6half_tEPNS6_IJSD_lSJ_EEES1N_S1P_NS1E_6fusion15FusionCallbacksIS1I_NS1Q_17LinearCombinationIS1N_fS1N_fLNS_15FloatRoundStyleE2EEESH_S1M_JEEENS5_5SM1004TMEM4LOAD26SM100_TMEM_LOAD_16dp256b4xES10_NS11_IS13_S15_NSU_INS6_IJS17_S16_EEENS6_IJSD_S17_EEEEEEENS5_17SM75_U16x8_LDSM_TENS5_14SM90_TMA_STOREES23_NS5_17SM90_U16x8_STSM_TENS5_39AutoVectorizingCopyWithAssumedAlignmentILi128EEEEEEvvEEEEvNT_6ParamsE,"",@"SHT_CUDA_INFO"
	.sectionflags	@""
	.align	4


	//----- nvinfo : EIATTR_CUDA_API_VERSION
	.align		4
        /*0000*/ 	.byte	0x04, 0x37
        /*0002*/ 	.short	(.L_33 - .L_32)
.L_32:
        /*0004*/ 	.word	0x00000082


	//----- nvinfo : EIATTR_KPARAM_INFO
	.align		4
.L_33:
        /*0008*/ 	.byte	0x04, 0x17
        /*000a*/ 	.short	(.L_35 - .L_34)
.L_34:
        /*000c*/ 	.word	0x00000000
        /*0010*/ 	.short	0x0000
        /*0012*/ 	.short	0x0000
        /*0014*/ 	.byte	0x00, 0xf0, 0x01, 0x24


	//----- nvinfo : EIATTR_AT_ENTRY_FRAGMENTS
	.align		4
.L_35:
        /*0018*/ 	.byte	0x04, 0x4f
        /*001a*/ 	.short	(.L_37 - .L_36)


	//   ....[0]....
.L_36:
        /*001c*/ 	.word	0x00000006


	//----- nvinfo : EIATTR_RESERVED_SMEM_USED
	.align		4
.L_37:
        /*0020*/ 	.byte	0x01, 0x41
	.zero		2


	//----- nvinfo : EIATTR_SPARSE_MMA_MASK
	.align		4
        /*0024*/ 	.byte	0x03, 0x50
        /*0026*/ 	.short	0x0000


	//----- nvinfo : EIATTR_TCGEN05_1CTA_USED
	.align		4
        /*0028*/ 	.byte	0x01, 0x51
	.zero		2


	//----- nvinfo : EIATTR_MAXREG_COUNT
	.align		4
        /*002c*/ 	.byte	0x03, 0x1b
        /*002e*/ 	.short	0x00a8


	//----- nvinfo : EIATTR_NUM_BARRIERS
	.align		4
        /*0030*/ 	.byte	0x02, 0x4c
        /*0032*/ 	.byte	0x07
	.zero		1


	//----- nvinfo : EIATTR_EXTERNS
	.align		4
        /*0034*/ 	.byte	0x04, 0x0f
        /*0036*/ 	.short	(.L_39 - .L_38)


	//   ....[0]....
	.align		4
.L_38:
        /*0038*/ 	.word	index@(__assertfail)


	//----- nvinfo : EIATTR_MERCURY_ISA_VERSION
	.align		4
.L_39:
        /*003c*/ 	.byte	0x03, 0x5f
        /*003e*/ 	.short	0x0101


	//----- nvinfo : EIATTR_INT_WARP_WIDE_INSTR_OFFSETS
	.align		4
        /*0040*/ 	.byte	0x04, 0x31
        /*0042*/ 	.short	(.L_41 - .L_40)


	//   ....[0]....
.L_40:
        /*0044*/ 	.word	0x00010fc0


	//   ....[1]....
        /*0048*/ 	.word	0x00010fe0


	//   ....[2]....
        /*004c*/ 	.word	0x00011010


	//----- nvinfo : EIATTR_COOP_GROUP_MASK_REGIDS
	.align		4
.L_41:
        /*0050*/ 	.byte	0x04, 0x29
        /*0052*/ 	.short	(.L_43 - .L_42)


	//   ....[0]....
.L_42:
        /*0054*/ 	.word	0xffffffff


	//   ....[1]....
        /*0058*/ 	.word	0xffffffff


	//   ....[2]....
        /*005c*/ 	.word	0xffffffff


	//   ....[3]....
        /*0060*/ 	.word	0xffffffff


	//   ....[4]....
        /*0064*/ 	.word	0xffffffff


	//   ....[5]....
        /*0068*/ 	.word	0xffffffff


	//   ....[6]....
        /*006c*/ 	.word	0xffffffff


	//   ....[7]....
        /*0070*/ 	.word	0xffffffff


	//   ....[8]....
        /*0074*/ 	.word	0xffffffff


	//   ....[9]....
        /*0078*/ 	.word	0xffffffff


	//   ....[10]....
        /*007c*/ 	.word	0xffffffff


	//   ....[11]....
        /*0080*/ 	.word	0xffffffff


	//   ....[12]....
        /*0084*/ 	.word	0xffffffff


	//   ....[13]....
        /*0088*/ 	.word	0xffffffff


	//   ....[14]....
        /*008c*/ 	.word	0xffffffff


	//   ....[15]....
        /*0090*/ 	.word	0xffffffff


	//   ....[16]....
        /*0094*/ 	.word	0xffffffff


	//   ....[17]....
        /*0098*/ 	.word	0xffffffff


	//   ....[18]....
        /*009c*/ 	.word	0xffffffff


	//   ....[19]....
        /*00a0*/ 	.word	0xffffffff


	//   ....[20]....
        /*00a4*/ 	.word	0xffffffff


	//   ....[21]....
        /*00a8*/ 	.word	0xffffffff


	//   ....[22]....
        /*00ac*/ 	.word	0xffffffff


	//   ....[23]....
        /*00b0*/ 	.word	0xffffffff


	//   ....[24]....
        /*00b4*/ 	.word	0xffffffff


	//   ....[25]....
        /*00b8*/ 	.word	0xffffffff


	//   ....[26]....
        /*00bc*/ 	.word	0xffffffff


	//   ....[27]....
        /*00c0*/ 	.word	0xffffffff


	//   ....[28]....
        /*00c4*/ 	.word	0xffffffff


	//   ....[29]....
        /*00c8*/ 	.word	0xffffffff


	//   ....[30]....
        /*00cc*/ 	.word	0xffffffff


	//   ....[31]....
        /*00d0*/ 	.word	0xffffffff


	//   ....[32]....
        /*00d4*/ 	.word	0xffffffff


	//   ....[33]....
        /*00d8*/ 	.word	0xffffffff


	//   ....[34]....
        /*00dc*/ 	.word	0xffffffff


	//   ....[35]....
        /*00e0*/ 	.word	0xffffffff


	//   ....[36]....
        /*00e4*/ 	.word	0xffffffff


	//   ....[37]....
        /*00e8*/ 	.word	0xffffffff


	//   ....[38]....
        /*00ec*/ 	.word	0xffffffff


	//   ....[39]....
        /*00f0*/ 	.word	0xffffffff


	//   ....[40]....
        /*00f4*/ 	.word	0xffffffff


	//   ....[41]....
        /*00f8*/ 	.word	0xffffffff


	//   ....[42]....
        /*00fc*/ 	.word	0xffffffff


	//   ....[43]....
        /*0100*/ 	.word	0xffffffff


	//   ....[44]....
        /*0104*/ 	.word	0xffffffff


	//   ....[45]....
        /*0108*/ 	.word	0xffffffff


	//   ....[46]....
        /*010c*/ 	.word	0xffffffff


	//   ....[47]....
        /*0110*/ 	.word	0xffffffff


	//   ....[48]....
        /*0114*/ 	.word	0xffffffff


	//   ....[49]....
        /*0118*/ 	.word	0xffffffff


	//   ....[50]....
        /*011c*/ 	.word	0xffffffff


	//   ....[51]....
        /*0120*/ 	.word	0xffffffff


	//   ....[52]....
        /*0124*/ 	.word	0xffffffff


	//   ....[53]....
        /*0128*/ 	.word	0xffffffff


	//   ....[54]....
        /*012c*/ 	.word	0xffffffff


	//   ....[55]....
        /*0130*/ 	.word	0xffffffff


	//   ....[56]....
        /*0134*/ 	.word	0xffffffff


	//   ....[57]....
        /*0138*/ 	.word	0xffffffff


	//   ....[58]....
        /*013c*/ 	.word	0xffffffff


	//   ....[59]....
        /*0140*/ 	.word	0xffffffff


	//   ....[60]....
        /*0144*/ 	.word	0xffffffff


	//   ....[61]....
        /*0148*/ 	.word	0xffffffff


	//   ....[62]....
        /*014c*/ 	.word	0xffffffff


	//   ....[63]....
        /*0150*/ 	.word	0xffffffff


	//   ....[64]....
        /*0154*/ 	.word	0xffffffff


	//   ....[65]....
        /*0158*/ 	.word	0xffffffff


	//   ....[66]....
        /*015c*/ 	.word	0xffffffff


	//   ....[67]....
        /*0160*/ 	.word	0xffffffff


	//   ....[68]....
        /*0164*/ 	.word	0xffffffff


	//   ....[69]....
        /*0168*/ 	.word	0xffffffff


	//   ....[70]....
        /*016c*/ 	.word	0xffffffff


	//   ....[71]....
        /*0170*/ 	.word	0xffffffff


	//   ....[72]....
        /*0174*/ 	.word	0xffffffff


	//   ....[73]....
        /*0178*/ 	.word	0xffffffff


	//   ....[74]....
        /*017c*/ 	.word	0xffffffff


	//   ....[75]....
        /*0180*/ 	.word	0xffffffff


	//   ....[76]....
        /*0184*/ 	.word	0xffffffff


	//   ....[77]....
        /*0188*/ 	.word	0xffffffff


	//   ....[78]....
        /*018c*/ 	.word	0xffffffff


	//   ....[79]....
        /*0190*/ 	.word	0xffffffff


	//   ....[80]....
        /*0194*/ 	.word	0xffffffff


	//   ....[81]....
        /*0198*/ 	.word	0xffffffff


	//   ....[82]....
        /*019c*/ 	.word	0xffffffff


	//   ....[83]....
        /*01a0*/ 	.word	0xffffffff


	//   ....[84]....
        /*01a4*/ 	.word	0xffffffff


	//   ....[85]....
        /*01a8*/ 	.word	0xffffffff


	//   ....[86]....
        /*01ac*/ 	.word	0xffffffff


	//   ....[87]....
        /*01b0*/ 	.word	0xffffffff


	//   ....[88]....
        /*01b4*/ 	.word	0xffffffff


	//   ....[89]....
        /*01b8*/ 	.word	0xffffffff


	//   ....[90]....
        /*01bc*/ 	.word	0xffffffff


	//   ....[91]....
        /*01c0*/ 	.word	0xffffffff


	//   ....[92]....
        /*01c4*/ 	.word	0xffffffff


	//   ....[93]....
        /*01c8*/ 	.word	0xffffffff


	//   ....[94]....
        /*01cc*/ 	.word	0xffffffff


	//   ....[95]....
        /*01d0*/ 	.word	0xffffffff


	//   ....[96]....
        /*01d4*/ 	.word	0xffffffff


	//   ....[97]....
        /*01d8*/ 	.word	0xffffffff


	//   ....[98]....
        /*01dc*/ 	.word	0xffffffff


	//   ....[99]....
        /*01e0*/ 	.word	0xffffffff


	//   ....[100]....
        /*01e4*/ 	.word	0xffffffff


	//   ....[101]....
        /*01e8*/ 	.word	0xffffffff


	//   ....[102]....
        /*01ec*/ 	.word	0xffffffff


	//   ....[103]....
        /*01f0*/ 	.word	0xffffffff


	//   ....[104]....
        /*01f4*/ 	.word	0xffffffff


	//   ....[105]....
        /*01f8*/ 	.word	0xffffffff


	//   ....[106]....
        /*01fc*/ 	.word	0xffffffff


	//   ....[107]....
        /*0200*/ 	.word	0xffffffff


	//   ....[108]....
        /*0204*/ 	.word	0xffffffff


	//   ....[109]....
        /*0208*/ 	.word	0xffffffff


	//   ....[110]....
        /*020c*/ 	.word	0xffffffff


	//   ....[111]....
        /*0210*/ 	.word	0xffffffff


	//   ....[112]....
        /*0214*/ 	.word	0xffffffff


	//   ....[113]....
        /*0218*/ 	.word	0xffffffff


	//   ....[114]....
        /*021c*/ 	.word	0xffffffff


	//   ....[115]....
        /*0220*/ 	.word	0xffffffff


	//   ....[116]....
        /*0224*/ 	.word	0xffffffff


	//   ....[117]....
        /*0228*/ 	.word	0xffffffff


	//   ....[118]....
        /*022c*/ 	.word	0xffffffff


	//   ....[119]....
        /*0230*/ 	.word	0xffffffff


	//----- nvinfo : EIATTR_COOP_GROUP_INSTR_OFFSETS
	.align		4
.L_43:
        /*0234*/ 	.byte	0x04, 0x28
        /*0236*/ 	.short	(.L_45 - .L_44)


	//   ....[0]....
.L_44:
        /*0238*/ 	.word	0x00000090


	//   ....[1]....
        /*023c*/ 	.word	0x00000500


	//   ....[2]....
        /*0240*/ 	.word	0x00000720


	//   ....[3]....
        /*0244*/ 	.word	0x00000730


	//   ....[4]....
        /*0248*/ 	.word	0x00000880


	//   ....[5]....
        /*024c*/ 	.word	0x00000a20


	//   ....[6]....
        /*0250*/ 	.word	0x00000b20


	//   ....[7]....
        /*0254*/ 	.word	0x00000d70


	//   ....[8]....
        /*0258*/ 	.word	0x00000fc0


	//   ....[9]....
        /*025c*/ 	.word	0x00002290


	//   ....[10]....
        /*0260*/ 	.word	0x000022c0


	//   ....[11]....
        /*0264*/ 	.word	0x00002340


	//   ....[12]....
        /*0268*/ 	.word	0x00002350


	//   ....[13]....
        /*026c*/ 	.word	0x00002390


	//   ....[14]....
        /*0270*/ 	.word	0x000023b0


	//   ....[15]....
        /*0274*/ 	.word	0x000023f0


	//   ....[16]....
        /*0278*/ 	.word	0x00002410


	//   ....[17]....
        /*027c*/ 	.word	0x00002460


	//   ....[18]....
        /*0280*/ 	.word	0x00002480


	//   ....[19]....
        /*0284*/ 	.word	0x00002520


	//   ....[20]....
        /*0288*/ 	.word	0x00002630


	//   ....[21]....
        /*028c*/ 	.word	0x00002660


	//   ....[22]....
        /*0290*/ 	.word	0x00002c30


	//   ....[23]....
        /*0294*/ 	.word	0x00002c40


	//   ....[24]....
        /*0298*/ 	.word	0x00002c90


	//   ....[25]....
        /*029c*/ 	.word	0x00002ca0


	//   ....[26]....
        /*02a0*/ 	.word	0x00002cf0


	//   ....[27]....
        /*02a4*/ 	.word	0x00002d00


	//   ....[28]....
        /*02a8*/ 	.word	0x00002d50


	//   ....[29]....
        /*02ac*/ 	.word	0x00002d60


	//   ....[30]....
        /*02b0*/ 	.word	0x00002dc0


	//   ....[31]....
        /*02b4*/ 	.word	0x00002dd0


	//   ....[32]....
        /*02b8*/ 	.word	0x00002e60


	//   ....[33]....
        /*02bc*/ 	.word	0x00002eb0


	//   ....[34]....
        /*02c0*/ 	.word	0x00002ef0


	//   ....[35]....
        /*02c4*/ 	.word	0x00002f00


	//   ....[36]....
        /*02c8*/ 	.word	0x00002f50


	//   ....[37]....
        /*02cc*/ 	.word	0x00002f70


	//   ....[38]....
        /*02d0*/ 	.word	0x00002f80


	//   ....[39]....
        /*02d4*/ 	.word	0x00002f90


	//   ....[40]....
        /*02d8*/ 	.word	0x00003aa0


	//   ....[41]....
        /*02dc*/ 	.word	0x00004560


	//   ....[42]....
        /*02e0*/ 	.word	0x000051f0


	//   ....[43]....
        /*02e4*/ 	.word	0x00005220


	//   ....[44]....
        /*02e8*/ 	.word	0x000052a0


	//   ....[45]....
        /*02ec*/ 	.word	0x000052b0


	//   ....[46]....
        /*02f0*/ 	.word	0x000052f0


	//   ....[47]....
        /*02f4*/ 	.word	0x00005310


	//   ....[48]....
        /*02f8*/ 	.word	0x00005360


	//   ....[49]....
        /*02fc*/ 	.word	0x00005370


	//   ....[50]....
        /*0300*/ 	.word	0x000053b0


	//   ....[51]....
        /*0304*/ 	.word	0x000053d0


	//   ....[52]....
        /*0308*/ 	.word	0x00005470


	//   ....[53]....
        /*030c*/ 	.word	0x00005560


	//   ....[54]....
        /*0310*/ 	.word	0x00005590


	//   ....[55]....
        /*0314*/ 	.word	0x00005b50


	//   ....[56]....
        /*0318*/ 	.word	0x00005b60


	//   ....[57]....
        /*031c*/ 	.word	0x00005bb0


	//   ....[58]....
        /*0320*/ 	.word	0x00005bc0


	//   ....[59]....
        /*0324*/ 	.word	0x00005c10


	//   ....[60]....
        /*0328*/ 	.word	0x00005c20


	//   ....[61]....
        /*032c*/ 	.word	0x00005c80


	//   ....[62]....
        /*0330*/ 	.word	0x00005c90


	//   ....[63]....
        /*0334*/ 	.word	0x00005ce0


	//   ....[64]....
        /*0338*/ 	.word	0x00005cf0


	//   ....[65]....
        /*033c*/ 	.word	0x00005d80


	//   ....[66]....
        /*0340*/ 	.word	0x00005dd0


	//   ....[67]....
        /*0344*/ 	.word	0x00005e10


	//   ....[68]....
        /*0348*/ 	.word	0x00005e20


	//   ....[69]....
        /*034c*/ 	.word	0x00005e70


	//   ....[70]....
        /*0350*/ 	.word	0x00005e90


	//   ....[71]....
        /*0354*/ 	.word	0x00005ea0


	//   ....[72]....
        /*0358*/ 	.word	0x00005eb0


	//   ....[73]....
        /*035c*/ 	.word	0x00006d90


	//   ....[74]....
        /*0360*/ 	.word	0x00006dc0


	//   ....[75]....
        /*0364*/ 	.word	0x00006e40


	//   ....[76]....
        /*0368*/ 	.word	0x00006e50


	//   ....[77]....
        /*036c*/ 	.word	0x00006e90


	//   ....[78]....
        /*0370*/ 	.word	0x00006eb0


	//   ....[79]....
        /*0374*/ 	.word	0x00006ef0


	//   ....[80]....
        /*0378*/ 	.word	0x00006f10


	//   ....[81]....
        /*037c*/ 	.word	0x00006f60


	//   ....[82]....
        /*0380*/ 	.word	0x00006f80


	//   ....[83]....
        /*0384*/ 	.word	0x00007010


	//   ....[84]....
        /*0388*/ 	.word	0x00007100


	//   ....[85]....
        /*038c*/ 	.word	0x00007130


	//   ....[86]....
        /*0390*/ 	.word	0x000076f0


	//   ....[87]....
        /*0394*/ 	.word	0x00007700


	//   ....[88]....
        /*0398*/ 	.word	0x00007750


	//   ....[89]....
        /*039c*/ 	.word	0x00007760


	//   ....[90]....
        /*03a0*/ 	.word	0x000077b0


	//   ....[91]....
        /*03a4*/ 	.word	0x000077c0


	//   ....[92]....
        /*03a8*/ 	.word	0x00007810


	//   ....[93]....
        /*03ac*/ 	.word	0x00007820


	//   ....[94]....
        /*03b0*/ 	.word	0x00007880


	//   ....[95]....
        /*03b4*/ 	.word	0x00007890


	//   ....[96]....
        /*03b8*/ 	.word	0x00007920


	//   ....[97]....
        /*03bc*/ 	.word	0x00007970


	//   ....[98]....
        /*03c0*/ 	.word	0x000079b0


	//   ....[99]....
        /*03c4*/ 	.word	0x000079c0


	//   ....[100]....
        /*03c8*/ 	.word	0x00007a10


	//   ....[101]....
        /*03cc*/ 	.word	0x00007a30


	//   ....[102]....
        /*03d0*/ 	.word	0x00007a40


	//   ....[103]....
        /*03d4*/ 	.word	0x00007a50


	//   ....[104]....
        /*03d8*/ 	.word	0x00008760


	//   ....[105]....
        /*03dc*/ 	.word	0x00009590


	//   ....[106]....
        /*03e0*/ 	.word	0x00009950


	//   ....[107]....
        /*03e4*/ 	.word	0x00009e50


	//   ....[108]....
        /*03e8*/ 	.word	0x0000e280


	//   ....[109]....
        /*03ec*/ 	.word	0x0000e6d0


	//   ....[110]....
        /*03f0*/ 	.word	0x0000e920


	//   ....[111]....
        /*03f4*/ 	.word	0x0000eac0


	//   ....[112]....
        /*03f8*/ 	.word	0x0000f2d0


	//   ....[113]....
        /*03fc*/ 	.word	0x0000f770


	//   ....[114]....
        /*0400*/ 	.word	0x0000fb40


	//   ....[115]....
        /*0404*/ 	.word	0x0000ff00


	//   ....[116]....
        /*0408*/ 	.word	0x00010110


	//   ....[117]....
        /*040c*/ 	.word	0x00010140


	//   ....[118]....
        /*0410*/ 	.word	0x00010ea0


	//   ....[119]....
        /*0414*/ 	.word	0x000110d0


	//----- nvinfo : EIATTR_REG_RECONFIG
	.align		4
.L_45:
        /*0418*/ 	.byte	0x01, 0x54
	.zero		2


	//----- nvinfo : EIATTR_VRC_CTA_INIT_COUNT
	.align		4
        /*041c*/ 	.byte	0x02, 0x4a
        /*041e*/ 	.byte	0x80
	.zero		1


	//----- nvinfo : EIATTR_SYSCALL_OFFSETS
	.align		4
        /*0420*/ 	.byte	0x04, 0x46
        /*0422*/ 	.short	(.L_47 - .L_46)


	//   ....[0]....
.L_46:
        /*0424*/ 	.word	0x0000a230


	//   ....[1]....
        /*0428*/ 	.word	0x0000a320


	//   ....[2]....
        /*042c*/ 	.word	0x0000aa70


	//   ....[3]....
        /*0430*/ 	.word	0x0000abe0


	//   ....[4]....
        /*0434*/ 	.word	0x0000b8e0


	//   ....[5]....
        /*0438*/ 	.word	0x0000ba50


	//   ....[6]....
        /*043c*/ 	.word	0x0000c6e0


	//   ....[7]....
        /*0440*/ 	.word	0x0000c850


	//   ....[8]....
        /*0444*/ 	.word	0x0000d520


	//   ....[9]....
        /*0448*/ 	.word	0x0000d690


	//----- nvinfo : EIATTR_MBARRIER_INSTR_OFFSETS
	.align		4
.L_47:
        /*044c*/ 	.byte	0x04, 0x39
        /*044e*/ 	.short	(.L_49 - .L_48)


	//   ....[0]....
.L_48:
        /*0450*/ 	.word	0x00000830
        /*0454*/ 	.word	0x000000ff
        /*0458*/ 	.word	0x00000000
        /*045c*/ 	.short	0x0100
        /*045e*/ 	.byte	0x05
	.zero		1


	//   ....[1]....
        /*0460*/ 	.word	0x00000840
        /*0464*/ 	.word	0x000000ff
        /*0468*/ 	.word	0x00000010
        /*046c*/ 	.short	0x0100
        /*046e*/ 	.byte	0x05
	.zero		1


	//   ....[2]....
        /*0470*/ 	.word	0x00000850
        /*0474*/ 	.word	0x000000ff
        /*0478*/ 	.word	0x00000008
        /*047c*/ 	.short	0x0100
        /*047e*/ 	.byte	0x05
	.zero		1


	//   ....[3]....
        /*0480*/ 	.word	0x00000860
        /*0484*/ 	.word	0x000000ff
        /*0488*/ 	.word	0x00000018
        /*048c*/ 	.short	0x0100
        /*048e*/ 	.byte	0x05
	.zero		1


	//   ....[4]....
        /*0490*/ 	.word	0x00000990
        /*0494*/ 	.word	0x000000ff
        /*0498*/ 	.word	0x00000020
        /*049c*/ 	.short	0x0100
        /*049e*/ 	.byte	0x06
	.zero		1


	//   ....[5]....
        /*04a0*/ 	.word	0x000009a0
        /*04a4*/ 	.word	0x000000ff
        /*04a8*/ 	.word	0x00000040
        /*04ac*/ 	.short	0x0100
        /*04ae*/ 	.byte	0x06
	.zero		1


	//   ....[6]....
        /*04b0*/ 	.word	0x000009b0
        /*04b4*/ 	.word	0x000000ff
        /*04b8*/ 	.word	0x00000028
        /*04bc*/ 	.short	0x0100
        /*04be*/ 	.byte	0x06
	.zero		1


	//   ....[7]....
        /*04c0*/ 	.word	0x000009c0
        /*04c4*/ 	.word	0x000000ff
        /*04c8*/ 	.word	0x00000048
        /*04cc*/ 	.short	0x0100
        /*04ce*/ 	.byte	0x06
	.zero		1


	//   ....[8]....
        /*04d0*/ 	.word	0x000009d0
        /*04d4*/ 	.word	0x000000ff
        /*04d8*/ 	.word	0x00000030
        /*04dc*/ 	.short	0x0100
        /*04de*/ 	.byte	0x06
	.zero		1


	//   ....[9]....
        /*04e0*/ 	.word	0x000009e0
        /*04e4*/ 	.word	0x000000ff
        /*04e8*/ 	.word	0x00000050
        /*04ec*/ 	.short	0x0100
        /*04ee*/ 	.byte	0x06
	.zero		1


	//   ....[10]....
        /*04f0*/ 	.word	0x000009f0
        /*04f4*/ 	.word	0x000000ff
        /*04f8*/ 	.word	0x00000038
        /*04fc*/ 	.short	0x0100
        /*04fe*/ 	.byte	0x06
	.zero		1


	//   ....[11]....
        /*0500*/ 	.word	0x00000a00
        /*0504*/ 	.word	0x000000ff
        /*0508*/ 	.word	0x00000058
        /*050c*/ 	.short	0x0100
        /*050e*/ 	.byte	0x06
	.zero		1


	//   ....[12]....
        /*0510*/ 	.word	0x00000af0
        /*0514*/ 	.word	0x000000ff
        /*0518*/ 	.word	0x00000060
        /*051c*/ 	.short	0x0100
        /*051e*/ 	.byte	0x05
	.zero		1


	//   ....[13]....
        /*0520*/ 	.word	0x00000b00
        /*0524*/ 	.word	0x000000ff
        /*0528*/ 	.word	0x00000068
        /*052c*/ 	.short	0x0100
        /*052e*/ 	.byte	0x05
	.zero		1


	//   ....[14]....
        /*0530*/ 	.word	0x00000c50
        /*0534*/ 	.word	0x000000ff
        /*0538*/ 	.word	0x00000070
        /*053c*/ 	.short	0x0100
        /*053e*/ 	.byte	0x06
	.zero		1


	//   ....[15]....
        /*0540*/ 	.word	0x00000c60
        /*0544*/ 	.word	0x000000ff
        /*0548*/ 	.word	0x000000b0
        /*054c*/ 	.short	0x0100
        /*054e*/ 	.byte	0x06
	.zero		1


	//   ....[16]....
        /*0550*/ 	.word	0x00000c70
        /*0554*/ 	.word	0x000000ff
        /*0558*/ 	.word	0x00000078
        /*055c*/ 	.short	0x0100
        /*055e*/ 	.byte	0x06
	.zero		1


	//   ....[17]....
        /*0560*/ 	.word	0x00000c80
        /*0564*/ 	.word	0x000000ff
        /*0568*/ 	.word	0x000000b8
        /*056c*/ 	.short	0x0100
        /*056e*/ 	.byte	0x06
	.zero		1


	//   ....[18]....
        /*0570*/ 	.word	0x00000c90
        /*0574*/ 	.word	0x000000ff
        /*0578*/ 	.word	0x00000080
        /*057c*/ 	.short	0x0100
        /*057e*/ 	.byte	0x06
	.zero		1


	//   ....[19]....
        /*0580*/ 	.word	0x00000ca0
        /*0584*/ 	.word	0x000000ff
        /*0588*/ 	.word	0x000000c0
        /*058c*/ 	.short	0x0100
        /*058e*/ 	.byte	0x06
	.zero		1


	//   ....[20]....
        /*0590*/ 	.word	0x00000cb0
        /*0594*/ 	.word	0x000000ff
        /*0598*/ 	.word	0x00000088
        /*059c*/ 	.short	0x0100
        /*059e*/ 	.byte	0x06
	.zero		1


	//   ....[21]....
        /*05a0*/ 	.word	0x00000cc0
        /*05a4*/ 	.word	0x000000ff
        /*05a8*/ 	.word	0x000000c8
        /*05ac*/ 	.short	0x0100
        /*05ae*/ 	.byte	0x06
	.zero		1


	//   ....[22]....
        /*05b0*/ 	.word	0x00000cd0
        /*05b4*/ 	.word	0x000000ff
        /*05b8*/ 	.word	0x00000090
        /*05bc*/ 	.short	0x0100
        /*05be*/ 	.byte	0x06
	.zero		1


	//   ....[23]....
        /*05c0*/ 	.word	0x00000ce0
        /*05c4*/ 	.word	0x000000ff
        /*05c8*/ 	.word	0x000000d0
        /*05cc*/ 	.short	0x0100
        /*05ce*/ 	.byte	0x06
	.zero		1


	//   ....[24]....
        /*05d0*/ 	.word	0x00000cf0
        /*05d4*/ 	.word	0x000000ff
        /*05d8*/ 	.word	0x00000098
        /*05dc*/ 	.short	0x0100
        /*05de*/ 	.byte	0x06
	.zero		1


	//   ....[25]....
        /*05e0*/ 	.word	0x00000d00
        /*05e4*/ 	.word	0x000000ff
        /*05e8*/ 	.word	0x000000d8
        /*05ec*/ 	.short	0x0100
        /*05ee*/ 	.byte	0x06
	.zero		1


	//   ....[26]....
        /*05f0*/ 	.word	0x00000d10
        /*05f4*/ 	.word	0x000000ff
        /*05f8*/ 	.word	0x000000a0
        /*05fc*/ 	.short	0x0100
        /*05fe*/ 	.byte	0x06
	.zero		1


	//   ....[27]....
        /*0600*/ 	.word	0x00000d20
        /*0604*/ 	.word	0x000000ff
        /*0608*/ 	.word	0x000000e0
        /*060c*/ 	.short	0x0100
        /*060e*/ 	.byte	0x06
	.zero		1


	//   ....[28]....
        /*0610*/ 	.word	0x00000d30
        /*0614*/ 	.word	0x000000ff
        /*0618*/ 	.word	0x000000a8
        /*061c*/ 	.short	0x0100
        /*061e*/ 	.byte	0x06
	.zero		1


	//   ....[29]....
        /*0620*/ 	.word	0x00000d40
        /*0624*/ 	.word	0x000000ff
        /*0628*/ 	.word	0x000000e8
        /*062c*/ 	.short	0x0100
        /*062e*/ 	.byte	0x06
	.zero		1


	//   ....[30]....
        /*0630*/ 	.word	0x00000ea0
        /*0634*/ 	.word	0x000000ff
        /*0638*/ 	.word	0x00000150
        /*063c*/ 	.short	0x0100
        /*063e*/ 	.byte	0x06
	.zero		1


	//   ....[31]....
        /*0640*/ 	.word	0x00000eb0
        /*0644*/ 	.word	0x000000ff
        /*0648*/ 	.word	0x00000190
        /*064c*/ 	.short	0x0100
        /*064e*/ 	.byte	0x06
	.zero		1


	//   ....[32]....
        /*0650*/ 	.word	0x00000ec0
        /*0654*/ 	.word	0x000000ff
        /*0658*/ 	.word	0x00000158
        /*065c*/ 	.short	0x0100
        /*065e*/ 	.byte	0x06
	.zero		1


	//   ....[33]....
        /*0660*/ 	.word	0x00000ed0
        /*0664*/ 	.word	0x000000ff
        /*0668*/ 	.word	0x00000198
        /*066c*/ 	.short	0x0100
        /*066e*/ 	.byte	0x06
	.zero		1


	//   ....[34]....
        /*0670*/ 	.word	0x00000ee0
        /*0674*/ 	.word	0x000000ff
        /*0678*/ 	.word	0x00000160
        /*067c*/ 	.short	0x0100
        /*067e*/ 	.byte	0x06
	.zero		1


	//   ....[35]....
        /*0680*/ 	.word	0x00000ef0
        /*0684*/ 	.word	0x000000ff
        /*0688*/ 	.word	0x000001a0
        /*068c*/ 	.short	0x0100
        /*068e*/ 	.byte	0x06
	.zero		1


	//   ....[36]....
        /*0690*/ 	.word	0x00000f00
        /*0694*/ 	.word	0x000000ff
        /*0698*/ 	.word	0x00000168
        /*069c*/ 	.short	0x0100
        /*069e*/ 	.byte	0x06
	.zero		1


	//   ....[37]....
        /*06a0*/ 	.word	0x00000f10
        /*06a4*/ 	.word	0x000000ff
        /*06a8*/ 	.word	0x000001a8
        /*06ac*/ 	.short	0x0100
        /*06ae*/ 	.byte	0x06
	.zero		1


	//   ....[38]....
        /*06b0*/ 	.word	0x00000f20
        /*06b4*/ 	.word	0x000000ff
        /*06b8*/ 	.word	0x00000170
        /*06bc*/ 	.short	0x0100
        /*06be*/ 	.byte	0x06
	.zero		1


	//   ....[39]....
        /*06c0*/ 	.word	0x00000f30
        /*06c4*/ 	.word	0x000000ff
        /*06c8*/ 	.word	0x000001b0
        /*06cc*/ 	.short	0x0100
        /*06ce*/ 	.byte	0x06
	.zero		1


	//   ....[40]....
        /*06d0*/ 	.word	0x00000f40
        /*06d4*/ 	.word	0x000000ff
        /*06d8*/ 	.word	0x00000178
        /*06dc*/ 	.short	0x0100
        /*06de*/ 	.byte	0x06
	.zero		1


	//   ....[41]....
        /*06e0*/ 	.word	0x00000f50
        /*06e4*/ 	.word	0x000000ff
        /*06e8*/ 	.word	0x000001b8
        /*06ec*/ 	.short	0x0100
        /*06ee*/ 	.byte	0x06
	.zero		1


	//   ....[42]....
        /*06f0*/ 	.word	0x00000f60
        /*06f4*/ 	.word	0x000000ff
        /*06f8*/ 	.word	0x00000180
        /*06fc*/ 	.short	0x0100
        /*06fe*/ 	.byte	0x06
	.zero		1


	//   ....[43]....
        /*0700*/ 	.word	0x00000f70
        /*0704*/ 	.word	0x000000ff
        /*0708*/ 	.word	0x000001c0
        /*070c*/ 	.short	0x0100
        /*070e*/ 	.byte	0x06
	.zero		1


	//   ....[44]....
        /*0710*/ 	.word	0x00000f80
        /*0714*/ 	.word	0x000000ff
        /*0718*/ 	.word	0x00000188
        /*071c*/ 	.short	0x0100
        /*071e*/ 	.byte	0x06
	.zero		1


	//   ....[45]....
        /*0720*/ 	.word	0x00000f90
        /*0724*/ 	.word	0x000000ff
        /*0728*/ 	.word	0x000001c8
        /*072c*/ 	.short	0x0100
        /*072e*/ 	.byte	0x06
	.zero		1


	//   ....[46]....
        /*0730*/ 	.word	0x000010f0
        /*0734*/ 	.word	0x000000ff
        /*0738*/ 	.word	0x000000f0
        /*073c*/ 	.short	0x0100
        /*073e*/ 	.byte	0x06
	.zero		1


	//   ....[47]....
        /*0740*/ 	.word	0x00001100
        /*0744*/ 	.word	0x000000ff
        /*0748*/ 	.word	0x00000110
        /*074c*/ 	.short	0x0100
        /*074e*/ 	.byte	0x06
	.zero		1


	//   ....[48]....
        /*0750*/ 	.word	0x00001110
        /*0754*/ 	.word	0x000000ff
        /*0758*/ 	.word	0x000000f8
        /*075c*/ 	.short	0x0100
        /*075e*/ 	.byte	0x06
	.zero		1


	//   ....[49]....
        /*0760*/ 	.word	0x00001120
        /*0764*/ 	.word	0x000000ff
        /*0768*/ 	.word	0x00000118
        /*076c*/ 	.short	0x0100
        /*076e*/ 	.byte	0x06
	.zero		1


	//   ....[50]....
        /*0770*/ 	.word	0x00001130
        /*0774*/ 	.word	0x000000ff
        /*0778*/ 	.word	0x00000100
        /*077c*/ 	.short	0x0100
        /*077e*/ 	.byte	0x06
	.zero		1


	//   ....[51]....
        /*0780*/ 	.word	0x00001140
        /*0784*/ 	.word	0x000000ff
        /*0788*/ 	.word	0x00000120
        /*078c*/ 	.short	0x0100
        /*078e*/ 	.byte	0x06
	.zero		1


	//   ....[52]....
        /*0790*/ 	.word	0x00001150
        /*0794*/ 	.word	0x000000ff
        /*0798*/ 	.word	0x00000108
        /*079c*/ 	.short	0x0100
        /*079e*/ 	.byte	0x06
	.zero		1


	//   ....[53]....
        /*07a0*/ 	.word	0x00001160
        /*07a4*/ 	.word	0x000000ff
        /*07a8*/ 	.word	0x00000128
        /*07ac*/ 	.short	0x0100
        /*07ae*/ 	.byte	0x06
	.zero		1


	//   ....[54]....
        /*07b0*/ 	.word	0x00003de0
        /*07b4*/ 	.word	0x000000ff
        /*07b8*/ 	.word	0x00000010
        /*07bc*/ 	.short	0x010a
        /*07be*/ 	.byte	0x05
	.zero		1


	//   ....[55]....
        /*07c0*/ 	.word	0x00003f20
        /*07c4*/ 	.word	0x000000ff
        /*07c8*/ 	.word	0x00000010
        /*07cc*/ 	.short	0x010a
        /*07ce*/ 	.byte	0x0d
	.zero		1


	//   ....[56]....
        /*07d0*/ 	.word	0x000040c0
        /*07d4*/ 	.word	0x000000ff
        /*07d8*/ 	.word	0x00000010
        /*07dc*/ 	.short	0x010a
        /*07de*/ 	.byte	0x04
	.zero		1


	//   ....[57]....
        /*07e0*/ 	.word	0x00004200
        /*07e4*/ 	.word	0x000000ff
        /*07e8*/ 	.word	0x00000068
        /*07ec*/ 	.short	0x0101
        /*07ee*/ 	.byte	0x14
	.zero		1


	//   ....[58]....
        /*07f0*/ 	.word	0x00004220
        /*07f4*/ 	.word	0x000000ff
        /*07f8*/ 	.word	0x00000010
        /*07fc*/ 	.short	0x010a
        /*07fe*/ 	.byte	0x04
	.zero		1


	//   ....[59]....
        /*0800*/ 	.word	0x000042a0
        /*0804*/ 	.word	0x000000ff
        /*0808*/ 	.word	0x00000010
        /*080c*/ 	.short	0x010a
        /*080e*/ 	.byte	0x11
	.zero		1


	//   ....[60]....
        /*0810*/ 	.word	0x00004460
        /*0814*/ 	.word	0x000000ff
        /*0818*/ 	.word	0x00000010
        /*081c*/ 	.short	0x010a
        /*081e*/ 	.byte	0x04
	.zero		1


	//   ....[61]....
        /*0820*/ 	.word	0x000045b0
        /*0824*/ 	.word	0x000000ff
        /*0828*/ 	.word	0x00000150
        /*082c*/ 	.short	0x010a
        /*082e*/ 	.byte	0x04
	.zero		1


	//   ....[62]....
        /*0830*/ 	.word	0x00004720
        /*0834*/ 	.word	0x000000ff
        /*0838*/ 	.word	0x00000000
        /*083c*/ 	.short	0x0101
        /*083e*/ 	.byte	0x04
	.zero		1


	//   ....[63]....
        /*0840*/ 	.word	0x00004790
        /*0844*/ 	.word	0x000000ff
        /*0848*/ 	.word	0x00000000
        /*084c*/ 	.short	0x010a
        /*084e*/ 	.byte	0x04
	.zero		1


	//   ....[64]....
        /*0850*/ 	.word	0x00004830
        /*0854*/ 	.word	0x00000000
        /*0858*/ 	.word	0x00000000
        /*085c*/ 	.short	0x010a
        /*085e*/ 	.byte	0xff
	.zero		1


	//   ....[65]....
        /*0860*/ 	.word	0x00006370
        /*0864*/ 	.word	0x000000ff
        /*0868*/ 	.word	0x000000b0
        /*086c*/ 	.short	0x010a
        /*086e*/ 	.byte	0x04
	.zero		1


	//   ....[66]....
        /*0870*/ 	.word	0x00006510
        /*0874*/ 	.word	0x000000ff
        /*0878*/ 	.word	0x00000070
        /*087c*/ 	.short	0x0101
        /*087e*/ 	.byte	0x04
	.zero		1


	//   ....[67]....
        /*0880*/ 	.word	0x00007f20
        /*0884*/ 	.word	0x000000ff
        /*0888*/ 	.word	0x000000b0
        /*088c*/ 	.short	0x010a
        /*088e*/ 	.byte	0x04
	.zero		1


	//   ....[68]....
        /*0890*/ 	.word	0x000080a0
        /*0894*/ 	.word	0x000000ff
        /*0898*/ 	.word	0x00000070
        /*089c*/ 	.short	0x0101
        /*089e*/ 	.byte	0x04
	.zero		1


	//   ....[69]....
        /*08a0*/ 	.word	0x000087d0
        /*08a4*/ 	.word	0x00000013
        /*08a8*/ 	.word	0x00000068
        /*08ac*/ 	.short	0x010a
        /*08ae*/ 	.byte	0xff
	.zero		1


	//   ....[70]....
        /*08b0*/ 	.word	0x00008a60
        /*08b4*/ 	.word	0x000000ff
        /*08b8*/ 	.word	0x00000040
        /*08bc*/ 	.short	0x010a
        /*08be*/ 	.byte	0x15
	.zero		1


	//   ....[71]....
        /*08c0*/ 	.word	0x00008b80
        /*08c4*/ 	.word	0x000000ff
        /*08c8*/ 	.word	0x00000020
        /*08cc*/ 	.short	0x010b
        /*08ce*/ 	.byte	0x15
	.zero		1


	//   ....[72]....
        /*08d0*/ 	.word	0x00008bf0
        /*08d4*/ 	.word	0x000000ff
        /*08d8*/ 	.word	0x00000000
        /*08dc*/ 	.short	0x0101
        /*08de*/ 	.byte	0x04
	.zero		1


	//   ....[73]....
        /*08e0*/ 	.word	0x00008c20
        /*08e4*/ 	.word	0x000000ff
        /*08e8*/ 	.word	0x00000048
        /*08ec*/ 	.short	0x010a
        /*08ee*/ 	.byte	0x15
	.zero		1


	//   ....[74]....
        /*08f0*/ 	.word	0x00008d50
        /*08f4*/ 	.word	0x000000ff
        /*08f8*/ 	.word	0x00000028
        /*08fc*/ 	.short	0x010b
        /*08fe*/ 	.byte	0x15
	.zero		1


	//   ....[75]....
        /*0900*/ 	.word	0x00008db0
        /*0904*/ 	.word	0x000000ff
        /*0908*/ 	.word	0x00000000
        /*090c*/ 	.short	0x0101
        /*090e*/ 	.byte	0x04
	.zero		1


	//   ....[76]....
        /*0910*/ 	.word	0x00008de0
        /*0914*/ 	.word	0x000000ff
        /*0918*/ 	.word	0x00000050
        /*091c*/ 	.short	0x010a
        /*091e*/ 	.byte	0x15
	.zero		1


	//   ....[77]....
        /*0920*/ 	.word	0x00008f10
        /*0924*/ 	.word	0x000000ff
        /*0928*/ 	.word	0x00000030
        /*092c*/ 	.short	0x010b
        /*092e*/ 	.byte	0x15
	.zero		1


	//   ....[78]....
        /*0930*/ 	.word	0x00008f70
        /*0934*/ 	.word	0x000000ff
        /*0938*/ 	.word	0x00000000
        /*093c*/ 	.short	0x0101
        /*093e*/ 	.byte	0x04
	.zero		1


	//   ....[79]....
        /*0940*/ 	.word	0x00008fa0
        /*0944*/ 	.word	0x000000ff
        /*0948*/ 	.word	0x00000058
        /*094c*/ 	.short	0x010a
        /*094e*/ 	.byte	0x15
	.zero		1


	//   ....[80]....
        /*0950*/ 	.word	0x000090d0
        /*0954*/ 	.word	0x000000ff
        /*0958*/ 	.word	0x00000038
        /*095c*/ 	.short	0x010b
        /*095e*/ 	.byte	0x15
	.zero		1


	//   ....[81]....
        /*0960*/ 	.word	0x00009150
        /*0964*/ 	.word	0x000000ff
        /*0968*/ 	.word	0x00000000
        /*096c*/ 	.short	0x0101
        /*096e*/ 	.byte	0x04
	.zero		1


	//   ....[82]....
        /*0970*/ 	.word	0x000091a0
        /*0974*/ 	.word	0x000000ff
        /*0978*/ 	.word	0x00000150
        /*097c*/ 	.short	0x010a
        /*097e*/ 	.byte	0x08
	.zero		1


	//   ....[83]....
        /*0980*/ 	.word	0x000092d0
        /*0984*/ 	.word	0x000000ff
        /*0988*/ 	.word	0x00000000
        /*098c*/ 	.short	0x0101
        /*098e*/ 	.byte	0x08
	.zero		1


	//   ....[84]....
        /*0990*/ 	.word	0x00009380
        /*0994*/ 	.word	0x000000ff
        /*0998*/ 	.word	0x00000040
        /*099c*/ 	.short	0x010a
        /*099e*/ 	.byte	0x15
	.zero		1


	//   ....[85]....
        /*09a0*/ 	.word	0x000093c0
        /*09a4*/ 	.word	0x000000ff
        /*09a8*/ 	.word	0x00000048
        /*09ac*/ 	.short	0x010a
        /*09ae*/ 	.byte	0x15
	.zero		1


	//   ....[86]....
        /*09b0*/ 	.word	0x00009400
        /*09b4*/ 	.word	0x000000ff
        /*09b8*/ 	.word	0x00000050
        /*09bc*/ 	.short	0x010a
        /*09be*/ 	.byte	0x15
	.zero		1


	//   ....[87]....
        /*09c0*/ 	.word	0x00009460
        /*09c4*/ 	.word	0x00000000
        /*09c8*/ 	.word	0x00000058
        /*09cc*/ 	.short	0x010a
        /*09ce*/ 	.byte	0xff
	.zero		1


	//   ....[88]....
        /*09d0*/ 	.word	0x00009ef0
        /*09d4*/ 	.word	0x000000ff
        /*09d8*/ 	.word	0x00000150
        /*09dc*/ 	.short	0x010a
        /*09de*/ 	.byte	0x06
	.zero		1


	//   ....[89]....
        /*09e0*/ 	.word	0x0000a050
        /*09e4*/ 	.word	0x000000ff
        /*09e8*/ 	.word	0x00000000
        /*09ec*/ 	.short	0x0101
        /*09ee*/ 	.byte	0x04
	.zero		1


	//   ....[90]....
        /*09f0*/ 	.word	0x0000a610
        /*09f4*/ 	.word	0x000000ff
        /*09f8*/ 	.word	0x00000020
        /*09fc*/ 	.short	0x010a
        /*09fe*/ 	.byte	0x2b
	.zero		1


	//   ....[91]....
        /*0a00*/ 	.word	0x0000a670
        /*0a04*/ 	.word	0x00000061
        /*0a08*/ 	.word	0x000000f0
        /*0a0c*/ 	.short	0x010a
        /*0a0e*/ 	.byte	0xff
	.zero		1


	//   ....[92]....
        /*0a10*/ 	.word	0x0000a690
        /*0a14*/ 	.word	0x000000ff
        /*0a18*/ 	.word	0x00000020
        /*0a1c*/ 	.short	0x010a
        /*0a1e*/ 	.byte	0x2b
	.zero		1


	//   ....[93]....
        /*0a20*/ 	.word	0x0000a940
        /*0a24*/ 	.word	0x00000061
        /*0a28*/ 	.word	0x000000f0
        /*0a2c*/ 	.short	0x010a
        /*0a2e*/ 	.byte	0xff
	.zero		1


	//   ....[94]....
        /*0a30*/ 	.word	0x0000b580
        /*0a34*/ 	.word	0x000000ff
        /*0a38*/ 	.word	0x00000000
        /*0a3c*/ 	.short	0x0101
        /*0a3e*/ 	.byte	0x04
	.zero		1


	//   ....[95]....
        /*0a40*/ 	.word	0x0000b5d0
        /*0a44*/ 	.word	0x000000ff
        /*0a48*/ 	.word	0x00000028
        /*0a4c*/ 	.short	0x010a
        /*0a4e*/ 	.byte	0x2b
	.zero		1


	//   ....[96]....
        /*0a50*/ 	.word	0x0000b600
        /*0a54*/ 	.word	0x000000ff
        /*0a58*/ 	.word	0x00000028
        /*0a5c*/ 	.short	0x010a
        /*0a5e*/ 	.byte	0x2b
	.zero		1


	//   ....[97]....
        /*0a60*/ 	.word	0x0000c3c0
        /*0a64*/ 	.word	0x000000ff
        /*0a68*/ 	.word	0x00000000
        /*0a6c*/ 	.short	0x0101
        /*0a6e*/ 	.byte	0x04
	.zero		1


	//   ....[98]....
        /*0a70*/ 	.word	0x0000c3e0
        /*0a74*/ 	.word	0x000000ff
        /*0a78*/ 	.word	0x00000030
        /*0a7c*/ 	.short	0x010a
        /*0a7e*/ 	.byte	0x2b
	.zero		1


	//   ....[99]....
        /*0a80*/ 	.word	0x0000c400
        /*0a84*/ 	.word	0x000000ff
        /*0a88*/ 	.word	0x00000030
        /*0a8c*/ 	.short	0x010a
        /*0a8e*/ 	.byte	0x2b
	.zero		1


	//   ....[100]....
        /*0a90*/ 	.word	0x0000d200
        /*0a94*/ 	.word	0x000000ff
        /*0a98*/ 	.word	0x00000000
        /*0a9c*/ 	.short	0x0101
        /*0a9e*/ 	.byte	0x04
	.zero		1


	//   ....[101]....
        /*0aa0*/ 	.word	0x0000d220
        /*0aa4*/ 	.word	0x000000ff
        /*0aa8*/ 	.word	0x00000038
        /*0aac*/ 	.short	0x010a
        /*0aae*/ 	.byte	0x2b
	.zero		1


	//   ....[102]....
        /*0ab0*/ 	.word	0x0000d240
        /*0ab4*/ 	.word	0x000000ff
        /*0ab8*/ 	.word	0x00000038
        /*0abc*/ 	.short	0x010a
        /*0abe*/ 	.byte	0x2b
	.zero		1


	//   ....[103]....
        /*0ac0*/ 	.word	0x0000d930
        /*0ac4*/ 	.word	0x00000064
        /*0ac8*/ 	.word	0x00000000
        /*0acc*/ 	.short	0x0101
        /*0ace*/ 	.byte	0xff
	.zero		1


	//   ....[104]....
        /*0ad0*/ 	.word	0x0000e170
        /*0ad4*/ 	.word	0x000000ff
        /*0ad8*/ 	.word	0x00000000
        /*0adc*/ 	.short	0x0101
        /*0ade*/ 	.byte	0x04
	.zero		1


	//   ....[105]....
        /*0ae0*/ 	.word	0x0000e210
        /*0ae4*/ 	.word	0x000000ff
        /*0ae8*/ 	.word	0x00000000
        /*0aec*/ 	.short	0x0101
        /*0aee*/ 	.byte	0x04
	.zero		1


	//   ....[106]....
        /*0af0*/ 	.word	0x0000eb20
        /*0af4*/ 	.word	0x000000ff
        /*0af8*/ 	.word	0x00000070
        /*0afc*/ 	.short	0x010a
        /*0afe*/ 	.byte	0x18
	.zero		1


	//   ....[107]....
        /*0b00*/ 	.word	0x0000ec60
        /*0b04*/ 	.word	0x000000ff
        /*0b08*/ 	.word	0x00000000
        /*0b0c*/ 	.short	0x0101
        /*0b0e*/ 	.byte	0x06
	.zero		1


	//   ....[108]....
        /*0b10*/ 	.word	0x0000ecd0
        /*0b14*/ 	.word	0x000000ff
        /*0b18*/ 	.word	0x00000190
        /*0b1c*/ 	.short	0x010a
        /*0b1e*/ 	.byte	0x18
	.zero		1


	//   ....[109]....
        /*0b20*/ 	.word	0x0000fe00
        /*0b24*/ 	.word	0x000000ff
        /*0b28*/ 	.word	0x00000150
        /*0b2c*/ 	.short	0x0101
        /*0b2e*/ 	.byte	0x18
	.zero		1


	//   ....[110]....
        /*0b30*/ 	.word	0x00010330
        /*0b34*/ 	.word	0x000000ff
        /*0b38*/ 	.word	0x00000000
        /*0b3c*/ 	.short	0x010a
        /*0b3e*/ 	.byte	0x06
	.zero		1


	//   ....[111]....
        /*0b40*/ 	.word	0x000103b0
        /*0b44*/ 	.word	0x000000ff
        /*0b48*/ 	.word	0x00000110
        /*0b4c*/ 	.short	0x010a
        /*0b4e*/ 	.byte	0x07
	.zero		1


	//   ....[112]....
        /*0b50*/ 	.word	0x00010570
        /*0b54*/ 	.word	0x000000ff
        /*0b58*/ 	.word	0x00000000
        /*0b5c*/ 	.short	0x010a
        /*0b5e*/ 	.byte	0x0b
	.zero		1


	//   ....[113]....
        /*0b60*/ 	.word	0x000106a0
        /*0b64*/ 	.word	0x000000ff
        /*0b68*/ 	.word	0x00000000
        /*0b6c*/ 	.short	0x010a
        /*0b6e*/ 	.byte	0x15
	.zero		1


	//   ....[114]....
        /*0b70*/ 	.word	0x00010a30
        /*0b74*/ 	.word	0x000000ff
        /*0b78*/ 	.word	0x00000150
        /*0b7c*/ 	.short	0x010a
        /*0b7e*/ 	.byte	0x06
	.zero		1


	//   ....[115]....
        /*0b80*/ 	.word	0x00010b60
        /*0b84*/ 	.word	0x000000ff
        /*0b88*/ 	.word	0x00000000
        /*0b8c*/ 	.short	0x0101
        /*0b8e*/ 	.byte	0x06
	.zero		1


	//   ....[116]....
        /*0b90*/ 	.word	0x00010c80
        /*0b94*/ 	.word	0x000000ff
        /*0b98*/ 	.word	0x00000110
        /*0b9c*/ 	.short	0x010a
        /*0b9e*/ 	.byte	0x06
	.zero		1


	//   ....[117]....
        /*0ba0*/ 	.word	0x00010d30
        /*0ba4*/ 	.word	0x000000ff
        /*0ba8*/ 	.word	0x00000110
        /*0bac*/ 	.short	0x010a
        /*0bae*/ 	.byte	0x06
	.zero		1


	//   ....[118]....
        /*0bb0*/ 	.word	0x00010de0
        /*0bb4*/ 	.word	0x000000ff
        /*0bb8*/ 	.word	0x00000110
        /*0bbc*/ 	.short	0x010a
        /*0bbe*/ 	.byte	0x06
	.zero		1


	//   ....[119]....
        /*0bc0*/ 	.word	0x00010e80
        /*0bc4*/ 	.word	0x000000ff
        /*0bc8*/ 	.word	0x00000110
        /*0bcc*/ 	.short	0x010a
        /*0bce*/ 	.byte	0x07
	.zero		1


	//   ....[120]....
        /*0bd0*/ 	.word	0x00011100
        /*0bd4*/ 	.word	0x00000000
        /*0bd8*/ 	.word	0x00000010
        /*0bdc*/ 	.short	0x010a
        /*0bde*/ 	.byte	0xff
	.zero		1


	//   ....[121]....
        /*0be0*/ 	.word	0x00011160
        /*0be4*/ 	.word	0x00000000
        /*0be8*/ 	.word	0x00000010
        /*0bec*/ 	.short	0x010a
        /*0bee*/ 	.byte	0xff
	.zero		1


	//   ....[122]....
        /*0bf0*/ 	.word	0x000111c0
        /*0bf4*/ 	.word	0x00000000
        /*0bf8*/ 	.word	0x00000150
        /*0bfc*/ 	.short	0x010a
        /*0bfe*/ 	.byte	0xff
	.zero		1


	//   ....[123]....
        /*0c00*/ 	.word	0x00011220
        /*0c04*/ 	.word	0x00000000
        /*0c08*/ 	.word	0x00000000
        /*0c0c*/ 	.short	0x010a
        /*0c0e*/ 	.byte	0xff
	.zero		1


	//   ....[124]....
        /*0c10*/ 	.word	0x00011280
        /*0c14*/ 	.word	0x00000011
        /*0c18*/ 	.word	0x000000b0
        /*0c1c*/ 	.short	0x010a
        /*0c1e*/ 	.byte	0xff
	.zero		1


	//   ....[125]....
        /*0c20*/ 	.word	0x000112e0
        /*0c24*/ 	.word	0x00000017
        /*0c28*/ 	.word	0x000000b0
        /*0c2c*/ 	.short	0x010a
        /*0c2e*/ 	.byte	0xff
	.zero		1


	//   ....[126]....
        /*0c30*/ 	.word	0x00011330
        /*0c34*/ 	.word	0x00000013
        /*0c38*/ 	.word	0x00000068
        /*0c3c*/ 	.short	0x010a
        /*0c3e*/ 	.byte	0xff
	.zero		1


	//   ....[127]....
        /*0c40*/ 	.word	0x00011390
        /*0c44*/ 	.word	0x00000000
        /*0c48*/ 	.word	0x00000040
        /*0c4c*/ 	.short	0x010a
        /*0c4e*/ 	.byte	0xff
	.zero		1


	//   ....[128]....
        /*0c50*/ 	.word	0x000113f0
        /*0c54*/ 	.word	0x00000000
        /*0c58*/ 	.word	0x00000048
        /*0c5c*/ 	.short	0x010a
        /*0c5e*/ 	.byte	0xff
	.zero		1


	//   ....[129]....
        /*0c60*/ 	.word	0x00011450
        /*0c64*/ 	.word	0x00000000
        /*0c68*/ 	.word	0x00000050
        /*0c6c*/ 	.short	0x010a
        /*0c6e*/ 	.byte	0xff
	.zero		1


	//   ....[130]....
        /*0c70*/ 	.word	0x000114b0
        /*0c74*/ 	.word	0x00000000
        /*0c78*/ 	.word	0x00000058
        /*0c7c*/ 	.short	0x010a
        /*0c7e*/ 	.byte	0xff
	.zero		1


	//   ....[131]....
        /*0c80*/ 	.word	0x00011510
        /*0c84*/ 	.word	0x00000000
        /*0c88*/ 	.word	0x00000150
        /*0c8c*/ 	.short	0x010a
        /*0c8e*/ 	.byte	0xff
	.zero		1


	//   ....[132]....
        /*0c90*/ 	.word	0x00011570
        /*0c94*/ 	.word	0x00000000
        /*0c98*/ 	.word	0x00000040
        /*0c9c*/ 	.short	0x010a
        /*0c9e*/ 	.byte	0xff
	.zero		1


	//   ....[133]....
        /*0ca0*/ 	.word	0x000115d0
        /*0ca4*/ 	.word	0x00000000
        /*0ca8*/ 	.word	0x00000048
        /*0cac*/ 	.short	0x010a
        /*0cae*/ 	.byte	0xff
	.zero		1


	//   ....[134]....
        /*0cb0*/ 	.word	0x00011630
        /*0cb4*/ 	.word	0x00000000
        /*0cb8*/ 	.word	0x00000050
        /*0cbc*/ 	.short	0x010a
        /*0cbe*/ 	.byte	0xff
	.zero		1


	//   ....[135]....
        /*0cc0*/ 	.word	0x00011690
        /*0cc4*/ 	.word	0x00000000
        /*0cc8*/ 	.word	0x00000150
        /*0ccc*/ 	.short	0x010a
        /*0cce*/ 	.byte	0xff
	.zero		1


	//   ....[136]....
        /*0cd0*/ 	.word	0x00011750
        /*0cd4*/ 	.word	0x00000003
        /*0cd8*/ 	.word	0x00000020
        /*0cdc*/ 	.short	0x010a
        /*0cde*/ 	.byte	0xff
	.zero		1


	//   ....[137]....
        /*0ce0*/ 	.word	0x000117a0
        /*0ce4*/ 	.word	0x00000061
        /*0ce8*/ 	.word	0x000000f0
        /*0cec*/ 	.short	0x010a
        /*0cee*/ 	.byte	0xff
	.zero		1


	//   ....[138]....
        /*0cf0*/ 	.word	0x00011800
        /*0cf4*/ 	.word	0x00000003
        /*0cf8*/ 	.word	0x00000028
        /*0cfc*/ 	.short	0x010a
        /*0cfe*/ 	.byte	0xff
	.zero		1


	//   ....[139]....
        /*0d00*/ 	.word	0x00011860
        /*0d04*/ 	.word	0x00000000
        /*0d08*/ 	.word	0x00000030
        /*0d0c*/ 	.short	0x010a
        /*0d0e*/ 	.byte	0xff
	.zero		1


	//   ....[140]....
        /*0d10*/ 	.word	0x000118c0
        /*0d14*/ 	.word	0x00000000
        /*0d18*/ 	.word	0x00000038
        /*0d1c*/ 	.short	0x010a
        /*0d1e*/ 	.byte	0xff
	.zero		1


	//   ....[141]....
        /*0d20*/ 	.word	0x00011920
        /*0d24*/ 	.word	0x00000004
        /*0d28*/ 	.word	0x00000070
        /*0d2c*/ 	.short	0x010a
        /*0d2e*/ 	.byte	0xff
	.zero		1


	//   ....[142]....
        /*0d30*/ 	.word	0x00011980
        /*0d34*/ 	.word	0x00000004
        /*0d38*/ 	.word	0x00000190
        /*0d3c*/ 	.short	0x010a
        /*0d3e*/ 	.byte	0xff
	.zero		1


	//   ....[143]....
        /*0d40*/ 	.word	0x000119e0
        /*0d44*/ 	.word	0x00000004
        /*0d48*/ 	.word	0x00000110
        /*0d4c*/ 	.short	0x010a
        /*0d4e*/ 	.byte	0xff
	.zero		1


	//   ....[144]....
        /*0d50*/ 	.word	0x00011a40
        /*0d54*/ 	.word	0x00000004
        /*0d58*/ 	.word	0x00000000
        /*0d5c*/ 	.short	0x010a
        /*0d5e*/ 	.byte	0xff
	.zero		1


	//   ....[145]....
        /*0d60*/ 	.word	0x00011aa0
        /*0d64*/ 	.word	0x00000004
        /*0d68*/ 	.word	0x00000150
        /*0d6c*/ 	.short	0x010a
        /*0d6e*/ 	.byte	0xff
	.zero		1


	//   ....[146]....
        /*0d70*/ 	.word	0x00011b00
        /*0d74*/ 	.word	0x00000000
        /*0d78*/ 	.word	0x00000110
        /*0d7c*/ 	.short	0x010a
        /*0d7e*/ 	.byte	0xff
	.zero		1


	//   ....[147]....
        /*0d80*/ 	.word	0x00011b60
        /*0d84*/ 	.word	0x00000000
        /*0d88*/ 	.word	0x00000110
        /*0d8c*/ 	.short	0x010a
        /*0d8e*/ 	.byte	0xff
	.zero		1


	//   ....[148]....
        /*0d90*/ 	.word	0x00011bc0
        /*0d94*/ 	.word	0x00000000
        /*0d98*/ 	.word	0x00000110
        /*0d9c*/ 	.short	0x010a
        /*0d9e*/ 	.byte	0xff
	.zero		1


	//   ....[149]....
        /*0da0*/ 	.word	0x00011c20
        /*0da4*/ 	.word	0x00000000
        /*0da8*/ 	.word	0x00000110
        /*0dac*/ 	.short	0x010a
        /*0dae*/ 	.byte	0xff
	.zero		1


	//----- nvinfo : EIATTR_NUM_MBARRIERS
	.align		4
.L_49:
        /*0db0*/ 	.byte	0x03, 0x38
        /*0db2*/ 	.short	0x0036


	//----- nvinfo : EIATTR_EXIT_INSTR_OFFSETS
	.align		4
        /*0db4*/ 	.byte	0x04, 0x1c
        /*0db6*/ 	.short	(.L_51 - .L_50)


	//   ....[0]....
.L_50:
        /*0db8*/ 	.word	0x000033f0


	//   ....[1]....
        /*0dbc*/ 	.word	0x00004860


	//   ....[2]....
        /*0dc0*/ 	.word	0x00008140


	//   ....[3]....
        /*0dc4*/ 	.word	0x00009490


	//   ....[4]....
        /*0dc8*/ 	.word	0x0000e220


	//   ....[5]....
        /*0dcc*/ 	.word	0x0000e250


	//   ....[6]....
        /*0dd0*/ 	.word	0x0000fed0


	//   ....[7]....
        /*0dd4*/ 	.word	0x000110e0


	//----- nvinfo : EIATTR_INDIRECT_BRANCH_TARGETS
	.align		4
.L_51:
        /*0dd8*/ 	.byte	0x04, 0x34
        /*0dda*/ 	.short	(.L_53 - .L_52)


	//   ....[0]....
.L_52:
        /*0ddc*/ 	.word	.L_x_272@srel
        /*0de0*/ 	.short	0x0
        /*0de2*/ 	.short	0x0
        /*0de4*/ 	.word	0xa
        /*0de8*/ 	.word	.L_x_273@srel
        /* <DEDUP_REMOVED lines=9> */


	//----- nvinfo : EIATTR_MAX_THREADS
	.align		4
.L_53:
        /*0e10*/ 	.byte	0x04, 0x05
        /*0e12*/ 	.short	(.L_55 - .L_54)
.L_54:
        /*0e14*/ 	.word	0x00000180
        /*0e18*/ 	.word	0x00000001
        /*0e1c*/ 	.word	0x00000001


	//----- nvinfo : EIATTR_CRS_STACK_SIZE
	.align		4
.L_55:
        /*0e20*/ 	.byte	0x04, 0x1e
        /*0e22*/ 	.short	(.L_57 - .L_56)
.L_56:
        /*0e24*/ 	.word	0x00000000


	//----- nvinfo : EIATTR_CBANK_PARAM_SIZE
	.align		4
.L_57:
        /*0e28*/ 	.byte	0x03, 0x19
        /*0e2a*/ 	.short	0x0900


	//----- nvinfo : EIATTR_PARAM_CBANK
	.align		4
        /*0e2c*/ 	.byte	0x04, 0x0a
        /*0e2e*/ 	.short	(.L_59 - .L_58)
	.align		4
.L_58:
        /*0e30*/ 	.word	index@(.nv.constant0._ZN7cutlass13device_kernelINS_4gemm6kernel13GemmUniversalINS1_17GroupProblemShapeIN4cute5tupleIJiiiEEEEENS1_10collective13CollectiveMmaINS1_40MainloopSm100ArrayTmaUmmaWarpSpecializedILi2ELi8ELi4ENS6_IJNS5_1CILi1EEESD_SD_EEEEENS6_IJNSC_ILi128EEESG_SG_EEENS_10bfloat16_tEPNS6_IJlSD_NSC_ILi0EEEEEESI_SL_NS5_8TiledMMAINS5_8MMA_AtomIJNS5_20SM100_MMA_F16BF16_SSISI_SI_fLi128ELi128ELNS5_4UMMA5MajorE0ELSQ_0ELNSP_7ScaleInE0ELSR_0EEEEEENS5_6LayoutISE_NS6_IJSJ_SJ_SJ_EEEEENS6_IJNS5_10UnderscoreESX_SX_EEEEENS5_13SM90_TMA_LOADENS5_14ComposedLayoutINS5_7SwizzleILi3ELi4ELi3EEENS5_18smem_ptr_flag_bitsILi16EEENSU_INS6_IJNSC_ILi8EEENSC_ILi64EEEEEENS6_IJS17_SD_EEEEEEEvNS5_8identityES10_S1B_vS1C_EENS_8epilogue10collective18CollectiveEpilogueINS1E_31Sm100PtrArrayTmaWarpSpecializedILi4ELi2ELi32ELb1ELb0EEEJSH_NS6_IJNSU_ISG_SD_EENSU_INSC_ILi32EEESD_EEEEENS_6half_tEPNS6_IJSD_lSJ_EEES1N_S1P_NS1E_6fusion15FusionCallbacksIS1I_NS1Q_17LinearCombinationIS1N_fS1N_fLNS_15FloatRoundStyleE2EEESH_S1M_JEEENS5_5SM1004TMEM4LOAD26SM100_TMEM_LOAD_16dp256b4xES10_NS11_IS13_S15_NSU_INS6_IJS17_S16_EEENS6_IJSD_S17_EEEEEEENS5_17SM75_U16x8_LDSM_TENS5_14SM90_TMA_STOREES23_NS5_17SM90_U16x8_STSM_TENS5_39AutoVectorizingCopyWithAssumedAlignmentILi128EEEEEEvvEEEEvNT_6ParamsE)
        /*0e34*/ 	.short	0x0380
        /*0e36*/ 	.short	0x0900


	//----- nvinfo : EIATTR_SW_WAR
	.align		4
.L_59:
        /*0e38*/ 	.byte	0x04, 0x36
        /*0e3a*/ 	.short	(.L_61 - .L_60)
.L_60:
        /*0e3c*/ 	.word	0x00000008
.L_61:


//--------------------- .nv.callgraph             --------------------------
	.section	.nv.callgraph,"",@"SHT_CUDA_CALLGRAPH"
	.align	4
	.sectionentsize	8
	.align		4
        /*0000*/ 	.word	0x00000000
	.align		4
        /*0004*/ 	.word	0xffffffff
	.align		4
        /*0008*/ 	.word	index@(_ZN7cutlass13device_kernelINS_4gemm6kernel13GemmUniversalINS1_17GroupProblemShapeIN4cute5tupleIJiiiEEEEENS1_10collective13CollectiveMmaINS1_40MainloopSm100ArrayTmaUmmaWarpSpecializedILi2ELi8ELi4ENS6_IJNS5_1CILi1EEESD_SD_EEEEENS6_IJNSC_ILi128EEESG_SG_EEENS_10bfloat16_tEPNS6_IJlSD_NSC_ILi0EEEEEESI_SL_NS5_8TiledMMAINS5_8MMA_AtomIJNS5_20SM100_MMA_F16BF16_SSISI_SI_fLi128ELi128ELNS5_4UMMA5MajorE0ELSQ_0ELNSP_7ScaleInE0ELSR_0EEEEEENS5_6LayoutISE_NS6_IJSJ_SJ_SJ_EEEEENS6_IJNS5_10UnderscoreESX_SX_EEEEENS5_13SM90_TMA_LOADENS5_14ComposedLayoutINS5_7SwizzleILi3ELi4ELi3EEENS5_18smem_ptr_flag_bitsILi16EEENSU_INS6_IJNSC_ILi8EEENSC_ILi64EEEEEENS6_IJS17_SD_EEEEEEEvNS5_8identityES10_S1B_vS1C_EENS_8epilogue10collective18CollectiveEpilogueINS1E_31Sm100PtrArrayTmaWarpSpecializedILi4ELi2ELi32ELb1ELb0EEEJSH_NS6_IJNSU_ISG_SD_EENSU_INSC_ILi32EEESD_EEEEENS_6half_tEPNS6_IJSD_lSJ_EEES1N_S1P_NS1E_6fusion15FusionCallbacksIS1I_NS1Q_17LinearCombinationIS1N_fS1N_fLNS_15FloatRoundStyleE2EEESH_S1M_JEEENS5_5SM1004TMEM4LOAD26SM100_TMEM_LOAD_16dp256b4xES10_NS11_IS13_S15_NSU_INS6_IJS17_S16_EEENS6_IJSD_S17_EEEEEEENS5_17SM75_U16x8_LDSM_TENS5_14SM90_TMA_STOREES23_NS5_17SM90_U16x8_STSM_TENS5_39AutoVectorizingCopyWithAssumedAlignmentILi128EEEEEEvvEEEEvNT_6ParamsE)
	.align		4
        /*000c*/ 	.word	index@(__assertfail)
	.align		4
        /*0010*/ 	.word	0x00000000
	.align		4
        /*0014*/ 	.word	0xfffffffe
	.align		4
        /*0018*/ 	.word	0x00000000
	.align		4
        /*001c*/ 	.word	0xfffffffd
	.align		4
        /*0020*/ 	.word	0x00000000
	.align		4
        /*0024*/ 	.word	0xfffffffc


//--------------------- .nv.constant4             --------------------------
	.section	.nv.constant4,"a",@progbits
	.align	8
	.align		8
.nv.constant4:
        /*0000*/ 	.dword	__assertfail
	.align		8
        /*0008*/ 	.dword	__unnamed_1
	.align		8
        /*0010*/ 	.dword	__unnamed_2
	.align		8
        /*0018*/ 	.dword	_ZN39_INTERNAL_0a08ef6f_4_k_cu_745f1156_27814cuda3std3__45__cpo5beginE
	.align		8
        /*0020*/ 	.dword	_ZN39_INTERNAL_0a08ef6f_4_k_cu_745f1156_27814cuda3std3__45__cpo3endE
	.align		8
        /*0028*/ 	.dword	_ZN39_INTERNAL_0a08ef6f_4_k_cu_745f1156_27814cuda3std3__45__cpo6cbeginE
	.align		8
        /*0030*/ 	.dword	_ZN39_INTERNAL_0a08ef6f_4_k_cu_745f1156_27814cuda3std3__45__cpo4cendE
	.align		8
        /*0038*/ 	.dword	_ZN39_INTERNAL_0a08ef6f_4_k_cu_745f1156_27814cuda3std3__441_GLOBAL__N__0a08ef6f_4_k_cu_745f1156_27816ignoreE
	.align		8
        /*0040*/ 	.dword	_ZN39_INTERNAL_0a08ef6f_4_k_cu_745f1156_27814cuda3std3__419piecewise_constructE
	.align		8
        /*0048*/ 	.dword	_ZN39_INTERNAL_0a08ef6f_4_k_cu_745f1156_27814cuda3std3__48in_placeE
	.align		8
        /*0050*/ 	.dword	_ZN39_INTERNAL_0a08ef6f_4_k_cu_745f1156_27814cuda3std6ranges3__45__cpo4swapE
	.align		8
        /*0058*/ 	.dword	_ZN39_INTERNAL_0a08ef6f_4_k_cu_745f1156_27814cuda3std6ranges3__45__cpo9iter_moveE
	.align		8
        /*0060*/ 	.dword	_ZN39_INTERNAL_0a08ef6f_4_k_cu_745f1156_27814cute7productE
	.align		8
        /*0068*/ 	.dword	_ZN39_INTERNAL_0a08ef6f_4_k_cu_745f1156_27814cute1_E
	.align		8
        /*0070*/ 	.dword	$str$24
	.align		8
        /*0078*/ 	.dword	$str$25
	.align		8
        /*0080*/ 	.dword	$str$26
	.align		8
        /*0088*/ 	.dword	$str$27


//--------------------- .nv.constant2._ZN7cutlass13device_kernelINS_4gemm6kernel13GemmUniversalINS1_17GroupProblemShapeIN4cute5tupleIJiiiEEEEENS1_10collective13CollectiveMmaINS1_40MainloopSm100ArrayTmaUmmaWarpSpecializedILi2ELi8ELi4ENS6_IJNS5_1CILi1EEESD_SD_EEEEENS6_IJNSC_ILi128EEESG_SG_EEENS_10bfloat16_tEPNS6_IJlSD_NSC_ILi0EEEEEESI_SL_NS5_8TiledMMAINS5_8MMA_AtomIJNS5_20SM100_MMA_F16BF16_SSISI_SI_fLi128ELi128ELNS5_4UMMA5MajorE0ELSQ_0ELNSP_7ScaleInE0ELSR_0EEEEEENS5_6LayoutISE_NS6_IJSJ_SJ_SJ_EEEEENS6_IJNS5_10UnderscoreESX_SX_EEEEENS5_13SM90_TMA_LOADENS5_14ComposedLayoutINS5_7SwizzleILi3ELi4ELi3EEENS5_18smem_ptr_flag_bitsILi16EEENSU_INS6_IJNSC_ILi8EEENSC_ILi64EEEEEENS6_IJS17_SD_EEEEEEEvNS5_8identityES10_S1B_vS1C_EENS_8epilogue10collective18CollectiveEpilogueINS1E_31Sm100PtrArrayTmaWarpSpecializedILi4ELi2ELi32ELb1ELb0EEEJSH_NS6_IJNSU_ISG_SD_EENSU_INSC_ILi32EEESD_EEEEENS_6half_tEPNS6_IJSD_lSJ_EEES1N_S1P_NS1E_6fusion15FusionCallbacksIS1I_NS1Q_17LinearCombinationIS1N_fS1N_fLNS_15FloatRoundStyleE2EEESH_S1M_JEEENS5_5SM1004TMEM4LOAD26SM100_TMEM_LOAD_16dp256b4xES10_NS11_IS13_S15_NSU_INS6_IJS17_S16_EEENS6_IJSD_S17_EEEEEEENS5_17SM75_U16x8_LDSM_TENS5_14SM90_TMA_STOREES23_NS5_17SM90_U16x8_STSM_TENS5_39AutoVectorizingCopyWithAssumedAlignmentILi128EEEEEEvvEEEEvNT_6ParamsE --------------------------
	.section	.nv.constant2._ZN7cutlass13device_kernelINS_4gemm6kernel13GemmUniversalINS1_17GroupProblemShapeIN4cute5tupleIJiiiEEEEENS1_10collective13CollectiveMmaINS1_40MainloopSm100ArrayTmaUmmaWarpSpecializedILi2ELi8ELi4ENS6_IJNS5_1CILi1EEESD_SD_EEEEENS6_IJNSC_ILi128EEESG_SG_EEENS_10bfloat16_tEPNS6_IJlSD_NSC_ILi0EEEEEESI_SL_NS5_8TiledMMAINS5_8MMA_AtomIJNS5_20SM100_MMA_F16BF16_SSISI_SI_fLi128ELi128ELNS5_4UMMA5MajorE0ELSQ_0ELNSP_7ScaleInE0ELSR_0EEEEEENS5_6LayoutISE_NS6_IJSJ_SJ_SJ_EEEEENS6_IJNS5_10UnderscoreESX_SX_EEEEENS5_13SM90_TMA_LOADENS5_14ComposedLayoutINS5_7SwizzleILi3ELi4ELi3EEENS5_18smem_ptr_flag_bitsILi16EEENSU_INS6_IJNSC_ILi8EEENSC_ILi64EEEEEENS6_IJS17_SD_EEEEEEEvNS5_8identityES10_S1B_vS1C_EENS_8epilogue10collective18CollectiveEpilogueINS1E_31Sm100PtrArrayTmaWarpSpecializedILi4ELi2ELi32ELb1ELb0EEEJSH_NS6_IJNSU_ISG_SD_EENSU_INSC_ILi32EEESD_EEEEENS_6half_tEPNS6_IJSD_lSJ_EEES1N_S1P_NS1E_6fusion15FusionCallbacksIS1I_NS1Q_17LinearCombinationIS1N_fS1N_fLNS_15FloatRoundStyleE2EEESH_S1M_JEEENS5_5SM1004TMEM4LOAD26SM100_TMEM_LOAD_16dp256b4xES10_NS11_IS13_S15_NSU_INS6_IJS17_S16_EEENS6_IJSD_S17_EEEEEEENS5_17SM75_U16x8_LDSM_TENS5_14SM90_TMA_STOREES23_NS5_17SM90_U16x8_STSM_TENS5_39AutoVectorizingCopyWithAssumedAlignmentILi128EEEEEEvvEEEEvNT_6ParamsE,"a",@progbits
	.sectionflags	@""
	.align	4
.nv.constant2._ZN7cutlass13device_kernelINS_4gemm6kernel13GemmUniversalINS1_17GroupProblemShapeIN4cute5tupleIJiiiEEEEENS1_10collective13CollectiveMmaINS1_40MainloopSm100ArrayTmaUmmaWarpSpecializedILi2ELi8ELi4ENS6_IJNS5_1CILi1EEESD_SD_EEEEENS6_IJNSC_ILi128EEESG_SG_EEENS_10bfloat16_tEPNS6_IJlSD_NSC_ILi0EEEEEESI_SL_NS5_8TiledMMAINS5_8MMA_AtomIJNS5_20SM100_MMA_F16BF16_SSISI_SI_fLi128ELi128ELNS5_4UMMA5MajorE0ELSQ_0ELNSP_7ScaleInE0ELSR_0EEEEEENS5_6LayoutISE_NS6_IJSJ_SJ_SJ_EEEEENS6_IJNS5_10UnderscoreESX_SX_EEEEENS5_13SM90_TMA_LOADENS5_14ComposedLayoutINS5_7SwizzleILi3ELi4ELi3EEENS5_18smem_ptr_flag_bitsILi16EEENSU_INS6_IJNSC_ILi8EEENSC_ILi64EEEEEENS6_IJS17_SD_EEEEEEEvNS5_8identityES10_S1B_vS1C_EENS_8epilogue10collective18CollectiveEpilogueINS1E_31Sm100PtrArrayTmaWarpSpecializedILi4ELi2ELi32ELb1ELb0EEEJSH_NS6_IJNSU_ISG_SD_EENSU_INSC_ILi32EEESD_EEEEENS_6half_tEPNS6_IJSD_lSJ_EEES1N_S1P_NS1E_6fusion15FusionCallbacksIS1I_NS1Q_17LinearCombinationIS1N_fS1N_fLNS_15FloatRoundStyleE2EEESH_S1M_JEEENS5_5SM1004TMEM4LOAD26SM100_TMEM_LOAD_16dp256b4xES10_NS11_IS13_S15_NSU_INS6_IJS17_S16_EEENS6_IJSD_S17_EEEEEEENS5_17SM75_U16x8_LDSM_TENS5_14SM90_TMA_STOREES23_NS5_17SM90_U16x8_STSM_TENS5_39AutoVectorizingCopyWithAssumedAlignmentILi128EEEEEEvvEEEEvNT_6ParamsE:
        /*0000*/ 	.byte	0xf0, 0xfe, 0x00, 0x00, 0xe0, 0x48, 0x00, 0x00, 0xe0, 0x48, 0x00, 0x00, 0xe0, 0x48, 0x00, 0x00
        /*0010*/ 	.byte	0xe0, 0x48, 0x00, 0x00, 0xe0, 0x48, 0x00, 0x00, 0xe0, 0x48, 0x00, 0x00, 0xe0, 0x48, 0x00, 0x00
        /*0020*/ 	.byte	0x60, 0xe2, 0x00, 0x00, 0xe0, 0x48, 0x00, 0x00


//--------------------- .text._ZN7cutlass13device_kernelINS_4gemm6kernel13GemmUniversalINS1_17GroupProblemShapeIN4cute5tupleIJiiiEEEEENS1_10collective13CollectiveMmaINS1_40MainloopSm100ArrayTmaUmmaWarpSpecializedILi2ELi8ELi4ENS6_IJNS5_1CILi1EEESD_SD_EEEEENS6_IJNSC_ILi128EEESG_SG_EEENS_10bfloat16_tEPNS6_IJlSD_NSC_ILi0EEEEEESI_SL_NS5_8TiledMMAINS5_8MMA_AtomIJNS5_20SM100_MMA_F16BF16_SSISI_SI_fLi128ELi128ELNS5_4UMMA5MajorE0ELSQ_0ELNSP_7ScaleInE0ELSR_0EEEEEENS5_6LayoutISE_NS6_IJSJ_SJ_SJ_EEEEENS6_IJNS5_10UnderscoreESX_SX_EEEEENS5_13SM90_TMA_LOADENS5_14ComposedLayoutINS5_7SwizzleILi3ELi4ELi3EEENS5_18smem_ptr_flag_bitsILi16EEENSU_INS6_IJNSC_ILi8EEENSC_ILi64EEEEEENS6_IJS17_SD_EEEEEEEvNS5_8identityES10_S1B_vS1C_EENS_8epilogue10collective18CollectiveEpilogueINS1E_31Sm100PtrArrayTmaWarpSpecializedILi4ELi2ELi32ELb1ELb0EEEJSH_NS6_IJNSU_ISG_SD_EENSU_INSC_ILi32EEESD_EEEEENS_6half_tEPNS6_IJSD_lSJ_EEES1N_S1P_NS1E_6fusion15FusionCallbacksIS1I_NS1Q_17LinearCombinationIS1N_fS1N_fLNS_15FloatRoundStyleE2EEESH_S1M_JEEENS5_5SM1004TMEM4LOAD26SM100_TMEM_LOAD_16dp256b4xES10_NS11_IS13_S15_NSU_INS6_IJS17_S16_EEENS6_IJSD_S17_EEEEEEENS5_17SM75_U16x8_LDSM_TENS5_14SM90_TMA_STOREES23_NS5_17SM90_U16x8_STSM_TENS5_39AutoVectorizingCopyWithAssumedAlignmentILi128EEEEEEvvEEEEvNT_6ParamsE --------------------------
	.section	.text._ZN7cutlass13device_kernelINS_4gemm6kernel13GemmUniversalINS1_17GroupProblemShapeIN4cute5tupleIJiiiEEEEENS1_10collective13CollectiveMmaINS1_40MainloopSm100ArrayTmaUmmaWarpSpecializedILi2ELi8ELi4ENS6_IJNS5_1CILi1EEESD_SD_EEEEENS6_IJNSC_ILi128EEESG_SG_EEENS_10bfloat16_tEPNS6_IJlSD_NSC_ILi0EEEEEESI_SL_NS5_8TiledMMAINS5_8MMA_AtomIJNS5_20SM100_MMA_F16BF16_SSISI_SI_fLi128ELi128ELNS5_4UMMA5MajorE0ELSQ_0ELNSP_7ScaleInE0ELSR_0EEEEEENS5_6LayoutISE_NS6_IJSJ_SJ_SJ_EEEEENS6_IJNS5_10UnderscoreESX_SX_EEEEENS5_13SM90_TMA_LOADENS5_14ComposedLayoutINS5_7SwizzleILi3ELi4ELi3EEENS5_18smem_ptr_flag_bitsILi16EEENSU_INS6_IJNSC_ILi8EEENSC_ILi64EEEEEENS6_IJS17_SD_EEEEEEEvNS5_8identityES10_S1B_vS1C_EENS_8epilogue10collective18CollectiveEpilogueINS1E_31Sm100PtrArrayTmaWarpSpecializedILi4ELi2ELi32ELb1ELb0EEEJSH_NS6_IJNSU_ISG_SD_EENSU_INSC_ILi32EEESD_EEEEENS_6half_tEPNS6_IJSD_lSJ_EEES1N_S1P_NS1E_6fusion15FusionCallbacksIS1I_NS1Q_17LinearCombinationIS1N_fS1N_fLNS_15FloatRoundStyleE2EEESH_S1M_JEEENS5_5SM1004TMEM4LOAD26SM100_TMEM_LOAD_16dp256b4xES10_NS11_IS13_S15_NSU_INS6_IJS17_S16_EEENS6_IJSD_S17_EEEEEEENS5_17SM75_U16x8_LDSM_TENS5_14SM90_TMA_STOREES23_NS5_17SM90_U16x8_STSM_TENS5_39AutoVectorizingCopyWithAssumedAlignmentILi128EEEEEEvvEEEEvNT_6ParamsE,"ax",@progbits
	.align	128
.text._ZN7cutlass13device_kernelINS_4gemm6kernel13GemmUniversalINS1_17GroupProblemShapeIN4cute5tupleIJiiiEEEEENS1_10collective13CollectiveMmaINS1_40MainloopSm100ArrayTmaUmmaWarpSpecializedILi2ELi8ELi4ENS6_IJNS5_1CILi1EEESD_SD_EEEEENS6_IJNSC_ILi128EEESG_SG_EEENS_10bfloat16_tEPNS6_IJlSD_NSC_ILi0EEEEEESI_SL_NS5_8TiledMMAINS5_8MMA_AtomIJNS5_20SM100_MMA_F16BF16_SSISI_SI_fLi128ELi128ELNS5_4UMMA5MajorE0ELSQ_0ELNSP_7ScaleInE0ELSR_0EEEEEENS5_6LayoutISE_NS6_IJSJ_SJ_SJ_EEEEENS6_IJNS5_10UnderscoreESX_SX_EEEEENS5_13SM90_TMA_LOADENS5_14ComposedLayoutINS5_7SwizzleILi3ELi4ELi3EEENS5_18smem_ptr_flag_bitsILi16EEENSU_INS6_IJNSC_ILi8EEENSC_ILi64EEEEEENS6_IJS17_SD_EEEEEEEvNS5_8identityES10_S1B_vS1C_EENS_8epilogue10collective18CollectiveEpilogueINS1E_31Sm100PtrArrayTmaWarpSpecializedILi4ELi2ELi32ELb1ELb0EEEJSH_NS6_IJNSU_ISG_SD_EENSU_INSC_ILi32EEESD_EEEEENS_6half_tEPNS6_IJSD_lSJ_EEES1N_S1P_NS1E_6fusion15FusionCallbacksIS1I_NS1Q_17LinearCombinationIS1N_fS1N_fLNS_15FloatRoundStyleE2EEESH_S1M_JEEENS5_5SM1004TMEM4LOAD26SM100_TMEM_LOAD_16dp256b4xES10_NS11_IS13_S15_NSU_INS6_IJS17_S16_EEENS6_IJSD_S17_EEEEEEENS5_17SM75_U16x8_LDSM_TENS5_14SM90_TMA_STOREES23_NS5_17SM90_U16x8_STSM_TENS5_39AutoVectorizingCopyWithAssumedAlignmentILi128EEEEEEvvEEEEvNT_6ParamsE:
        .type           _ZN7cutlass13device_kernelINS_4gemm6kernel13GemmUniversalINS1_17GroupProblemShapeIN4cute5tupleIJiiiEEEEENS1_10collective13CollectiveMmaINS1_40MainloopSm100ArrayTmaUmmaWarpSpecializedILi2ELi8ELi4ENS6_IJNS5_1CILi1EEESD_SD_EEEEENS6_IJNSC_ILi128EEESG_SG_EEENS_10bfloat16_tEPNS6_IJlSD_NSC_ILi0EEEEEESI_SL_NS5_8TiledMMAINS5_8MMA_AtomIJNS5_20SM100_MMA_F16BF16_SSISI_SI_fLi128ELi128ELNS5_4UMMA5MajorE0ELSQ_0ELNSP_7ScaleInE0ELSR_0EEEEEENS5_6LayoutISE_NS6_IJSJ_SJ_SJ_EEEEENS6_IJNS5_10UnderscoreESX_SX_EEEEENS5_13SM90_TMA_LOADENS5_14ComposedLayoutINS5_7SwizzleILi3ELi4ELi3EEENS5_18smem_ptr_flag_bitsILi16EEENSU_INS6_IJNSC_ILi8EEENSC_ILi64EEEEEENS6_IJS17_SD_EEEEEEEvNS5_8identityES10_S1B_vS1C_EENS_8epilogue10collective18CollectiveEpilogueINS1E_31Sm100PtrArrayTmaWarpSpecializedILi4ELi2ELi32ELb1ELb0EEEJSH_NS6_IJNSU_ISG_SD_EENSU_INSC_ILi32EEESD_EEEEENS_6half_tEPNS6_IJSD_lSJ_EEES1N_S1P_NS1E_6fusion15FusionCallbacksIS1I_NS1Q_17LinearCombinationIS1N_fS1N_fLNS_15FloatRoundStyleE2EEESH_S1M_JEEENS5_5SM1004TMEM4LOAD26SM100_TMEM_LOAD_16dp256b4xES10_NS11_IS13_S15_NSU_INS6_IJS17_S16_EEENS6_IJSD_S17_EEEEEEENS5_17SM75_U16x8_LDSM_TENS5_14SM90_TMA_STOREES23_NS5_17SM90_U16x8_STSM_TENS5_39AutoVectorizingCopyWithAssumedAlignmentILi128EEEEEEvvEEEEvNT_6ParamsE,@function
        .size           _ZN7cutlass13device_kernelINS_4gemm6kernel13GemmUniversalINS1_17GroupProblemShapeIN4cute5tupleIJiiiEEEEENS1_10collective13CollectiveMmaINS1_40MainloopSm100ArrayTmaUmmaWarpSpecializedILi2ELi8ELi4ENS6_IJNS5_1CILi1EEESD_SD_EEEEENS6_IJNSC_ILi128EEESG_SG_EEENS_10bfloat16_tEPNS6_IJlSD_NSC_ILi0EEEEEESI_SL_NS5_8TiledMMAINS5_8MMA_AtomIJNS5_20SM100_MMA_F16BF16_SSISI_SI_fLi128ELi128ELNS5_4UMMA5MajorE0ELSQ_0ELNSP_7ScaleInE0ELSR_0EEEEEENS5_6LayoutISE_NS6_IJSJ_SJ_SJ_EEEEENS6_IJNS5_10UnderscoreESX_SX_EEEEENS5_13SM90_TMA_LOADENS5_14ComposedLayoutINS5_7SwizzleILi3ELi4ELi3EEENS5_18smem_ptr_flag_bitsILi16EEENSU_INS6_IJNSC_ILi8EEENSC_ILi64EEEEEENS6_IJS17_SD_EEEEEEEvNS5_8identityES10_S1B_vS1C_EENS_8epilogue10collective18CollectiveEpilogueINS1E_31Sm100PtrArrayTmaWarpSpecializedILi4ELi2ELi32ELb1ELb0EEEJSH_NS6_IJNSU_ISG_SD_EENSU_INSC_ILi32EEESD_EEEEENS_6half_tEPNS6_IJSD_lSJ_EEES1N_S1P_NS1E_6fusion15FusionCallbacksIS1I_NS1Q_17LinearCombinationIS1N_fS1N_fLNS_15FloatRoundStyleE2EEESH_S1M_JEEENS5_5SM1004TMEM4LOAD26SM100_TMEM_LOAD_16dp256b4xES10_NS11_IS13_S15_NSU_INS6_IJS17_S16_EEENS6_IJSD_S17_EEEEEEENS5_17SM75_U16x8_LDSM_TENS5_14SM90_TMA_STOREES23_NS5_17SM90_U16x8_STSM_TENS5_39AutoVectorizingCopyWithAssumedAlignmentILi128EEEEEEvvEEEEvNT_6ParamsE,(.L_x_283 - _ZN7cutlass13device_kernelINS_4gemm6kernel13GemmUniversalINS1_17GroupProblemShapeIN4cute5tupleIJiiiEEEEENS1_10collective13CollectiveMmaINS1_40MainloopSm100ArrayTmaUmmaWarpSpecializedILi2ELi8ELi4ENS6_IJNS5_1CILi1EEESD_SD_EEEEENS6_IJNSC_ILi128EEESG_SG_EEENS_10bfloat16_tEPNS6_IJlSD_NSC_ILi0EEEEEESI_SL_NS5_8TiledMMAINS5_8MMA_AtomIJNS5_20SM100_MMA_F16BF16_SSISI_SI_fLi128ELi128ELNS5_4UMMA5MajorE0ELSQ_0ELNSP_7ScaleInE0ELSR_0EEEEEENS5_6LayoutISE_NS6_IJSJ_SJ_SJ_EEEEENS6_IJNS5_10UnderscoreESX_SX_EEEEENS5_13SM90_TMA_LOADENS5_14ComposedLayoutINS5_7SwizzleILi3ELi4ELi3EEENS5_18smem_ptr_flag_bitsILi16EEENSU_INS6_IJNSC_ILi8EEENSC_ILi64EEEEEENS6_IJS17_SD_EEEEEEEvNS5_8identityES10_S1B_vS1C_EENS_8epilogue10collective18CollectiveEpilogueINS1E_31Sm100PtrArrayTmaWarpSpecializedILi4ELi2ELi32ELb1ELb0EEEJSH_NS6_IJNSU_ISG_SD_EENSU_INSC_ILi32EEESD_EEEEENS_6half_tEPNS6_IJSD_lSJ_EEES1N_S1P_NS1E_6fusion15FusionCallbacksIS1I_NS1Q_17LinearCombinationIS1N_fS1N_fLNS_15FloatRoundStyleE2EEESH_S1M_JEEENS5_5SM1004TMEM4LOAD26SM100_TMEM_LOAD_16dp256b4xES10_NS11_IS13_S15_NSU_INS6_IJS17_S16_EEENS6_IJSD_S17_EEEEEEENS5_17SM75_U16x8_LDSM_TENS5_14SM90_TMA_STOREES23_NS5_17SM90_U16x8_STSM_TENS5_39AutoVectorizingCopyWithAssumedAlignmentILi128EEEEEEvvEEEEvNT_6ParamsE)
        .other          _ZN7cutlass13device_kernelINS_4gemm6kernel13GemmUniversalINS1_17GroupProblemShapeIN4cute5tupleIJiiiEEEEENS1_10collective13CollectiveMmaINS1_40MainloopSm100ArrayTmaUmmaWarpSpecializedILi2ELi8ELi4ENS6_IJNS5_1CILi1EEESD_SD_EEEEENS6_IJNSC_ILi128EEESG_SG_EEENS_10bfloat16_tEPNS6_IJlSD_NSC_ILi0EEEEEESI_SL_NS5_8TiledMMAINS5_8MMA_AtomIJNS5_20SM100_MMA_F16BF16_SSISI_SI_fLi128ELi128ELNS5_4UMMA5MajorE0ELSQ_0ELNSP_7ScaleInE0ELSR_0EEEEEENS5_6LayoutISE_NS6_IJSJ_SJ_SJ_EEEEENS6_IJNS5_10UnderscoreESX_SX_EEEEENS5_13SM90_TMA_LOADENS5_14ComposedLayoutINS5_7SwizzleILi3ELi4ELi3EEENS5_18smem_ptr_flag_bitsILi16EEENSU_INS6_IJNSC_ILi8EEENSC_ILi64EEEEEENS6_IJS17_SD_EEEEEEEvNS5_8identityES10_S1B_vS1C_EENS_8epilogue10collective18CollectiveEpilogueINS1E_31Sm100PtrArrayTmaWarpSpecializedILi4ELi2ELi32ELb1ELb0EEEJSH_NS6_IJNSU_ISG_SD_EENSU_INSC_ILi32EEESD_EEEEENS_6half_tEPNS6_IJSD_lSJ_EEES1N_S1P_NS1E_6fusion15FusionCallbacksIS1I_NS1Q_17LinearCombinationIS1N_fS1N_fLNS_15FloatRoundStyleE2EEESH_S1M_JEEENS5_5SM1004TMEM4LOAD26SM100_TMEM_LOAD_16dp256b4xES10_NS11_IS13_S15_NSU_INS6_IJS17_S16_EEENS6_IJSD_S17_EEEEEEENS5_17SM75_U16x8_LDSM_TENS5_14SM90_TMA_STOREES23_NS5_17SM90_U16x8_STSM_TENS5_39AutoVectorizingCopyWithAssumedAlignmentILi128EEEEEEvvEEEEvNT_6ParamsE,@"STO_CUDA_ENTRY STV_DEFAULT"
_ZN7cutlass13device_kernelINS_4gemm6kernel13GemmUniversalINS1_17GroupProblemShapeIN4cute5tupleIJiiiEEEEENS1_10collective13CollectiveMmaINS1_40MainloopSm100ArrayTmaUmmaWarpSpecializedILi2ELi8ELi4ENS6_IJNS5_1CILi1EEESD_SD_EEEEENS6_IJNSC_ILi128EEESG_SG_EEENS_10bfloat16_tEPNS6_IJlSD_NSC_ILi0EEEEEESI_SL_NS5_8TiledMMAINS5_8MMA_AtomIJNS5_20SM100_MMA_F16BF16_SSISI_SI_fLi128ELi128ELNS5_4UMMA5MajorE0ELSQ_0ELNSP_7ScaleInE0ELSR_0EEEEEENS5_6LayoutISE_NS6_IJSJ_SJ_SJ_EEEEENS6_IJNS5_10UnderscoreESX_SX_EEEEENS5_13SM90_TMA_LOADENS5_14ComposedLayoutINS5_7SwizzleILi3ELi4ELi3EEENS5_18smem_ptr_flag_bitsILi16EEENSU_INS6_IJNSC_ILi8EEENSC_ILi64EEEEEENS6_IJS17_SD_EEEEEEEvNS5_8identityES10_S1B_vS1C_EENS_8epilogue10collective18CollectiveEpilogueINS1E_31Sm100PtrArrayTmaWarpSpecializedILi4ELi2ELi32ELb1ELb0EEEJSH_NS6_IJNSU_ISG_SD_EENSU_INSC_ILi32EEESD_EEEEENS_6half_tEPNS6_IJSD_lSJ_EEES1N_S1P_NS1E_6fusion15FusionCallbacksIS1I_NS1Q_17LinearCombinationIS1N_fS1N_fLNS_15FloatRoundStyleE2EEESH_S1M_JEEENS5_5SM1004TMEM4LOAD26SM100_TMEM_LOAD_16dp256b4xES10_NS11_IS13_S15_NSU_INS6_IJS17_S16_EEENS6_IJSD_S17_EEEEEEENS5_17SM75_U16x8_LDSM_TENS5_14SM90_TMA_STOREES23_NS5_17SM90_U16x8_STSM_TENS5_39AutoVectorizingCopyWithAssumedAlignmentILi128EEEEEEvvEEEEvNT_6ParamsE:
[----:B------:R-:W1:Y:S01]  /*0000*/  LDC R1, c[0x0][0x37c] ;  /* 0x0000df00ff017b82 */ /* 0x000e620000000800 */
[----:B------:R-:W2:Y:S07]  /*0010*/  S2R R0, SR_TID.X ;  /* 0x0000000000007919 */ /* 0x000eae0000002100 */
[----:B------:R-:W-:Y:S01]  /*0020*/  S2UR UR35, SR_CTAID.X ;  /* 0x00000000002379c3 */ /* 0x000fe20000002500 */
[----:B------:R-:W-:Y:S01]  /*0030*/  UMOV UR4, 0x4 ;  /* 0x0000000400047882 */ /* 0x000fe20000000000 */
[----:B------:R-:W3:Y:S01]  /*0040*/  LDCU UR32, c[0x0][0x370] ;  /* 0x00006e00ff2077ac */ /* 0x000ee20008000800 */
[----:B------:R-:W-:-:S05]  /*0050*/  ELECT P2, URZ, PT ;  /* 0x0000000000ff782f */ /* 0x000fca0003840000 */
[----:B------:R-:W3:Y:S01]  /*0060*/  S2UR UR17, SR_CTAID.Y ;  /* 0x00000000001179c3 */ /* 0x000ee20000002600 */
[----:B--2---:R-:W-:Y:S01]  /*0070*/  SHF.R.U32.HI R80, RZ, 0x5, R0 ;  /* 0x00000005ff507819 */ /* 0x004fe20000011600 */
[----:B---3--:R-:W-:-:S04]  /*0080*/  UIMAD UR30, UR17, UR32, UR35 ;  /* 0x00000020111e72a4 */ /* 0x008fc8000f8e0223 */
[----:B------:R-:W2:Y:S02]  /*0090*/  SHFL.IDX PT, R2, R80, RZ, 0x1f ;  /* 0x00001fff50027589 */ /* 0x000ea400000e0000 */
[----:B--2---:R-:W-:-:S13]  /*00a0*/  R2UR UR20, R2 ;  /* 0x00000000021472ca */ /* 0x004fda00000e0000 */
[----:B------:R-:W-:Y:S02]  /*00b0*/  UISETP.GE.AND UP0, UPT, UR20, 0x8, UPT ;  /* 0x000000081400788c */ /* 0x000fe4000bf06270 */
[----:B------:R-:W-:Y:S02]  /*00c0*/  UISETP.GT.AND UP1, UPT, UR20, 0x3, UPT ;  /* 0x000000031400788c */ /* 0x000fe4000bf24270 */
[----:B------:R-:W-:-:S04]  /*00d0*/  USEL UR4, UR4, 0x8, !UP0 ;  /* 0x0000000804047887 */ /* 0x000fc8000c000000 */
[----:B------:R-:W-:Y:S02]  /*00e0*/  USEL UR37, UR4, UR20, UP1 ;  /* 0x0000001404257287 */ /* 0x000fe40008800000 */
[----:B------:R-:W-:Y:S02]  /*00f0*/  ULOP3.LUT UR20, UR20, 0xfffffffc, URZ, 0xc0, !UPT ;  /* 0xfffffffc14147892 */ /* 0x000fe4000f8ec0ff */
[----:B------:R-:W-:-:S09]  /*0100*/  UISETP.NE.AND UP0, UPT, UR37, 0x2, UPT ;  /* 0x000000022500788c */ /* 0x000fd2000bf05270 */
[----:B-1----:R-:W-:Y:S05]  /*0110*/  BRA.U UP0, `(.L_x_0) ;  /* 0x0000000100fc7547 */ /* 0x002fea000b800000 */
[----:B------:R-:W1:Y:S01]  /*0120*/  LDCU UR24, c[0x0][0xc1c] ;  /* 0x00018380ff1877ac */ /* 0x000e620008000800 */
[----:B------:R-:W-:Y:S01]  /*0130*/  BSSY.RECONVERGENT B0, `(.L_x_1) ;  /* 0x000003c000007945 */ /* 0x000fe20003800200 */
[----:B------:R-:W2:Y:S01]  /*0140*/  LDCU.64 UR4, c[0x0][0x820] ;  /* 0x00010400ff0477ac */ /* 0x000ea20008000a00 */
[----:B------:R-:W-:Y:S01]  /*0150*/  ELECT P0, URZ, PT ;  /* 0x0000000000ff782f */ /* 0x000fe20003800000 */
[----:B------:R-:W-:Y:S02]  /*0160*/  UIMAD UR26, UR30, 0xc, URZ ;  /* 0x0000000c1e1a78a4 */ /* 0x000fe4000f8e02ff */
[----:B-1----:R-:W-:-:S04]  /*0170*/  UIADD3 UR24, UPT, UPT, UR30, UR24, URZ ;  /* 0x000000181e187290 */ /* 0x002fc8000fffe0ff */
[----:B------:R-:W-:Y:S02]  /*0180*/  UIMAD UR24, UR24, 0xc, URZ ;  /* 0x0000000c181878a4 */ /* 0x000fe4000f8e02ff */
[----:B--2---:R-:W-:Y:S02]  /*0190*/  UIMAD.WIDE.U32 UR26, UR26, 0x80, UR4 ;  /* 0x000000801a1a78a5 */ /* 0x004fe4000f8e0004 */
[----:B------:R-:W-:Y:S02]  /*01a0*/  UIMAD.WIDE.U32 UR24, UR24, 0x80, UR4 ;  /* 0x00000080181878a5 */ /* 0x000fe4000f8e0004 */
[----:B------:R-:W-:Y:S10]  /*01b0*/  @!P0 BRA `(.L_x_2) ;  /* 0x0000000000cc8947 */ /* 0x000ff40003800000 */
[----:B------:R-:W1:Y:S01]  /*01c0*/  S2UR UR4, SR_CgaCtaId ;  /* 0x00000000000479c3 */ /* 0x000e620000008800 */
[----:B------:R-:W-:-:S07]  /*01d0*/  UMOV UR5, 0x400 ;  /* 0x0000040000057882 */ /* 0x000fce0000000000 */
[----:B------:R-:W2:Y:S08]  /*01e0*/  LDC.64 R64, c[0x0][0x400] ;  /* 0x00010000ff407b82 */ /* 0x000eb00000000a00 */
[----:B------:R-:W2:Y:S08]  /*01f0*/  LDC.64 R66, c[0x0][0x408] ;  /* 0x00010200ff427b82 */ /* 0x000eb00000000a00 */
[----:B------:R-:W3:Y:S01]  /*0200*/  LDC.64 R60, c[0x0][0x410] ;  /* 0x00010400ff3c7b82 */ /* 0x000ee20000000a00 */
[----:B-1----:R-:W-:-:S07]  /*0210*/  ULEA UR4, UR4, UR5, 0x18 ;  /* 0x0000000504047291 */ /* 0x002fce000f8ec0ff */
[----:B------:R-:W3:Y:S08]  /*0220*/  LDC.64 R62, c[0x0][0x418] ;  /* 0x00010600ff3e7b82 */ /* 0x000ef00000000a00 */
[----:B------:R-:W1:Y:S01]  /*0230*/  LDC.64 R56, c[0x0][0x420] ;  /* 0x00010800ff387b82 */ /* 0x000e620000000a00 */
[----:B--2---:R2:W-:Y:S07]  /*0240*/  STS.128 [UR4+0x480], R64 ;  /* 0x00048040ff007988 */ /* 0x0045ee0008000c04 */
[----:B------:R-:W1:Y:S08]  /*0250*/  LDC.64 R58, c[0x0][0x428] ;  /* 0x00010a00ff3a7b82 */ /* 0x000e700000000a00 */
[----:B------:R-:W4:Y:S01]  /*0260*/  LDC.64 R52, c[0x0][0x430] ;  /* 0x00010c00ff347b82 */ /* 0x000f220000000a00 */
[----:B---3--:R2:W-:Y:S07]  /*0270*/  STS.128 [UR4+0x490], R60 ;  /* 0x0004903cff007988 */ /* 0x0085ee0008000c04 */
[----:B------:R-:W4:Y:S08]  /*0280*/  LDC.64 R54, c[0x0][0x438] ;  /* 0x00010e00ff367b82 */ /* 0x000f300000000a00 */
[----:B------:R-:W3:Y:S01]  /*0290*/  LDC.64 R48, c[0x0][0x440] ;  /* 0x00011000ff307b82 */ /* 0x000ee20000000a00 */
[----:B-1----:R2:W-:Y:S07]  /*02a0*/  STS.128 [UR4+0x4a0], R56 ;  /* 0x0004a038ff007988 */ /* 0x0025ee0008000c04 */
[----:B------:R-:W3:Y:S08]  /*02b0*/  LDC.64 R50, c[0x0][0x448] ;  /* 0x00011200ff327b82 */ /* 0x000ef00000000a00 */
[----:B------:R-:W1:Y:S01]  /*02c0*/  LDC.64 R44, c[0x0][0x450] ;  /* 0x00011400ff2c7b82 */ /* 0x000e620000000a00 */
[----:B----4-:R2:W-:Y:S07]  /*02d0*/  STS.128 [UR4+0x4b0], R52 ;  /* 0x0004b034ff007988 */ /* 0x0105ee0008000c04 */
        /* <DEDUP_REMOVED lines=30> */
[----:B------:R-:W4:Y:S01]  /*04c0*/  LDC.64 R6, c[0x0][0x578] ;  /* 0x00015e00ff067b82 */ /* 0x000f220000000a00 */
[----:B-1----:R2:W-:Y:S04]  /*04d0*/  STS.128 [UR4+0x560], R8 ;  /* 0x00056008ff007988 */ /* 0x0025e80008000c04 */
[----:B----4-:R2:W-:Y:S02]  /*04e0*/  STS.128 [UR4+0x570], R4 ;  /* 0x00057004ff007988 */ /* 0x0105e40008000c04 */
.L_x_2:
[----:B------:R-:W-:Y:S05]  /*04f0*/  BSYNC.RECONVERGENT B0 ;  /* 0x0000000000007941 */ /* 0x000fea0003800200 */
.L_x_1:
[----:B------:R-:W-:Y:S01]  /*0500*/  NOP ;  /* 0x0000000000007918 */ /* 0x000fe20000000000 */
.L_x_0:
[----:B------:R-:W-:-:S09]  /*0510*/  UISETP.NE.AND UP0, UPT, UR37, 0x3, UPT ;  /* 0x000000032500788c */ /* 0x000fd2000bf05270 */
[----:B------:R-:W-:Y:S05]  /*0520*/  BRA.U UP0, `(.L_x_3) ;  /* 0x0000000100807547 */ /* 0x000fea000b800000 */
[----:B------:R-:W1:Y:S01]  /*0530*/  S2UR UR4, SR_CgaCtaId ;  /* 0x00000000000479c3 */ /* 0x000e620000008800 */
[----:B------:R-:W3:Y:S01]  /*0540*/  LDCU.64 UR6, c[0x0][0xb00] ;  /* 0x00016000ff0677ac */ /* 0x000ee20008000a00 */
[----:B------:R-:W-:Y:S01]  /*0550*/  ELECT P0, URZ, PT ;  /* 0x0000000000ff782f */ /* 0x000fe20003800000 */
[----:B------:R-:W-:-:S05]  /*0560*/  UMOV UR5, 0x400 ;  /* 0x0000040000057882 */ /* 0x000fca0000000000 */
[----:B--2---:R-:W2:Y:S01]  /*0570*/  LDC.64 R32, c[0x0][0x900] ;  /* 0x00024000ff207b82 */ /* 0x004ea20000000a00 */
[----:B------:R-:W-:-:S07]  /*0580*/  UIMAD UR22, UR30, 0xe, URZ ;  /* 0x0000000e1e1678a4 */ /* 0x000fce000f8e02ff */
[----:B------:R-:W2:Y:S01]  /*0590*/  LDC.64 R34, c[0x0][0x908] ;  /* 0x00024200ff227b82 */ /* 0x000ea20000000a00 */
[----:B---3--:R-:W-:-:S07]  /*05a0*/  UIMAD.WIDE.U32 UR22, UR22, 0x80, UR6 ;  /* 0x00000080161678a5 */ /* 0x008fce000f8e0006 */
[----:B------:R-:W3:Y:S01]  /*05b0*/  LDC.64 R28, c[0x0][0x910] ;  /* 0x00024400ff1c7b82 */ /* 0x000ee20000000a00 */
[----:B-1----:R-:W-:-:S07]  /*05c0*/  ULEA UR4, UR4, UR5, 0x18 ;  /* 0x0000000504047291 */ /* 0x002fce000f8ec0ff */
[----:B------:R-:W3:Y:S08]  /*05d0*/  LDC.64 R30, c[0x0][0x918] ;  /* 0x00024600ff1e7b82 */ /* 0x000ef00000000a00 */
[----:B------:R-:W1:Y:S01]  /*05e0*/  LDC.64 R24, c[0x0][0x920] ;  /* 0x00024800ff187b82 */ /* 0x000e620000000a00 */
[----:B--2---:R4:W-:Y:S07]  /*05f0*/  @P0 STS.128 [UR4+0x380], R32 ;  /* 0x00038020ff000988 */ /* 0x0049ee0008000c04 */
[----:B------:R-:W1:Y:S08]  /*0600*/  LDC.64 R26, c[0x0][0x928] ;  /* 0x00024a00ff1a7b82 */ /* 0x000e700000000a00 */
[----:B------:R-:W2:Y:S01]  /*0610*/  LDC.64 R20, c[0x0][0x930] ;  /* 0x00024c00ff147b82 */ /* 0x000ea20000000a00 */
[----:B---3--:R4:W-:Y:S07]  /*0620*/  @P0 STS.128 [UR4+0x390], R28 ;  /* 0x0003901cff000988 */ /* 0x0089ee0008000c04 */
[----:B------:R-:W2:Y:S08]  /*0630*/  LDC.64 R22, c[0x0][0x938] ;  /* 0x00024e00ff167b82 */ /* 0x000eb00000000a00 */
[----:B------:R-:W3:Y:S01]  /*0640*/  LDC.64 R16, c[0x0][0x940] ;  /* 0x00025000ff107b82 */ /* 0x000ee20000000a00 */
[----:B-1----:R4:W-:Y:S07]  /*0650*/  @P0 STS.128 [UR4+0x3a0], R24 ;  /* 0x0003a018ff000988 */ /* 0x0029ee0008000c04 */
        /* <DEDUP_REMOVED lines=9> */
[----:B------:R-:W3:Y:S01]  /*06f0*/  LDC.64 R6, c[0x0][0x978] ;  /* 0x00025e00ff067b82 */ /* 0x000ee20000000a00 */
[----:B--2---:R4:W-:Y:S04]  /*0700*/  @P0 STS.128 [UR4+0x3e0], R8 ;  /* 0x0003e008ff000988 */ /* 0x0049e80008000c04 */
[----:B---3--:R4:W-:Y:S01]  /*0710*/  @P0 STS.128 [UR4+0x3f0], R4 ;  /* 0x0003f004ff000988 */ /* 0x0089e20008000c04 */
[----:B------:R-:W-:Y:S01]  /*0720*/  NOP ;  /* 0x0000000000007918 */ /* 0x000fe20000000000 */
.L_x_3:
[----:B------:R-:W1:Y:S01]  /*0730*/  SHFL.IDX PT, R2, R80, RZ, 0x1f ;  /* 0x00001fff50027589 */ /* 0x000e6200000e0000 */
[----:B------:R-:W-:Y:S02]  /*0740*/  UISETP.NE.AND UP4, UPT, UR37, 0x2, UPT ;  /* 0x000000022500788c */ /* 0x000fe4000bf85270 */
[----:B------:R-:W-:Y:S02]  /*0750*/  UISETP.NE.AND UP0, UPT, UR37, URZ, UPT ;  /* 0x000000ff2500728c */ /* 0x000fe4000bf05270 */
[----:B------:R-:W-:-:S04]  /*0760*/  USEL UR21, URZ, 0x1, UP4 ;  /* 0x00000001ff157887 */ /* 0x000fc8000a000000 */
[----:B------:R-:W-:Y:S01]  /*0770*/  USEL UR21, UR21, 0x2, UP0 ;  /* 0x0000000215157887 */ /* 0x000fe20008000000 */
[----:B-1----:R-:W-:-:S13]  /*0780*/  ISETP.NE.AND P0, PT, R2, RZ, PT ;  /* 0x000000ff0200720c */ /* 0x002fda0003f05270 */
[----:B------:R-:W-:Y:S05]  /*0790*/  @P0 BRA `(.L_x_4) ;  /* 0x0000000000380947 */ /* 0x000fea0003800000 */
[----:B------:R-:W1:Y:S01]  /*07a0*/  S2UR UR5, SR_CgaCtaId ;  /* 0x00000000000579c3 */ /* 0x000e620000008800 */
[----:B------:R-:W-:Y:S01]  /*07b0*/  UMOV UR6, 0x400 ;  /* 0x0000040000067882 */ /* 0x000fe20000000000 */
[----:B------:R-:W-:Y:S01]  /*07c0*/  UMOV UR4, 0x1 ;  /* 0x0000000100047882 */ /* 0x000fe20000000000 */
[----:B------:R-:W-:Y:S01]  /*07d0*/  ELECT P0, URZ, PT ;  /* 0x0000000000ff782f */ /* 0x000fe20003800000 */
[----:B-1----:R-:W-:Y:S02]  /*07e0*/  ULEA UR5, UR5, UR6, 0x18 ;  /* 0x0000000605057291 */ /* 0x002fe4000f8ec0ff */
[----:B------:R-:W-:-:S04]  /*07f0*/  UIADD3 UR6, UPT, UPT, -UR4, 0x100000, URZ ;  /* 0x0010000004067890 */ /* 0x000fc8000fffe1ff */
[----:B------:R-:W-:Y:S02]  /*0800*/  USHF.L.U32 UR7, UR6, 0xb, URZ ;  /* 0x0000000b06077899 */ /* 0x000fe400080006ff */
[----:B------:R-:W-:Y:S01]  /*0810*/  USHF.L.U32 UR6, UR6, 0x1, URZ ;  /* 0x0000000106067899 */ /* 0x000fe200080006ff */
[----:B------:R-:W1:Y:S11]  /*0820*/  FENCE.VIEW.ASYNC.S ;  /* 0x00000000000073c6 */ /* 0x000e760000000000 */
[----:B-1----:R1:W3:Y:S01]  /*0830*/  SYNCS.EXCH.64 URZ, [UR5], UR6 ;  /* 0x0000000605ff75b2 */ /* 0x0022e20008000100 */
[----:B------:R1:W1:Y:S01]  /*0840*/  SYNCS.EXCH.64 URZ, [UR5+0x10], UR6 ;  /* 0x0000100605ff75b2 */ /* 0x0002620008000100 */
[----:B------:R1:W1:Y:S01]  /*0850*/  SYNCS.EXCH.64 URZ, [UR5+0x8], UR6 ;  /* 0x0000080605ff75b2 */ /* 0x0002620008000100 */
[----:B------:R1:W1:Y:S01]  /*0860*/  SYNCS.EXCH.64 URZ, [UR5+0x18], UR6 ;  /* 0x0000180605ff75b2 */ /* 0x0002620008000100 */
[----:B------:R-:W-:Y:S01]  /*0870*/  NOP ;  /* 0x0000000000007918 */ /* 0x000fe20000000000 */
.L_x_4:
[----:B------:R-:W5:Y:S01]  /*0880*/  SHFL.IDX PT, R2, R80, RZ, 0x1f ;  /* 0x00001fff50027589 */ /* 0x000f6200000e0000 */
[----:B------:R-:W-:Y:S01]  /*0890*/  NOP ;  /* 0x0000000000007918 */ /* 0x000fe20000000000 */
[----:B-----5:R-:W-:-:S13]  /*08a0*/  ISETP.NE.AND P0, PT, R2, 0x1, PT ;  /* 0x000000010200780c */ /* 0x020fda0003f05270 */
[----:B------:R-:W-:Y:S05]  /*08b0*/  @P0 BRA `(.L_x_5) ;  /* 0x0000000000580947 */ /* 0x000fea0003800000 */
[----:B-1----:R-:W1:Y:S01]  /*08c0*/  S2UR UR6, SR_CgaCtaId ;  /* 0x00000000000679c3 */ /* 0x002e620000008800 */
[----:B------:R-:W-:Y:S01]  /*08d0*/  UMOV UR7, 0x400 ;  /* 0x0000040000077882 */ /* 0x000fe20000000000 */
[----:B------:R-:W-:Y:S01]  /*08e0*/  UMOV UR5, 0x20 ;  /* 0x0000002000057882 */ /* 0x000fe20000000000 */
[----:B------:R-:W-:Y:S01]  /*08f0*/  UMOV UR4, 0x80 ;  /* 0x0000008000047882 */ /* 0x000fe20000000000 */
[----:B------:R-:W-:-:S04]  /*0900*/  UIADD3 UR8, UPT, UPT, -UR5, 0x100000, URZ ;  /* 0x0010000005087890 */ /* 0x000fc8000fffe1ff */
[----:B------:R-:W-:Y:S02]  /*0910*/  USHF.L.U32 UR9, UR8, 0xb, URZ ;  /* 0x0000000b08097899 */ /* 0x000fe400080006ff */
[----:B------:R-:W-:Y:S02]  /*0920*/  USHF.L.U32 UR8, UR8, 0x1, URZ ;  /* 0x0000000108087899 */ /* 0x000fe400080006ff */
[----:B------:R-:W-:-:S04]  /*0930*/  UIADD3 UR4, UPT, UPT, -UR4, 0x100000, URZ ;  /* 0x0010000004047890 */ /* 0x000fc8000fffe1ff */
[----:B------:R-:W-:Y:S02]  /*0940*/  USHF.L.U32 UR5, UR4, 0xb, URZ ;  /* 0x0000000b04057899 */ /* 0x000fe400080006ff */
[----:B------:R-:W-:Y:S01]  /*0950*/  USHF.L.U32 UR4, UR4, 0x1, URZ ;  /* 0x0000000104047899 */ /* 0x000fe200080006ff */
[----:B------:R-:W-:Y:S01]  /*0960*/  ELECT P0, URZ, PT ;  /* 0x0000000000ff782f */ /* 0x000fe20003800000 */
[----:B-1----:R-:W-:Y:S01]  /*0970*/  ULEA UR6, UR6, UR7, 0x18 ;  /* 0x0000000706067291 */ /* 0x002fe2000f8ec0ff */
[----:B------:R-:W1:Y:S11]  /*0980*/  FENCE.VIEW.ASYNC.S ;  /* 0x00000000000073c6 */ /* 0x000e760000000000 */
[----:B-1----:R1:W1:Y:S01]  /*0990*/  SYNCS.EXCH.64 URZ, [UR6+0x20], UR8 ;  /* 0x0000200806ff75b2 */ /* 0x0022620008000100 */
[----:B------:R1:W1:Y:S01]  /*09a0*/  SYNCS.EXCH.64 URZ, [UR6+0x40], UR4 ;  /* 0x0000400406ff75b2 */ /* 0x0002620008000100 */
[----:B------:R1:W1:Y:S01]  /*09b0*/  SYNCS.EXCH.64 URZ, [UR6+0x28], UR8 ;  /* 0x0000280806ff75b2 */ /* 0x0002620008000100 */
[----:B------:R1:W1:Y:S01]  /*09c0*/  SYNCS.EXCH.64 URZ, [UR6+0x48], UR4 ;  /* 0x0000480406ff75b2 */ /* 0x0002620008000100 */
[----:B------:R1:W1:Y:S01]  /*09d0*/  SYNCS.EXCH.64 URZ, [UR6+0x30], UR8 ;  /* 0x0000300806ff75b2 */ /* 0x0002620008000100 */
[----:B------:R1:W1:Y:S01]  /*09e0*/  SYNCS.EXCH.64 URZ, [UR6+0x50], UR4 ;  /* 0x0000500406ff75b2 */ /* 0x0002620008000100 */
[----:B------:R1:W1:Y:S01]  /*09f0*/  SYNCS.EXCH.64 URZ, [UR6+0x38], UR8 ;  /* 0x0000380806ff75b2 */ /* 0x0002620008000100 */
[----:B------:R1:W1:Y:S01]  /*0a00*/  SYNCS.EXCH.64 URZ, [UR6+0x58], UR4 ;  /* 0x0000580406ff75b2 */ /* 0x0002620008000100 */
[----:B------:R-:W-:Y:S01]  /*0a10*/  NOP ;  /* 0x0000000000007918 */ /* 0x000fe20000000000 */
.L_x_5:
[----:B------:R-:W5:Y:S01]  /*0a20*/  SHFL.IDX PT, R2, R80, RZ, 0x1f ;  /* 0x00001fff50027589 */ /* 0x000f6200000e0000 */
[----:B------:R-:W-:Y:S01]  /*0a30*/  NOP ;  /* 0x0000000000007918 */ /* 0x000fe20000000000 */
[----:B-----5:R-:W-:-:S13]  /*0a40*/  ISETP.NE.AND P0, PT, R2, 0x3, PT ;  /* 0x000000030200780c */ /* 0x020fda0003f05270 */
[----:B------:R-:W-:Y:S05]  /*0a50*/  @P0 BRA `(.L_x_6) ;  /* 0x0000000000300947 */ /* 0x000fea0003800000 */
[----:B-1----:R-:W1:Y:S01]  /*0a60*/  S2UR UR5, SR_CgaCtaId ;  /* 0x00000000000579c3 */ /* 0x002e620000008800 */
        /* <DEDUP_REMOVED lines=8> */
[----:B-1----:R1:W1:Y:S01]  /*0af0*/  SYNCS.EXCH.64 URZ, [UR5+0x60], UR6 ;  /* 0x0000600605ff75b2 */ /* 0x0022620008000100 */
[----:B------:R1:W1:Y:S01]  /*0b00*/  SYNCS.EXCH.64 URZ, [UR5+0x68], UR6 ;  /* 0x0000680605ff75b2 */ /* 0x0002620008000100 */
[----:B------:R-:W-:Y:S01]  /*0b10*/  NOP ;  /* 0x0000000000007918 */ /* 0x000fe20000000000 */
.L_x_6:
[----:B------:R-:W5:Y:S01]  /*0b20*/  SHFL.IDX PT, R2, R80, RZ, 0x1f ;  /* 0x00001fff50027589 */ /* 0x000f6200000e0000 */
[----:B------:R-:W-:Y:S01]  /*0b30*/  NOP ;  /* 0x0000000000007918 */ /* 0x000fe20000000000 */
[----:B-----5:R-:W-:-:S13]  /*0b40*/  ISETP.NE.AND P0, PT, R2, 0x4, PT ;  /* 0x000000040200780c */ /* 0x020fda0003f05270 */
[----:B------:R-:W-:Y:S05]  /*0b50*/  @P0 BRA `(.L_x_7) ;  /* 0x0000000000840947 */ /* 0x000fea0003800000 */
[----:B------:R-:W-:Y:S01]  /*0b60*/  ELECT P0, URZ, PT ;  /* 0x0000000000ff782f */ /* 0x000fe20003800000 */
[----:B------:R-:W-:-:S12]  /*0b70*/  BSSY.RECONVERGENT B0, `(.L_x_7) ;  /* 0x000001f000007945 */ /* 0x000fd80003800200 */
[----:B------:R-:W-:Y:S05]  /*0b80*/  @!P0 BRA `(.L_x_8) ;  /* 0x0000000000748947 */ /* 0x000fea0003800000 */
        /* <DEDUP_REMOVED lines=9> */
[----:B------:R-:W-:Y:S02]  /*0c20*/  USHF.L.U32 UR4, UR4, 0x1, URZ ;  /* 0x0000000104047899 */ /* 0x000fe400080006ff */
        /* <DEDUP_REMOVED lines=19> */
.L_x_8:
[----:B-1----:R-:W-:Y:S05]  /*0d60*/  BSYNC.RECONVERGENT B0 ;  /* 0x0000000000007941 */ /* 0x002fea0003800200 */
.L_x_7:
        /* <DEDUP_REMOVED lines=36> */
.L_x_10:
[----:B-1----:R-:W-:Y:S05]  /*0fb0*/  BSYNC.RECONVERGENT B0 ;  /* 0x0000000000007941 */ /* 0x002fea0003800200 */
.L_x_9:
[----:B------:R-:W5:Y:S01]  /*0fc0*/  SHFL.IDX PT, R2, R80, RZ, 0x1f ;  /* 0x00001fff50027589 */ /* 0x000f6200000e0000 */
[----:B--2-4-:R-:W2:Y:S01]  /*0fd0*/  LDC.64 R4, c[0x0][0xbf0] ;  /* 0x0002fc00ff047b82 */ /* 0x014ea20000000a00 */
[----:B------:R-:W4:Y:S01]  /*0fe0*/  LDCU.64 UR50, c[0x0][0x358] ;  /* 0x00006b00ff3277ac */ /* 0x000f220008000a00 */
[----:B------:R-:W-:Y:S01]  /*0ff0*/  NOP ;  /* 0x0000000000007918 */ /* 0x000fe20000000000 */
[----:B-----5:R-:W-:-:S13]  /*1000*/  ISETP.NE.AND P0, PT, R2, 0x5, PT ;  /* 0x000000050200780c */ /* 0x020fda0003f05270 */
[----:B----4-:R-:W-:Y:S05]  /*1010*/  @P0 BRA `(.L_x_11) ;  /* 0x0000000000580947 */ /* 0x010fea0003800000 */
        /* <DEDUP_REMOVED lines=20> */
[----:B------:R4:W1:Y:S02]  /*1160*/  SYNCS.EXCH.64 URZ, [UR6+0x128], UR4 ;  /* 0x0001280406ff75b2 */ /* 0x0008640008000100 */
[----:B----4-:R-:W-:Y:S01]  /*1170*/  NOP ;  /* 0x0000000000007918 */ /* 0x010fe20000000000 */
.L_x_11:
[----:B------:R-:W-:Y:S01]  /*1180*/  NOP ;  /* 0x0000000000007918 */ /* 0x000fe20000000000 */
[----:B-1-3--:R-:W-:Y:S06]  /*1190*/  BAR.SYNC.DEFER_BLOCKING 0x0 ;  /* 0x0000000000007b1d */ /* 0x00afec0000010000 */
[----:B------:R-:W1:Y:S01]  /*11a0*/  LDCU UR29, c[0x0][0xc0c] ;  /* 0x00018180ff1d77ac */ /* 0x000e620008000800 */
[----:B------:R-:W1:Y:S01]  /*11b0*/  LDCU UR4, c[0x0][0xbdc] ;  /* 0x00017b80ff0477ac */ /* 0x000e620008000800 */
[----:B------:R-:W3:Y:S01]  /*11c0*/  LDCU UR31, c[0x0][0xbe8] ;  /* 0x00017d00ff1f77ac */ /* 0x000ee20008000800 */
[----:B------:R-:W4:Y:S01]  /*11d0*/  LDCU UR28, c[0x0][0xc10] ;  /* 0x00018200ff1c77ac */ /* 0x000f220008000800 */
[----:B------:R-:W-:Y:S01]  /*11e0*/  LOP3.LUT R8, R0, 0x1f, RZ, 0xc0, !PT ;  /* 0x0000001f00087812 */ /* 0x000fe200078ec0ff */
[----:B------:R-:W4:Y:S01]  /*11f0*/  LDCU.128 UR12, c[0x0][0xba0] ;  /* 0x00017400ff0c77ac */ /* 0x000f220008000c00 */
[----:B--2---:R-:W2:Y:S01]  /*1200*/  LDG.E R2, desc[UR50][R4.64] ;  /* 0x0000003204027981 */ /* 0x004ea2000c1e1900 */
[----:B------:R-:W2:Y:S03]  /*1210*/  LDCU.128 UR8, c[0x0][0xbb0] ;  /* 0x00017600ff0877ac */ /* 0x000ea60008000c00 */
[----:B------:R4:W2:Y:S01]  /*1220*/  LDG.E R3, desc[UR50][R4.64+0x4] ;  /* 0x0000043204037981 */ /* 0x0008a2000c1e1900 */
[----:B------:R-:W-:Y:S01]  /*1230*/  CS2R R6, SRZ ;  /* 0x0000000000067805 */ /* 0x000fe2000001ff00 */
[----:B-1----:R-:W-:Y:S01]  /*1240*/  USHF.L.U32 UR29, UR29, UR4, URZ ;  /* 0x000000041d1d7299 */ /* 0x002fe200080006ff */
[----:B---3--:R-:W-:Y:S01]  /*1250*/  ISETP.GE.AND P0, PT, R8, UR31, PT ;  /* 0x0000001f08007c0c */ /* 0x008fe2000bf06270 */
[----:B----4-:R-:W-:Y:S01]  /*1260*/  USHF.L.U32 UR28, UR28, UR4, URZ ;  /* 0x000000041c1c7299 */ /* 0x010fe200080006ff */
[----:B------:R-:W1:Y:S11]  /*1270*/  LDCU.128 UR4, c[0x0][0xbc0] ;  /* 0x00017800ff0477ac */ /* 0x000e760008000c00 */
[----:B------:R-:W3:Y:S01]  /*1280*/  @!P0 LDC.64 R10, c[0x0][0xbf0] ;  /* 0x0002fc00ff0a8b82 */ /* 0x000ee20000000a00 */
[----:B------:R-:W-:-:S05]  /*1290*/  IMAD.U32 R5, RZ, RZ, UR29 ;  /* 0x0000001dff057e24 */ /* 0x000fca000f8e00ff */
[----:B------:R-:W-:Y:S01]  /*12a0*/  IABS R9, R5 ;  /* 0x0000000500097213 */ /* 0x000fe20000000000 */
[----:B------:R-:W-:-:S03]  /*12b0*/  IMAD.U32 R4, RZ, RZ, UR28 ;  /* 0x0000001cff047e24 */ /* 0x000fc6000f8e00ff */
[----:B------:R-:W-:Y:S01]  /*12c0*/  R2UR UR40, R9 ;  /* 0x00000000092872ca */ /* 0x000fe200000e0000 */
[----:B------:R-:W-:Y:S02]  /*12d0*/  IMAD.U32 R12, RZ, RZ, UR14 ;  /* 0x0000000eff0c7e24 */ /* 0x000fe4000f8e00ff */
[----:B---3--:R-:W-:-:S05]  /*12e0*/  @!P0 IMAD.WIDE.U32 R10, R8, 0xc, R10 ;  /* 0x0000000c080a8825 */ /* 0x008fca00078e000a */
[----:B------:R-:W5:Y:S05]  /*12f0*/  @!P0 LDG.E R6, desc[UR50][R10.64] ;  /* 0x000000320a068981 */ /* 0x000f6a000c1e1900 */
[----:B------:R-:W3:Y:S01]  /*1300*/  I2F.RP R9, UR40 ;  /* 0x0000002800097d06 */ /* 0x000ee20008209400 */
[----:B------:R4:W5:Y:S01]  /*1310*/  @!P0 LDG.E R7, desc[UR50][R10.64+0x4] ;  /* 0x000004320a078981 */ /* 0x000962000c1e1900 */
[----:B------:R-:W-:Y:S01]  /*1320*/  UISETP.NE.U32.AND UP2, UPT, UR14, URZ, UPT ;  /* 0x000000ff0e00728c */ /* 0x000fe2000bf45070 */
[----:B------:R-:W-:Y:S01]  /*1330*/  IMAD.MOV.U32 R20, RZ, RZ, RZ ;  /* 0x000000ffff147224 */ /* 0x000fe200078e00ff */
[----:B-1----:R-:W-:Y:S01]  /*1340*/  UISETP.NE.U32.AND UP1, UPT, UR4, URZ, UPT ;  /* 0x000000ff0400728c */ /* 0x002fe2000bf25070 */
[----:B------:R-:W-:Y:S01]  /*1350*/  PLOP3.LUT P1, PT, PT, PT, PT, 0x80, 0x8 ;  /* 0x000000000008781c */ /* 0x000fe20003f2f070 */
[----:B------:R-:W-:Y:S01]  /*1360*/  UISETP.NE.AND.EX UP2, UPT, UR15, URZ, UPT, UP2 ;  /* 0x000000ff0f00728c */ /* 0x000fe2000bf45320 */
[----:B------:R-:W-:Y:S01]  /*1370*/  LOP3.LUT R16, R16, 0xfffffffd, RZ, 0xc0, !PT ;  /* 0xfffffffd10107812 */ /* 0x000fe200078ec0ff */
[----:B------:R-:W-:Y:S01]  /*1380*/  UISETP.NE.AND.EX UP1, UPT, UR5, URZ, UPT, UP1 ;  /* 0x000000ff0500728c */ /* 0x000fe2000bf25310 */
[----:B------:R-:W-:Y:S01]  /*1390*/  IMAD.MOV.U32 R15, RZ, RZ, -0x1 ;  /* 0xffffffffff0f7424 */ /* 0x000fe200078e00ff */
[----:B------:R-:W-:Y:S01]  /*13a0*/  UISETP.NE.AND UP6, UPT, UR37, 0x8, UPT ;  /* 0x000000082500788c */ /* 0x000fe2000bfc5270 */
[----:B------:R-:W-:Y:S01]  /*13b0*/  IMAD.MOV.U32 R14, RZ, RZ, -0x1 ;  /* 0xffffffffff0e7424 */ /* 0x000fe200078e00ff */
[----:B------:R-:W-:Y:S01]  /*13c0*/  UISETP.NE.AND UP5, UPT, UR37, 0x1, UPT ;  /* 0x000000012500788c */ /* 0x000fe2000bfa5270 */
[----:B---3--:R-:W1:Y:S01]  /*13d0*/  MUFU.RCP R9, R9 ;  /* 0x0000000900097308 */ /* 0x008e620000001000 */
[----:B------:R-:W-:-:S04]  /*13e0*/  IMAD.MOV.U32 R17, RZ, RZ, -0x1 ;  /* 0xffffffffff117424 */ /* 0x000fc800078e00ff */
[----:B------:R-:W-:Y:S01]  /*13f0*/  @P1 LOP3.LUT R16, R16, 0x2, RZ, 0xfc, !PT ;  /* 0x0000000210101812 */ /* 0x000fe200078efcff */
[----:B----4-:R-:W-:Y:S02]  /*1400*/  IMAD.U32 R10, RZ, RZ, UR15 ;  /* 0x0000000fff0a7e24 */ /* 0x010fe4000f8e00ff */
[----:B-1----:R-:W-:-:S04]  /*1410*/  VIADD R9, R9, 0xffffffe ;  /* 0x0ffffffe09097836 */ /* 0x002fc80000000000 */
[----:B------:R1:W-:Y:S02]  /*1420*/  F2I.FTZ.U32.TRUNC.NTZ R21, R9 ;  /* 0x0000000900157305 */ /* 0x0003e4000021f000 */
[----:B-1----:R-:W-:-:S05]  /*1430*/  IABS R9, R5 ;  /* 0x0000000500097213 */ /* 0x002fca0000000000 */
[----:B------:R-:W-:Y:S01]  /*1440*/  IMAD.MOV R9, RZ, RZ, -R9 ;  /* 0x000000ffff097224 */ /* 0x000fe200078e0a09 */
[----:B--2---:R-:W-:Y:S02]  /*1450*/  R2UR UR19, R2 ;  /* 0x00000000021372ca */ /* 0x004fe400000e0000 */
[----:B------:R-:W-:Y:S02]  /*1460*/  IABS R2, R4 ;  /* 0x0000000400027213 */ /* 0x000fe40000000000 */
[----:B------:R-:W-:Y:S02]  /*1470*/  R2UR UR16, R3 ;  /* 0x00000000031072ca */ /* 0x000fe400000e0000 */
[----:B------:R-:W-:-:S07]  /*1480*/  R2UR UR39, R2 ;  /* 0x00000000022772ca */ /* 0x000fce00000e0000 */
[----:B------:R-:W-:-:S04]  /*1490*/  UIADD3 UR33, UP0, UPT, UR19, UR12, URZ ;  /* 0x0000000c13217290 */ /* 0x000fc8000ff1e0ff */
[----:B------:R-:W-:Y:S02]  /*14a0*/  ULEA.HI.X.SX32 UR19, UR19, UR13, 0x1, UP0 ;  /* 0x0000000d13137291 */ /* 0x000fe400080f0eff */
[----:B------:R-:W-:Y:S01]  /*14b0*/  UIADD3 UR33, UP0, UPT, UR33, -0x1, URZ ;  /* 0xffffffff21217890 */ /* 0x000fe2000ff1e0ff */
[----:B------:R-:W1:Y:S03]  /*14c0*/  I2F.RP R2, UR39 ;  /* 0x0000002700027d06 */ /* 0x000e660008209400 */
[----:B------:R-:W-:Y:S02]  /*14d0*/  UIADD3.X UR19, UPT, UPT, UR19, -0x1, URZ, UP0, !UPT ;  /* 0xffffffff13137890 */ /* 0x000fe400087fe4ff */
[----:B------:R-:W-:-:S04]  /*14e0*/  UIADD3 UR36, UP0, UPT, UR33, UR9, URZ ;  /* 0x0000000921247290 */ /* 0x000fc8000ff1e0ff */
[----:B------:R-:W-:Y:S02]  /*14f0*/  UIADD3.X UR34, UPT, UPT, URZ, UR19, URZ, UP0, !UPT ;  /* 0x00000013ff227290 */ /* 0x000fe400087fe4ff */
[----:B------:R-:W-:Y:S02]  /*1500*/  UIADD3 UR18, UP0, UPT, UR16, UR10, URZ ;  /* 0x0000000a10127290 */ /* 0x000fe4000ff1e0ff */
[----:B------:R-:W-:Y:S02]  /*1510*/  UIMAD.WIDE.U32 UR52, UR36, UR14, URZ ;  /* 0x0000000e243472a5 */ /* 0x000fe4000f8e00ff */
[----:B------:R-:W-:Y:S01]  /*1520*/  IMAD.WIDE.U32 R12, R12, UR34, RZ ;  /* 0x000000220c0c7c25 */ /* 0x000fe2000f8e00ff */
[----:B-1----:R-:W1:Y:S01]  /*1530*/  MUFU.RCP R2, R2 ;  /* 0x0000000200027308 */ /* 0x002e620000001000 */
[----:B------:R-:W-:Y:S02]  /*1540*/  ULEA.HI.X.SX32 UR16, UR16, UR11, 0x1, UP0 ;  /* 0x0000000b10107291 */ /* 0x000fe400080f0eff */
[----:B------:R-:W-:Y:S01]  /*1550*/  UIADD3 UR18, UP0, UPT, UR18, -0x1, URZ ;  /* 0xffffffff12127890 */ /* 0x000fe2000ff1e0ff */
[----:B------:R-:W-:Y:S01]  /*1560*/  IMAD.WIDE.U32 R10, P0, R10, UR36, R12 ;  /* 0x000000240a0a7c25 */ /* 0x000fe2000f80000c */
[----:B------:R-:W2:Y:S02]  /*1570*/  S2UR UR36, SR_CgaCtaId ;  /* 0x00000000002479c3 */ /* 0x000ea40000008800 */
[----:B------:R-:W-:Y:S01]  /*1580*/  UIADD3.X UR16, UPT, UPT, UR16, -0x1, URZ, UP0, !UPT ;  /* 0xffffffff10107890 */ /* 0x000fe200087fe4ff */
[----:B------:R-:W-:Y:S01]  /*1590*/  IMAD.X R3, RZ, RZ, RZ, P0 ;  /* 0x000000ffff037224 */ /* 0x000fe200000e06ff */
[----:B------:R-:W-:Y:S01]  /*15a0*/  R2UR UR44, R10 ;  /* 0x000000000a2c72ca */ /* 0x000fe200000e0000 */
[----:B------:R-:W-:Y:S01]  /*15b0*/  UIADD3 UR41, UP0, UPT, UR18, UR7, URZ ;  /* 0x0000000712297290 */ /* 0x000fe2000ff1e0ff */
[----:B------:R-:W-:-:S02]  /*15c0*/  R2UR UR45, R11 ;  /* 0x000000000b2d72ca */ /* 0x000fc400000e0000 */
[----:B------:R-:W-:Y:S02]  /*15d0*/  CS2R R10, SRZ ;  /* 0x00000000000a7805 */ /* 0x000fe4000001ff00 */
[----:B------:R-:W-:Y:S01]  /*15e0*/  R2UR UR43, R3 ;  /* 0x00000000032b72ca */ /* 0x000fe200000e0000 */
[----:B------:R-:W-:Y:S01]  /*15f0*/  UIADD3.X UR38, UPT, UPT, URZ, UR16, URZ, UP0, !UPT ;  /* 0x00000010ff267290 */ /* 0x000fe200087fe4ff */
[----:B------:R-:W-:Y:S01]  /*1600*/  IMAD.MOV R3, RZ, RZ, -R21 ;  /* 0x000000ffff037224 */ /* 0x000fe200078e0a15 */
[----:B------:R-:W-:Y:S01]  /*1610*/  UIMAD.WIDE.U32 UR46, UR41, UR4, URZ ;  /* 0x00000004292e72a5 */ /* 0x000fe2000f8e00ff */
[----:B-1----:R-:W-:Y:S01]  /*1620*/  VIADD R2, R2, 0xffffffe ;  /* 0x0ffffffe02027836 */ /* 0x002fe20000000000 */
[----:B------:R-:W-:Y:S01]  /*1630*/  UIMAD.WIDE.U32 UR48, UR38, UR4, URZ ;  /* 0x00000004263072a5 */ /* 0x000fe2000f8e00ff */
[----:B------:R-:W-:Y:S01]  /*1640*/  IMAD R3, R3, UR40, RZ ;  /* 0x0000002803037c24 */ /* 0x000fe2000f8e02ff */
[----:B------:R-:W-:-:S03]  /*1650*/  UIADD3 URZ, UP3, UPT, UR53, UR44, URZ ;  /* 0x0000002c35ff7290 */ /* 0x000fc6000ff7e0ff */
[----:B------:R-:W1:Y:S01]  /*1660*/  F2I.FTZ.U32.TRUNC.NTZ R2, R2 ;  /* 0x0000000200027305 */ /* 0x000e62000021f000 */
[----:B------:R-:W-:Y:S01]  /*1670*/  UMOV UR42, UR45 ;  /* 0x0000002d002a7c82 */ /* 0x000fe20008000000 */
[----:B------:R-:W-:Y:S01]  /*1680*/  UIMAD.WIDE.U32 UR48, UP0, UR41, UR5, UR48 ;  /* 0x00000005293072a5 */ /* 0x000fe2000f800030 */
[----:B------:R-:W-:Y:S01]  /*1690*/  R2UR UR46, R9 ;  /* 0x00000000092e72ca */ /* 0x000fe200000e0000 */
[----:B------:R-:W-:Y:S01]  /*16a0*/  UIMAD.WIDE.U32.X UR44, UR34, UR15, UR42, UP3 ;  /* 0x0000000f222c72a5 */ /* 0x000fe200098e042a */
[----:B------:R-:W-:Y:S01]  /*16b0*/  IMAD.U32 R9, RZ, RZ, UR37 ;  /* 0x00000025ff097e24 */ /* 0x000fe2000f8e00ff */
[----:B------:R-:W-:Y:S02]  /*16c0*/  UIADD3.X UR43, UPT, UPT, URZ, URZ, URZ, UP0, !UPT ;  /* 0x000000ffff2b7290 */ /* 0x000fe400087fe4ff */
[----:B------:R-:W-:Y:S02]  /*16d0*/  USEL UR33, UR33, UR44, !UP2 ;  /* 0x0000002c21217287 */ /* 0x000fe4000d000000 */
[----:B------:R-:W-:Y:S01]  /*16e0*/  USEL UR19, UR19, UR45, !UP2 ;  /* 0x0000002d13137287 */ /* 0x000fe2000d000000 */
[----:B------:R-:W-:Y:S01]  /*16f0*/  R2UR UR44, R20 ;  /* 0x00000000142c72ca */ /* 0x000fe200000e0000 */
[----:B------:R-:W-:Y:S01]  /*1700*/  UIADD3 URZ, UP0, UPT, UR47, UR48, URZ ;  /* 0x000000302fff7290 */ /* 0x000fe2000ff1e0ff */
[----:B------:R-:W-:Y:S01]  /*1710*/  R2UR UR45, R21 ;  /* 0x00000000152d72ca */ /* 0x000fe200000e0000 */
[----:B------:R-:W-:Y:S01]  /*1720*/  UMOV UR42, UR49 ;  /* 0x00000031002a7c82 */ /* 0x000fe20008000000 */
[----:B------:R-:W-:Y:S01]  /*1730*/  USHF.R.U64 UR19, UR33, UR8, UR19 ;  /* 0x0000000821137299 */ /* 0x000fe20008001213 */
[----:B------:R-:W-:Y:S01]  /*1740*/  ISETP.NE.OR P2, PT, R9, 0x2, !P2 ;  /* 0x000000020900780c */ /* 0x000fe20005745670 */
[----:B------:R-:W-:Y:S01]  /*1750*/  UIMAD.WIDE.U32.X UR42, UR38, UR5, UR42, UP0 ;  /* 0x00000005262a72a5 */ /* 0x000fe200080e042a */
[----:B------:R-:W-:Y:S01]  /*1760*/  IMAD.MOV.U32 R9, RZ, RZ, RZ ;  /* 0x000000ffff097224 */ /* 0x000fe200078e00ff */
[----:B------:R-:W-:-:S02]  /*1770*/  UIADD3 UR47, UPT, UPT, UR29, -0x1, UR19 ;  /* 0xffffffff1d2f7890 */ /* 0x000fc4000fffe013 */
[----:B------:R-:W-:Y:S02]  /*1780*/  USEL UR18, UR18, UR42, !UP1 ;  /* 0x0000002a12127287 */ /* 0x000fe4000c800000 */
[----:B------:R-:W-:Y:S01]  /*1790*/  USEL UR16, UR16, UR43, !UP1 ;  /* 0x0000002b10107287 */ /* 0x000fe2000c800000 */
[----:B-1----:R-:W-:Y:S01]  /*17a0*/  R2UR UR43, R2 ;  /* 0x00000000022b72ca */ /* 0x002fe200000e0000 */
[----:B------:R-:W-:Y:S01]  /*17b0*/  IMAD.U32 R2, RZ, RZ, UR47 ;  /* 0x0000002fff027e24 */ /* 0x000fe2000f8e00ff */
[----:B------:R-:W-:Y:S01]  /*17c0*/  UMOV UR42, URZ ;  /* 0x000000ff002a7c82 */ /* 0x000fe20008000000 */
[----:B------:R-:W-:Y:S01]  /*17d0*/  USHF.R.U64 UR16, UR18, UR6, UR16 ;  /* 0x0000000612107299 */ /* 0x000fe20008001210 */
[----:B------:R-:W-:Y:S01]  /*17e0*/  IMAD.HI.U32 R3, R21, R3, UR44 ;  /* 0x0000002c15037e27 */ /* 0x000fe2000f8e0003 */
[----:B------:R-:W1:Y:S01]  /*17f0*/  LDCU UR33, c[0x0][0xbe0] ;  /* 0x00017c00ff2177ac */ /* 0x000e620008000800 */
[----:B------:R-:W-:Y:S01]  /*1800*/  IABS R2, R2 ;  /* 0x0000000200027213 */ /* 0x000fe20000000000 */
[----:B------:R-:W-:-:S02]  /*1810*/  UIADD3 UR45, UPT, UPT, UR28, -0x1, UR16 ;  /* 0xffffffff1c2d7890 */ /* 0x000fc4000fffe010 */
[----:B------:R-:W-:Y:S01]  /*1820*/  R2UR UR19, R3 ;  /* 0x00000000031372ca */ /* 0x000fe200000e0000 */
[----:B------:R-:W-:Y:S01]  /*1830*/  ULOP3.LUT UR41, URZ, UR28, URZ, 0x33, !UPT ;  /* 0x0000001cff297292 */ /* 0x000fe2000f8e33ff */
[----:B------:R-:W-:Y:S02]  /*1840*/  R2UR UR16, R2 ;  /* 0x00000000021072ca */ /* 0x000fe400000e0000 */
[----:B------:R-:W-:Y:S01]  /*1850*/  UIADD3 UR18, UPT, UPT, URZ, -UR43, URZ ;  /* 0x8000002bff127290 */ /* 0x000fe2000fffe0ff */
[----:B------:R-:W-:Y:S01]  /*1860*/  IABS R2, R4 ;  /* 0x0000000400027213 */ /* 0x000fe20000000000 */
[----:B------:R-:W-:Y:S02]  /*1870*/  IMAD.U32 R3, RZ, RZ, UR45 ;  /* 0x0000002dff037e24 */ /* 0x000fe4000f8e00ff */
[----:B------:R-:W-:Y:S02]  /*1880*/  UIMAD UR18, UR18, UR39, URZ ;  /* 0x00000027121272a4 */ /* 0x000fe4000f8e02ff */
[----:B------:R-:W-:Y:S01]  /*1890*/  IMAD.MOV R2, RZ, RZ, -R2 ;  /* 0x000000ffff027224 */ /* 0x000fe200078e0a02 */
[----:B------:R-:W-:Y:S01]  /*18a0*/  IABS R3, R3 ;  /* 0x0000000300037213 */ /* 0x000fe20000000000 */
[----:B------:R-:W-:-:S02]  /*18b0*/  UIMAD.WIDE.U32 UR42, UR43, UR18, UR42 ;  /* 0x000000122b2a72a5 */ /* 0x000fc4000f8e002a */
[----:B------:R-:W-:Y:S01]  /*18c0*/  ULOP3.LUT UR42, URZ, UR29, URZ, 0x33, !UPT ;  /* 0x0000001dff2a7292 */ /* 0x000fe2000f8e33ff */
[----:B------:R-:W-:Y:S01]  /*18d0*/  R2UR UR44, R3 ;  /* 0x00000000032c72ca */ /* 0x000fe200000e0000 */
[----:B------:R-:W-:Y:S01]  /*18e0*/  UIMAD.WIDE.U32 UR48, UR19, UR16, URZ ;  /* 0x00000010133072a5 */ /* 0x000fe2000f8e00ff */
[----:B------:R-:W-:Y:S02]  /*18f0*/  R2UR UR38, R2 ;  /* 0x00000000022672ca */ /* 0x000fe400000e0000 */
[----:B------:R-:W3:Y:S01]  /*1900*/  LDCU UR18, c[0x0][0x374] ;  /* 0x00006e80ff1277ac */ /* 0x000ee20008000800 */
[----:B------:R-:W4:Y:S03]  /*1910*/  LDC.64 R2, c[0x0][0xbd0] ;  /* 0x0002f400ff027b82 */ /* 0x000f260000000a00 */
[----:B------:R-:W-:Y:S02]  /*1920*/  UMOV UR19, UR49 ;  /* 0x0000003100137c82 */ /* 0x000fe40008000000 */
[----:B------:R-:W-:Y:S01]  /*1930*/  UIMAD UR46, UR19, UR46, UR16 ;  /* 0x0000002e132e72a4 */ /* 0x000fe2000f8e0210 */
[----:B------:R-:W2:Y:S02]  /*1940*/  LDCU.U8 UR16, c[0x0][0xbd8] ;  /* 0x00017b00ff1077ac */ /* 0x000ea40008000000 */
[----:B------:R-:W-:-:S02]  /*1950*/  UIMAD.WIDE.U32 UR48, UR43, UR44, URZ ;  /* 0x0000002c2b3072a5 */ /* 0x000fc4000f8e00ff */
[----:B------:R-:W-:-:S05]  /*1960*/  UISETP.GT.U32.AND UP3, UPT, UR40, UR46, UPT ;  /* 0x0000002e2800728c */ /* 0x000fca000bf64070 */
[----:B------:R-:W-:Y:S01]  /*1970*/  UMOV UR19, UR49 ;  /* 0x0000003100137c82 */ /* 0x000fe20008000000 */
[----:B---3--:R-:W-:Y:S02]  /*1980*/  UIMAD.WIDE.U32 UR48, UR32, UR18, URZ ;  /* 0x00000012203072a5 */ /* 0x008fe4000f8e00ff */
[----:B------:R-:W-:-:S03]  /*1990*/  UIMAD UR44, UR19, UR38, UR44 ;  /* 0x00000026132c72a4 */ /* 0x000fc6000f8e022c */
[----:B------:R-:W-:Y:S01]  /*19a0*/  UMOV UR19, 0x400 ;  /* 0x0000040000137882 */ /* 0x000fe20000000000 */
[----:B------:R-:W-:Y:S01]  /*19b0*/  UISETP.GT.U32.AND UP0, UPT, UR39, UR44, UPT ;  /* 0x0000002c2700728c */ /* 0x000fe2000bf04070 */
[----:B--2---:R-:W-:Y:S01]  /*19c0*/  ISETP.NE.AND P1, PT, RZ, UR16, PT ;  /* 0x00000010ff007c0c */ /* 0x004fe2000bf25270 */
[----:B------:R-:W-:Y:S02]  /*19d0*/  @!UP3 UIADD3 UR46, UPT, UPT, UR46, -UR40, URZ ;  /* 0x800000282e2eb290 */ /* 0x000fe4000fffe0ff */
[----:B------:R-:W-:Y:S02]  /*19e0*/  ULEA UR36, UR36, UR19, 0x18 ;  /* 0x0000001324247291 */ /* 0x000fe4000f8ec0ff */
[----:B-1----:R-:W-:Y:S02]  /*19f0*/  UISETP.NE.AND UP3, UPT, UR33, 0x1, UPT ;  /* 0x000000012100788c */ /* 0x002fe4000bf65270 */
[----:B------:R-:W-:Y:S02]  /*1a00*/  UIADD3 UR33, UPT, UPT, UR36, 0x270, URZ ;  /* 0x0000027024217890 */ /* 0x000fe4000fffe0ff */
[----:B------:R-:W-:-:S02]  /*1a10*/  UIADD3 UR36, UPT, UPT, UR36, 0x1d0, URZ ;  /* 0x000001d024247890 */ /* 0x000fc4000fffe0ff */
[----:B------:R-:W-:Y:S02]  /*1a20*/  @!UP0 UIADD3 UR44, UPT, UPT, UR44, -UR39, URZ ;  /* 0x800000272c2c8290 */ /* 0x000fe4000fffe0ff */
[----:B------:R-:W-:Y:S02]  /*1a30*/  UISETP.GT.U32.AND UP0, UPT, UR40, UR46, UPT ;  /* 0x0000002e2800728c */ /* 0x000fe4000bf04070 */
[----:B------:R-:W-:Y:S02]  /*1a40*/  @UP6 USEL UR36, UR36, UR33, !UP5 ;  /* 0x0000002124246287 */ /* 0x000fe4000e800000 */
[----:B------:R-:W-:Y:S02]  /*1a50*/  UISETP.GT.U32.AND UP5, UPT, UR39, UR44, UPT ;  /* 0x0000002c2700728c */ /* 0x000fe4000bfa4070 */
[----:B------:R-:W-:Y:S02]  /*1a60*/  UISETP.GE.AND UP6, UPT, UR47, URZ, UPT ;  /* 0x000000ff2f00728c */ /* 0x000fe4000bfc6270 */
[----:B------:R-:W-:-:S02]  /*1a70*/  USEL UR34, UR35, UR17, !UP3 ;  /* 0x0000001123227287 */ /* 0x000fc4000d800000 */
[----:B------:R-:W-:Y:S02]  /*1a80*/  USEL UR17, UR17, UR35, !UP3 ;  /* 0x0000002311117287 */ /* 0x000fe4000d800000 */
[----:B------:R-:W-:Y:S02]  /*1a90*/  @!UP0 UIADD3 UR46, UPT, UPT, UR46, -UR40, URZ ;  /* 0x800000282e2e8290 */ /* 0x000fe4000fffe0ff */
[----:B------:R-:W-:Y:S02]  /*1aa0*/  UISETP.GE.AND UP0, UPT, UR45, URZ, UPT ;  /* 0x000000ff2d00728c */ /* 0x000fe4000bf06270 */
[----:B------:R-:W-:Y:S01]  /*1ab0*/  USEL UR18, UR32, UR18, !UP3 ;  /* 0x0000001220127287 */ /* 0x000fe2000d800000 */
[----:B------:R-:W1:Y:S01]  /*1ac0*/  LDCU UR19, c[0x0][0x378] ;  /* 0x00006f00ff1377ac */ /* 0x000e620008000800 */
[----:B------:R-:W-:Y:S01]  /*1ad0*/  UMOV UR35, URZ ;  /* 0x000000ff00237c82 */ /* 0x000fe20008000000 */
[----:B------:R-:W-:Y:S02]  /*1ae0*/  @!UP5 UIADD3 UR44, UPT, UPT, UR44, -UR39, URZ ;  /* 0x800000272c2cd290 */ /* 0x000fe4000fffe0ff */
[----:B------:R-:W-:-:S02]  /*1af0*/  UIMAD.WIDE.U32 UR52, UR17, UR18, UR34 ;  /* 0x00000012113472a5 */ /* 0x000fc4000f8e0022 */
[----:B------:R-:W-:Y:S02]  /*1b00*/  @!UP6 UIADD3 UR46, UPT, UPT, -UR46, URZ, URZ ;  /* 0x000000ff2e2ee290 */ /* 0x000fe4000fffe1ff */
[----:B------:R-:W-:Y:S02]  /*1b10*/  UISETP.NE.AND UP6, UPT, UR29, URZ, UPT ;  /* 0x000000ff1d00728c */ /* 0x000fe4000bfc5270 */
[----:B------:R-:W-:Y:S02]  /*1b20*/  UISETP.NE.AND UP5, UPT, UR28, URZ, UPT ;  /* 0x000000ff1c00728c */ /* 0x000fe4000bfa5270 */
[----:B------:R-:W-:Y:S01]  /*1b30*/  @!UP0 UIADD3 UR44, UPT, UPT, -UR44, URZ, URZ ;  /* 0x000000ff2c2c8290 */ /* 0x000fe2000fffe1ff */
[----:B------:R-:W-:Y:S01]  /*1b40*/  UMOV UR18, UR52 ;  /* 0x0000003400127c82 */ /* 0x000fe20008000000 */
[----:B------:R-:W-:Y:S02]  /*1b50*/  UMOV UR17, UR53 ;  /* 0x0000003500117c82 */ /* 0x000fe40008000000 */
[----:B------:R-:W-:Y:S01]  /*1b60*/  USEL UR44, UR41, UR44, !UP5 ;  /* 0x0000002c292c7287 */ /* 0x000fe2000e800000 */
[----:B----4-:R-:W-:Y:S01]  /*1b70*/  ISETP.LE.U32.AND P0, PT, R2, UR18, PT ;  /* 0x0000001202007c0c */ /* 0x010fe2000bf03070 */
[----:B------:R-:W-:Y:S01]  /*1b80*/  USEL UR46, UR42, UR46, !UP6 ;  /* 0x0000002e2a2e7287 */ /* 0x000fe2000f000000 */
[----:B------:R-:W-:Y:S01]  /*1b90*/  IMAD.U32 R2, RZ, RZ, UR17 ;  /* 0x00000011ff027e24 */ /* 0x000fe2000f8e00ff */
[----:B------:R-:W-:-:S02]  /*1ba0*/  UIADD3 UR44, UPT, UPT, UR45, -UR44, URZ ;  /* 0x8000002c2d2c7290 */ /* 0x000fc4000fffe0ff */
[----:B------:R-:W-:Y:S02]  /*1bb0*/  UIADD3 UR46, UPT, UPT, UR47, -UR46, URZ ;  /* 0x8000002e2f2e7290 */ /* 0x000fe4000fffe0ff */
[----:B-1----:R-:W-:Y:S01]  /*1bc0*/  UIMAD.WIDE.U32 UR32, UR48, UR19, URZ ;  /* 0x00000013302072a5 */ /* 0x002fe2000f8e00ff */
[----:B------:R-:W-:Y:S01]  /*1bd0*/  ISETP.GE.U32.AND.EX P0, PT, R2, R3, PT, P0 ;  /* 0x000000030200720c */ /* 0x000fe20003f06100 */
[----:B------:R-:W-:Y:S02]  /*1be0*/  UIMAD UR48, UR46, UR44, URZ ;  /* 0x0000002c2e3072a4 */ /* 0x000fe4000f8e02ff */
[----:B------:R-:W-:Y:S02]  /*1bf0*/  USEL UR44, UR44, UR46, !UP3 ;  /* 0x0000002e2c2c7287 */ /* 0x000fe4000d800000 */
[----:B------:R-:W-:Y:S02]  /*1c00*/  UIMAD UR19, UR49, UR19, URZ ;  /* 0x00000013311372a4 */ /* 0x000fe4000f8e02ff */
[----:B------:R-:W-:Y:S01]  /*1c10*/  USHF.R.S32.HI UR49, URZ, 0x1f, UR48 ;  /* 0x0000001fff317899 */ /* 0x000fe20008011430 */
[----:B------:R-:W-:Y:S01]  /*1c20*/  IMAD.U32 R18, RZ, RZ, UR48 ;  /* 0x00000030ff127e24 */ /* 0x000fe2000f8e00ff */
[----:B------:R-:W-:Y:S01]  /*1c30*/  USHF.R.S32.HI UR45, URZ, 0x1f, UR44 ;  /* 0x0000001fff2d7899 */ /* 0x000fe2000801142c */
[----:B------:R-:W-:Y:S01]  /*1c40*/  IMAD.U32 R12, RZ, RZ, UR44 ;  /* 0x0000002cff0c7e24 */ /* 0x000fe2000f8e00ff */
[----:B------:R-:W-:-:S02]  /*1c50*/  UIADD3 UR19, UPT, UPT, UR33, UR19, URZ ;  /* 0x0000001321137290 */ /* 0x000fc4000fffe0ff */
[----:B------:R-:W-:Y:S02]  /*1c60*/  IMAD.U32 R19, RZ, RZ, UR49 ;  /* 0x00000031ff137e24 */ /* 0x000fe4000f8e00ff */
[----:B------:R-:W-:Y:S01]  /*1c70*/  IMAD.U32 R13, RZ, RZ, UR45 ;  /* 0x0000002dff0d7e24 */ /* 0x000fe2000f8e00ff */
[----:B------:R-:W-:Y:S07]  /*1c80*/  @P0 BRA P1, `(.L_x_12) ;  /* 0x0000001400d00947 */ /* 0x000fee0000800000 */
[----:B------:R-:W-:Y:S01]  /*1c90*/  IMAD.U32 R3, RZ, RZ, UR17 ;  /* 0x00000011ff037e24 */ /* 0x000fe2000f8e00ff */
[----:B------:R-:W-:Y:S02]  /*1ca0*/  ISETP.LE.U32.AND P0, PT, R18, UR18, PT ;  /* 0x0000001212007c0c */ /* 0x000fe4000bf03070 */
[----:B------:R-:W-:Y:S01]  /*1cb0*/  CS2R R10, SRZ ;  /* 0x00000000000a7805 */ /* 0x000fe2000001ff00 */
[----:B------:R-:W-:Y:S01]  /*1cc0*/  IMAD.MOV.U32 R9, RZ, RZ, RZ ;  /* 0x000000ffff097224 */ /* 0x000fe200078e00ff */
[----:B------:R-:W-:-:S13]  /*1cd0*/  ISETP.GE.U32.AND.EX P0, PT, R3, R19, PT, P0 ;  /* 0x000000130300720c */ /* 0x000fda0003f06100 */
[----:B------:R-:W-:Y:S05]  /*1ce0*/  @!P0 BRA `(.L_x_13) ;  /* 0x0000001000ac8947 */ /* 0x000fea0003800000 */
[----:B------:R-:W-:Y:S02]  /*1cf0*/  VIADD R2, R8, 0x20 ;  /* 0x0000002008027836 */ /* 0x000fe40000000000 */
[----:B------:R-:W-:Y:S02]  /*1d00*/  IMAD.MOV.U32 R14, RZ, RZ, R8 ;  /* 0x000000ffff0e7224 */ /* 0x000fe400078e0008 */
[----:B-----5:R-:W-:Y:S01]  /*1d10*/  IMAD.MOV.U32 R9, RZ, RZ, R7 ;  /* 0x000000ffff097224 */ /* 0x020fe200078e0007 */
[----:B------:R-:W-:Y:S02]  /*1d20*/  ISETP.GE.AND P0, PT, R2, UR31, PT ;  /* 0x0000001f02007c0c */ /* 0x000fe4000bf06270 */
[----:B------:R-:W-:Y:S02]  /*1d30*/  ISETP.GE.AND P1, PT, R14, UR31, PT ;  /* 0x0000001f0e007c0c */ /* 0x000fe4000bf26270 */
[----:B------:R-:W-:Y:S01]  /*1d40*/  MOV R11, UR12 ;  /* 0x0000000c000b7c02 */ /* 0x000fe20008000f00 */
[----:B------:R-:W-:Y:S01]  /*1d50*/  IMAD.U32 R10, RZ, RZ, UR13 ;  /* 0x0000000dff0a7e24 */ /* 0x000fe2000f8e00ff */
[----:B------:R-:W-:-:S07]  /*1d60*/  MOV R2, R6 ;  /* 0x0000000600027202 */ /* 0x000fce0000000f00 */
[----:B------:R-:W1:Y:S01]  /*1d70*/  @!P0 LDC.64 R22, c[0x0][0xbf0] ;  /* 0x0002fc00ff168b82 */ /* 0x000e620000000a00 */
[----:B------:R-:W-:Y:S01]  /*1d80*/  UIADD3 UR12, UP0, UPT, UR10, -0x1, URZ ;  /* 0xffffffff0a0c7890 */ /* 0x000fe2000ff1e0ff */
[----:B------:R-:W-:Y:S03]  /*1d90*/  BSSY.RECONVERGENT B0, `(.L_x_14) ;  /* 0x000004f000007945 */ /* 0x000fe60003800200 */
[----:B------:R-:W-:Y:S01]  /*1da0*/  UIADD3.X UR13, UPT, UPT, UR11, -0x1, URZ, UP0, !UPT ;  /* 0xffffffff0b0d7890 */ /* 0x000fe200087fe4ff */
[----:B------:R-:W-:Y:S01]  /*1db0*/  MOV R18, 0x7fffffff ;  /* 0x7fffffff00127802 */ /* 0x000fe20000000f00 */
[----:B------:R-:W-:Y:S02]  /*1dc0*/  IMAD.MOV.U32 R19, RZ, RZ, RZ ;  /* 0x000000ffff137224 */ /* 0x000fe400078e00ff */
[----:B-1----:R-:W-:-:S05]  /*1dd0*/  @!P0 IMAD.WIDE.U32 R22, R14, 0xc, R22 ;  /* 0x0000000c0e168825 */ /* 0x002fca00078e0016 */
[----:B------:R1:W5:Y:S04]  /*1de0*/  @!P0 LDG.E R6, desc[UR50][R22.64+0x180] ;  /* 0x0001803216068981 */ /* 0x000368000c1e1900 */
[----:B------:R1:W5:Y:S01]  /*1df0*/  @!P0 LDG.E R7, desc[UR50][R22.64+0x184] ;  /* 0x0001843216078981 */ /* 0x000362000c1e1900 */
[----:B------:R-:W-:-:S04]  /*1e00*/  IADD3 R11, P0, PT, R11, -0x1, RZ ;  /* 0xffffffff0b0b7810 */ /* 0x000fc80007f1e0ff */
[----:B------:R-:W-:Y:S01]  /*1e10*/  IADD3.X R10, PT, PT, R10, -0x1, RZ, P0, !PT ;  /* 0xffffffff0a0a7810 */ /* 0x000fe200007fe4ff */
[----:B------:R-:W-:Y:S08]  /*1e20*/  @P1 BRA `(.L_x_15) ;  /* 0x0000000400141947 */ /* 0x000ff00003800000 */
[C---:B------:R-:W-:Y:S01]  /*1e30*/  IADD3 R3, P1, PT, R2.reuse, R11, RZ ;  /* 0x0000000b02037210 */ /* 0x040fe20007f3e0ff */
[----:B------:R-:W-:Y:S01]  /*1e40*/  IMAD.MOV.U32 R20, RZ, RZ, RZ ;  /* 0x000000ffff147224 */ /* 0x000fe200078e00ff */
[----:B------:R-:W-:Y:S02]  /*1e50*/  IADD3 R13, P0, PT, R9, UR12, RZ ;  /* 0x0000000c090d7c10 */ /* 0x000fe4000ff1e0ff */
[----:B------:R-:W-:Y:S02]  /*1e60*/  LEA.HI.X.SX32 R2, R2, R10, 0x1, P1 ;  /* 0x0000000a02027211 */ /* 0x000fe400008f0eff */
[----:B------:R-:W-:Y:S02]  /*1e70*/  IADD3 R26, P1, PT, R3, UR9, RZ ;  /* 0x00000009031a7c10 */ /* 0x000fe4000ff3e0ff */
[----:B------:R-:W-:Y:S02]  /*1e80*/  LEA.HI.X.SX32 R12, R9, UR13, 0x1, P0 ;  /* 0x0000000d090c7c11 */ /* 0x000fe400080f0eff */
[----:B------:R-:W-:Y:S01]  /*1e90*/  IADD3 R18, P0, PT, R13, UR7, RZ ;  /* 0x000000070d127c10 */ /* 0x000fe2000ff1e0ff */
[----:B------:R-:W-:-:S04]  /*1ea0*/  IMAD.X R9, RZ, RZ, R2, P1 ;  /* 0x000000ffff097224 */ /* 0x000fc800008e0602 */
[----:B------:R-:W-:Y:S02]  /*1eb0*/  IMAD.X R17, RZ, RZ, R12, P0 ;  /* 0x000000ffff117224 */ /* 0x000fe400000e060c */
[----:B------:R-:W-:-:S04]  /*1ec0*/  IMAD.WIDE.U32 R24, R9, UR14, RZ ;  /* 0x0000000e09187c25 */ /* 0x000fc8000f8e00ff */
[----:B-1----:R-:W-:-:S04]  /*1ed0*/  IMAD.WIDE.U32 R22, R17, UR4, RZ ;  /* 0x0000000411167c25 */ /* 0x002fc8000f8e00ff */
[----:B------:R-:W-:-:S04]  /*1ee0*/  IMAD.WIDE.U32 R24, P1, R26, UR15, R24 ;  /* 0x0000000f1a187c25 */ /* 0x000fc8000f820018 */
[----:B------:R-:W-:-:S04]  /*1ef0*/  IMAD.WIDE.U32 R26, R26, UR14, RZ ;  /* 0x0000000e1a1a7c25 */ /* 0x000fc8000f8e00ff */
[----:B------:R-:W-:-:S04]  /*1f00*/  IMAD.WIDE.U32 R22, P0, R18, UR5, R22 ;  /* 0x0000000512167c25 */ /* 0x000fc8000f800016 */
[----:B------:R-:W-:-:S04]  /*1f10*/  IMAD.WIDE.U32 R18, R18, UR4, RZ ;  /* 0x0000000412127c25 */ /* 0x000fc8000f8e00ff */
[----:B------:R-:W-:Y:S01]  /*1f20*/  IMAD.X R29, RZ, RZ, RZ, P1 ;  /* 0x000000ffff1d7224 */ /* 0x000fe200008e06ff */
[----:B------:R-:W-:Y:S01]  /*1f30*/  IADD3 RZ, P1, PT, R27, R24, RZ ;  /* 0x000000181bff7210 */ /* 0x000fe20007f3e0ff */
[----:B------:R-:W-:Y:S01]  /*1f40*/  IMAD.X R27, RZ, RZ, RZ, P0 ;  /* 0x000000ffff1b7224 */ /* 0x000fe200000e06ff */
[----:B------:R-:W-:Y:S01]  /*1f50*/  IADD3 RZ, P0, PT, R19, R22, RZ ;  /* 0x0000001613ff7210 */ /* 0x000fe20007f1e0ff */
[----:B------:R-:W-:Y:S02]  /*1f60*/  IMAD.MOV.U32 R26, RZ, RZ, R23 ;  /* 0x000000ffff1a7224 */ /* 0x000fe400078e0017 */
[----:B------:R-:W-:Y:S02]  /*1f70*/  IMAD.MOV.U32 R28, RZ, RZ, R25 ;  /* 0x000000ffff1c7224 */ /* 0x000fe400078e0019 */
[----:B------:R-:W-:Y:S01]  /*1f80*/  IMAD.WIDE.U32.X R26, R17, UR5, R26, P0 ;  /* 0x00000005111a7c25 */ /* 0x000fe200080e041a */
[----:B------:R-:W-:-:S03]  /*1f90*/  PLOP3.LUT P0, PT, PT, PT, UP1, 0x80, 0x8 ;  /* 0x000000000008781c */ /* 0x000fc60003f0f018 */
[----:B------:R-:W-:Y:S01]  /*1fa0*/  IMAD.WIDE.U32.X R28, R9, UR15, R28, P1 ;  /* 0x0000000f091c7c25 */ /* 0x000fe200088e041c */
[----:B------:R-:W-:Y:S02]  /*1fb0*/  PLOP3.LUT P1, PT, PT, PT, UP2, 0x80, 0x8 ;  /* 0x000000000008781c */ /* 0x000fe40003f2f028 */
[----:B------:R-:W-:Y:S02]  /*1fc0*/  SEL R13, R13, R26, !P0 ;  /* 0x0000001a0d0d7207 */ /* 0x000fe40004000000 */
[----:B------:R-:W-:Y:S02]  /*1fd0*/  SEL R12, R12, R27, !P0 ;  /* 0x0000001b0c0c7207 */ /* 0x000fe40004000000 */
[----:B------:R-:W-:Y:S02]  /*1fe0*/  SEL R3, R3, R28, !P1 ;  /* 0x0000001c03037207 */ /* 0x000fe40004800000 */
[----:B------:R-:W-:Y:S01]  /*1ff0*/  SEL R28, R2, R29, !P1 ;  /* 0x0000001d021c7207 */ /* 0x000fe20004800000 */
[----:B------:R-:W-:Y:S01]  /*2000*/  IMAD.MOV R2, RZ, RZ, -R21 ;  /* 0x000000ffff027224 */ /* 0x000fe200078e0a15 */
[----:B------:R-:W-:-:S02]  /*2010*/  SHF.R.U64 R13, R13, UR6, R12 ;  /* 0x000000060d0d7c19 */ /* 0x000fc4000800120c */
[----:B------:R-:W-:Y:S02]  /*2020*/  SHF.R.U64 R28, R3, UR8, R28 ;  /* 0x00000008031c7c19 */ /* 0x000fe4000800121c */
[----:B------:R-:W-:Y:S01]  /*2030*/  IADD3 R12, PT, PT, R4, -0x1, R13 ;  /* 0xffffffff040c7810 */ /* 0x000fe20007ffe00d */
[----:B------:R-:W-:Y:S01]  /*2040*/  IMAD R13, R2, UR40, RZ ;  /* 0x00000028020d7c24 */ /* 0x000fe2000f8e02ff */
[----:B------:R-:W-:Y:S02]  /*2050*/  IADD3 R17, PT, PT, R5, -0x1, R28 ;  /* 0xffffffff05117810 */ /* 0x000fe40007ffe01c */
[----:B------:R-:W-:Y:S01]  /*2060*/  IABS R3, R5 ;  /* 0x0000000500037213 */ /* 0x000fe20000000000 */
[----:B------:R-:W-:Y:S01]  /*2070*/  IMAD.HI.U32 R20, R21, R13, R20 ;  /* 0x0000000d15147227 */ /* 0x000fe200078e0014 */
[----:B------:R-:W-:Y:S02]  /*2080*/  IABS R9, R17 ;  /* 0x0000001100097213 */ /* 0x000fe40000000000 */
[----:B------:R-:W-:Y:S01]  /*2090*/  IABS R2, R12 ;  /* 0x0000000c00027213 */ /* 0x000fe20000000000 */
[----:B------:R-:W-:Y:S01]  /*20a0*/  IMAD.MOV R3, RZ, RZ, -R3 ;  /* 0x000000ffff037224 */ /* 0x000fe200078e0a03 */
[----:B------:R-:W-:Y:S01]  /*20b0*/  ISETP.GE.AND P4, PT, R17, RZ, PT ;  /* 0x000000ff1100720c */ /* 0x000fe20003f86270 */
[----:B------:R-:W-:Y:S01]  /*20c0*/  IMAD.HI.U32 R20, R20, R9, RZ ;  /* 0x0000000914147227 */ /* 0x000fe200078e00ff */
[----:B------:R-:W-:-:S03]  /*20d0*/  ISETP.GE.AND P3, PT, R12, RZ, PT ;  /* 0x000000ff0c00720c */ /* 0x000fc60003f66270 */
[----:B------:R-:W-:-:S04]  /*20e0*/  IMAD.HI.U32 R13, R2, UR43, RZ ;  /* 0x0000002b020d7c27 */ /* 0x000fc8000f8e00ff */
[----:B------:R-:W-:Y:S02]  /*20f0*/  IMAD R18, R20, R3, R9 ;  /* 0x0000000314127224 */ /* 0x000fe400078e0209 */
[----:B------:R-:W-:Y:S02]  /*2100*/  IMAD R9, R13, UR38, R2 ;  /* 0x000000260d097c24 */ /* 0x000fe4000f8e0202 */
[----:B------:R-:W-:Y:S01]  /*2110*/  IMAD.U32 R3, RZ, RZ, UR42 ;  /* 0x0000002aff037e24 */ /* 0x000fe2000f8e00ff */
[----:B------:R-:W-:Y:S01]  /*2120*/  ISETP.LT.U32.AND P1, PT, R18, UR40, PT ;  /* 0x0000002812007c0c */ /* 0x000fe2000bf21070 */
[----:B------:R-:W-:Y:S01]  /*2130*/  IMAD.U32 R2, RZ, RZ, UR41 ;  /* 0x00000029ff027e24 */ /* 0x000fe2000f8e00ff */
[----:B------:R-:W-:-:S11]  /*2140*/  ISETP.LT.U32.AND P0, PT, R9, UR39, PT ;  /* 0x0000002709007c0c */ /* 0x000fd6000bf01070 */
[----:B------:R-:W-:Y:S02]  /*2150*/  @!P1 VIADD R18, R18, -UR40 ;  /* 0x8000002812129c36 */ /* 0x000fe40008000000 */
[----:B------:R-:W-:-:S03]  /*2160*/  @!P0 VIADD R9, R9, -UR39 ;  /* 0x8000002709098c36 */ /* 0x000fc60008000000 */
[----:B------:R-:W-:Y:S02]  /*2170*/  ISETP.LT.U32.AND P1, PT, R18, UR40, PT ;  /* 0x0000002812007c0c */ /* 0x000fe4000bf21070 */
[----:B------:R-:W-:-:S11]  /*2180*/  ISETP.LT.U32.AND P0, PT, R9, UR39, PT ;  /* 0x0000002709007c0c */ /* 0x000fd6000bf01070 */
[----:B------:R-:W-:Y:S01]  /*2190*/  @!P1 VIADD R18, R18, -UR40 ;  /* 0x8000002812129c36 */ /* 0x000fe20008000000 */
[----:B------:R-:W-:Y:S01]  /*21a0*/  PLOP3.LUT P1, PT, PT, PT, UP6, 0x80, 0x8 ;  /* 0x000000000008781c */ /* 0x000fe20003f2f068 */
[----:B------:R-:W-:Y:S01]  /*21b0*/  @!P0 VIADD R9, R9, -UR39 ;  /* 0x8000002709098c36 */ /* 0x000fe20008000000 */
[----:B------:R-:W-:Y:S01]  /*21c0*/  PLOP3.LUT P0, PT, PT, PT, UP5, 0x80, 0x8 ;  /* 0x000000000008781c */ /* 0x000fe20003f0f058 */
[----:B------:R-:W-:Y:S02]  /*21d0*/  @!P4 IMAD.MOV R18, RZ, RZ, -R18 ;  /* 0x000000ffff12c224 */ /* 0x000fe400078e0a12 */
[----:B------:R-:W-:-:S03]  /*21e0*/  @!P3 IMAD.MOV R9, RZ, RZ, -R9 ;  /* 0x000000ffff09b224 */ /* 0x000fc600078e0a09 */
[----:B------:R-:W-:Y:S02]  /*21f0*/  SEL R18, R3, R18, !P1 ;  /* 0x0000001203127207 */ /* 0x000fe40004800000 */
[----:B------:R-:W-:Y:S02]  /*2200*/  SEL R9, R2, R9, !P0 ;  /* 0x0000000902097207 */ /* 0x000fe40004000000 */
[----:B------:R-:W-:Y:S01]  /*2210*/  PLOP3.LUT P0, PT, PT, PT, UP3, 0x80, 0x8 ;  /* 0x000000000008781c */ /* 0x000fe20003f0f038 */
[----:B------:R-:W-:Y:S02]  /*2220*/  IMAD.IADD R18, R17, 0x1, -R18 ;  /* 0x0000000111127824 */ /* 0x000fe400078e0a12 */
[----:B------:R-:W-:-:S05]  /*2230*/  IMAD.IADD R9, R12, 0x1, -R9 ;  /* 0x000000010c097824 */ /* 0x000fca00078e0a09 */
[----:B------:R-:W-:Y:S01]  /*2240*/  SEL R12, R9, R18, !P0 ;  /* 0x00000012090c7207 */ /* 0x000fe20004000000 */
[----:B------:R-:W-:-:S03]  /*2250*/  IMAD R18, R18, R9, RZ ;  /* 0x0000000912127224 */ /* 0x000fc600078e02ff */
[----:B------:R-:W-:Y:S02]  /*2260*/  SHF.R.S32.HI R13, RZ, 0x1f, R12 ;  /* 0x0000001fff0d7819 */ /* 0x000fe4000001140c */
[----:B------:R-:W-:Y:S02]  /*2270*/  SHF.R.S32.HI R19, RZ, 0x1f, R18 ;  /* 0x0000001fff137819 */ /* 0x000fe40000011412 */
.L_x_15:
[----:B------:R-:W-:Y:S05]  /*2280*/  BSYNC.RECONVERGENT B0 ;  /* 0x0000000000007941 */ /* 0x000fea0003800200 */
.L_x_14:
[----:B------:R-:W2:Y:S01]  /*2290*/  SHFL.UP PT, R3, R18, 0x1, RZ ;  /* 0x0420000012037989 */ /* 0x000ea200000e00ff */
[C---:B------:R-:W-:Y:S02]  /*22a0*/  ISETP.NE.AND P6, PT, R8.reuse, RZ, PT ;  /* 0x000000ff0800720c */ /* 0x040fe40003fc5270 */
[C---:B------:R-:W-:Y:S01]  /*22b0*/  ISETP.GE.U32.AND P1, PT, R8.reuse, 0x2, PT ;  /* 0x000000020800780c */ /* 0x040fe20003f26070 */
[----:B------:R-:W3:Y:S01]  /*22c0*/  SHFL.UP PT, R2, R19, 0x1, RZ ;  /* 0x0420000013027989 */ /* 0x000ee200000e00ff */
[C---:B------:R-:W-:Y:S02]  /*22d0*/  ISETP.GE.U32.AND P3, PT, R8.reuse, 0x4, PT ;  /* 0x000000040800780c */ /* 0x040fe40003f66070 */
[C---:B------:R-:W-:Y:S02]  /*22e0*/  ISETP.GE.U32.AND P4, PT, R8.reuse, 0x8, PT ;  /* 0x000000080800780c */ /* 0x040fe40003f86070 */
[----:B------:R-:W-:Y:S02]  /*22f0*/  ISETP.GE.U32.AND P5, PT, R8, 0x10, PT ;  /* 0x000000100800780c */ /* 0x000fe40003fa6070 */
[----:B--2---:R-:W-:-:S02]  /*2300*/  SEL R3, R3, RZ, P6 ;  /* 0x000000ff03037207 */ /* 0x004fc40003000000 */
[----:B---3--:R-:W-:Y:S02]  /*2310*/  SEL R2, R2, RZ, P6 ;  /* 0x000000ff02027207 */ /* 0x008fe40003000000 */
[----:B------:R-:W-:-:S05]  /*2320*/  IADD3 R3, P0, PT, R3, R18, RZ ;  /* 0x0000001203037210 */ /* 0x000fca0007f1e0ff */
[----:B------:R-:W-:Y:S01]  /*2330*/  IMAD.X R2, R2, 0x1, R19, P0 ;  /* 0x0000000102027824 */ /* 0x000fe200000e0613 */
[----:B------:R-:W2:Y:S04]  /*2340*/  SHFL.UP PT, R20, R3, 0x2, RZ ;  /* 0x0440000003147989 */ /* 0x000ea800000e00ff */
[----:B------:R-:W3:Y:S01]  /*2350*/  SHFL.UP PT, R9, R2, 0x2, RZ ;  /* 0x0440000002097989 */ /* 0x000ee200000e00ff */
[----:B--2---:R-:W-:-:S04]  /*2360*/  SEL R20, R20, RZ, P1 ;  /* 0x000000ff14147207 */ /* 0x004fc80000800000 */
[----:B------:R-:W-:Y:S02]  /*2370*/  IADD3 R20, P0, PT, R20, R3, RZ ;  /* 0x0000000314147210 */ /* 0x000fe40007f1e0ff */
[----:B---3--:R-:W-:-:S03]  /*2380*/  SEL R9, R9, RZ, P1 ;  /* 0x000000ff09097207 */ /* 0x008fc60000800000 */
[----:B------:R-:W2:Y:S02]  /*2390*/  SHFL.UP PT, R17, R20, 0x4, RZ ;  /* 0x0480000014117989 */ /* 0x000ea400000e00ff */
[----:B------:R-:W-:-:S05]  /*23a0*/  IMAD.X R9, R9, 0x1, R2, P0 ;  /* 0x0000000109097824 */ /* 0x000fca00000e0602 */
[----:B------:R-:W3:Y:S01]  /*23b0*/  SHFL.UP PT, R21, R9, 0x4, RZ ;  /* 0x0480000009157989 */ /* 0x000ee200000e00ff */
[----:B--2---:R-:W-:-:S04]  /*23c0*/  SEL R17, R17, RZ, P3 ;  /* 0x000000ff11117207 */ /* 0x004fc80001800000 */
[----:B------:R-:W-:Y:S02]  /*23d0*/  IADD3 R17, P0, PT, R17, R20, RZ ;  /* 0x0000001411117210 */ /* 0x000fe40007f1e0ff */
[----:B---3--:R-:W-:-:S03]  /*23e0*/  SEL R2, R21, RZ, P3 ;  /* 0x000000ff15027207 */ /* 0x008fc60001800000 */
[----:B-1----:R-:W1:Y:S02]  /*23f0*/  SHFL.UP PT, R22, R17, 0x8, RZ ;  /* 0x0500000011167989 */ /* 0x002e6400000e00ff */
[----:B------:R-:W-:-:S05]  /*2400*/  IMAD.X R2, R2, 0x1, R9, P0 ;  /* 0x0000000102027824 */ /* 0x000fca00000e0609 */
[----:B------:R-:W2:Y:S01]  /*2410*/  SHFL.UP PT, R3, R2, 0x8, RZ ;  /* 0x0500000002037989 */ /* 0x000ea200000e00ff */
[----:B-1----:R-:W-:-:S04]  /*2420*/  SEL R22, R22, RZ, P4 ;  /* 0x000000ff16167207 */ /* 0x002fc80002000000 */
[----:B------:R-:W-:Y:S02]  /*2430*/  IADD3 R20, P0, PT, R22, R17, RZ ;  /* 0x0000001116147210 */ /* 0x000fe40007f1e0ff */
[----:B--2---:R-:W-:-:S05]  /*2440*/  SEL R3, R3, RZ, P4 ;  /* 0x000000ff03037207 */ /* 0x004fca0002000000 */
[----:B------:R-:W-:Y:S02]  /*2450*/  IMAD.X R9, R3, 0x1, R2, P0 ;  /* 0x0000000103097824 */ /* 0x000fe400000e0602 */
[----:B------:R-:W1:Y:S01]  /*2460*/  SHFL.UP PT, R3, R20, 0x10, RZ ;  /* 0x0600000014037989 */ /* 0x000e6200000e00ff */
[----:B------:R-:W-:-:S03]  /*2470*/  IMAD.U32 R2, RZ, RZ, UR17 ;  /* 0x00000011ff027e24 */ /* 0x000fc6000f8e00ff */
[----:B------:R-:W2:Y:S01]  /*2480*/  SHFL.UP PT, R24, R9, 0x10, RZ ;  /* 0x0600000009187989 */ /* 0x000ea200000e00ff */
[----:B-1----:R-:W-:Y:S02]  /*2490*/  SEL R3, R3, RZ, P5 ;  /* 0x000000ff03037207 */ /* 0x002fe40002800000 */
[----:B--2---:R-:W-:Y:S02]  /*24a0*/  SEL R24, R24, RZ, P5 ;  /* 0x000000ff18187207 */ /* 0x004fe40002800000 */
[----:B------:R-:W-:-:S05]  /*24b0*/  IADD3 R22, P0, PT, R3, R20, RZ ;  /* 0x0000001403167210 */ /* 0x000fca0007f1e0ff */
[----:B------:R-:W-:Y:S01]  /*24c0*/  IMAD.X R21, R24, 0x1, R9, P0 ;  /* 0x0000000118157824 */ /* 0x000fe200000e0609 */
[----:B------:R-:W-:Y:S01]  /*24d0*/  ISETP.LE.U32.AND P0, PT, R22, UR18, PT ;  /* 0x0000001216007c0c */ /* 0x000fe2000bf03070 */
[----:B------:R-:W-:Y:S02]  /*24e0*/  IMAD.MOV.U32 R20, RZ, RZ, R22 ;  /* 0x000000ffff147224 */ /* 0x000fe400078e0016 */
[----:B------:R-:W-:Y:S01]  /*24f0*/  IMAD.MOV.U32 R17, RZ, RZ, R21 ;  /* 0x000000ffff117224 */ /* 0x000fe200078e0015 */
[----:B------:R-:W-:Y:S02]  /*2500*/  ISETP.GE.U32.AND.EX P0, PT, R2, R21, PT, P0 ;  /* 0x000000150200720c */ /* 0x000fe40003f06100 */
[----:B------:R-:W-:-:S11]  /*2510*/  CS2R R2, SRZ ;  /* 0x0000000000027805 */ /* 0x000fd6000001ff00 */
[----:B------:R-:W-:-:S04]  /*2520*/  VOTE.ANY R23, PT, !P0 ;  /* 0x0000000000177806 */ /* 0x000fc800040e0100 */
[----:B------:R-:W-:-:S13]  /*2530*/  ISETP.NE.AND P0, PT, R23, RZ, PT ;  /* 0x000000ff1700720c */ /* 0x000fda0003f05270 */
[----:B------:R-:W-:Y:S05]  /*2540*/  @P0 BRA `(.L_x_16) ;  /* 0x0000000800500947 */ /* 0x000fea0003800000 */
[----:B------:R-:W1:Y:S01]  /*2550*/  LDC R9, c[0x0][0xbe0] ;  /* 0x0002f800ff097b82 */ /* 0x000e620000000800 */
[----:B------:R-:W-:Y:S01]  /*2560*/  LOP3.LUT R16, R16, 0xfffffffe, RZ, 0xc0, !PT ;  /* 0xfffffffe10107812 */ /* 0x000fe200078ec0ff */
[----:B------:R-:W2:Y:S01]  /*2570*/  LDCU UR31, c[0x0][0xbe8] ;  /* 0x00017d00ff1f77ac */ /* 0x000ea20008000800 */
[----:B------:R-:W3:Y:S01]  /*2580*/  LDCU.64 UR10, c[0x0][0xba8] ;  /* 0x00017500ff0a77ac */ /* 0x000ee20008000a00 */
[----:B------:R-:W4:Y:S01]  /*2590*/  LDCU.64 UR8, c[0x0][0xbb0] ;  /* 0x00017600ff0877ac */ /* 0x000f220008000a00 */
[----:B------:R-:W1:Y:S02]  /*25a0*/  LDCU.128 UR4, c[0x0][0xbc0] ;  /* 0x00017800ff0477ac */ /* 0x000e640008000c00 */
[----:B-1----:R-:W-:-:S13]  /*25b0*/  ISETP.NE.AND P0, PT, R9, 0x1, PT ;  /* 0x000000010900780c */ /* 0x002fda0003f05270 */
[----:B--234-:R-:W-:-:S07]  /*25c0*/  @P0 LOP3.LUT R16, R16, 0x1, RZ, 0xfc, !PT ;  /* 0x0000000110100812 */ /* 0x01cfce00078efcff */
.L_x_19:
[C---:B------:R-:W-:Y:S01]  /*25d0*/  VIADD R2, R14.reuse, 0x40 ;  /* 0x000000400e027836 */ /* 0x040fe20000000000 */
[----:B-----5:R-:W-:Y:S01]  /*25e0*/  MOV R20, R6 ;  /* 0x0000000600147202 */ /* 0x020fe20000000f00 */
[----:B------:R-:W-:Y:S02]  /*25f0*/  VIADD R14, R14, 0x20 ;  /* 0x000000200e0e7836 */ /* 0x000fe40000000000 */
[----:B------:R-:W-:Y:S01]  /*2600*/  IMAD.MOV.U32 R17, RZ, RZ, R7 ;  /* 0x000000ffff117224 */ /* 0x000fe200078e0007 */
[----:B------:R-:W-:-:S13]  /*2610*/  ISETP.GE.AND P0, PT, R2, UR31, PT ;  /* 0x0000001f02007c0c */ /* 0x000fda000bf06270 */
[----:B------:R-:W1:Y:S01]  /*2620*/  @!P0 LDC.64 R24, c[0x0][0xbf0] ;  /* 0x0002fc00ff188b82 */ /* 0x000e620000000a00 */
[----:B------:R2:W3:Y:S01]  /*2630*/  SHFL.IDX PT, R2, R21, 0x1f, 0x1f ;  /* 0x03e01f0015027f89 */ /* 0x0004e200000e0000 */
[----:B------:R-:W-:Y:S01]  /*2640*/  BSSY.RECONVERGENT B0, `(.L_x_17) ;  /* 0x000005e000007945 */ /* 0x000fe20003800200 */
[----:B------:R-:W-:Y:S02]  /*2650*/  HFMA2 R19, -RZ, RZ, 0, 0 ;  /* 0x00000000ff137431 */ /* 0x000fe400000001ff */
[----:B------:R2:W4:Y:S01]  /*2660*/  SHFL.IDX PT, R3, R22, 0x1f, 0x1f ;  /* 0x03e01f0016037f89 */ /* 0x00052200000e0000 */
[----:B-1----:R-:W-:-:S05]  /*2670*/  @!P0 IMAD.WIDE.U32 R24, R14, 0xc, R24 ;  /* 0x0000000c0e188825 */ /* 0x002fca00078e0018 */
[----:B------:R2:W5:Y:S04]  /*2680*/  @!P0 LDG.E R6, desc[UR50][R24.64+0x180] ;  /* 0x0001803218068981 */ /* 0x000568000c1e1900 */
[----:B------:R2:W5:Y:S01]  /*2690*/  @!P0 LDG.E R7, desc[UR50][R24.64+0x184] ;  /* 0x0001843218078981 */ /* 0x000562000c1e1900 */
[----:B------:R-:W-:Y:S02]  /*26a0*/  ISETP.GE.AND P0, PT, R14, UR31, PT ;  /* 0x0000001f0e007c0c */ /* 0x000fe4000bf06270 */
[----:B------:R-:W-:-:S11]  /*26b0*/  MOV R18, 0x7fffffff ;  /* 0x7fffffff00127802 */ /* 0x000fd60000000f00 */
[----:B---34-:R-:W-:Y:S05]  /*26c0*/  @P0 BRA `(.L_x_18) ;  /* 0x0000000400540947 */ /* 0x018fea0003800000 */
[----:B------:R-:W-:-:S04]  /*26d0*/  IADD3 R13, P0, PT, R20, R11, RZ ;  /* 0x0000000b140d7210 */ /* 0x000fc80007f1e0ff */
[----:B------:R-:W-:Y:S02]  /*26e0*/  LEA.HI.X.SX32 R12, R20, R10, 0x1, P0 ;  /* 0x0000000a140c7211 */ /* 0x000fe400000f0eff */
[----:B------:R-:W-:-:S04]  /*26f0*/  IADD3 R20, P0, PT, R17, UR12, RZ ;  /* 0x0000000c11147c10 */ /* 0x000fc8000ff1e0ff */
[----:B------:R-:W-:Y:S02]  /*2700*/  LEA.HI.X.SX32 R19, R17, UR13, 0x1, P0 ;  /* 0x0000000d11137c11 */ /* 0x000fe400080f0eff */
[----:B------:R-:W-:-:S05]  /*2710*/  IADD3 R18, P0, PT, R13, UR9, RZ ;  /* 0x000000090d127c10 */ /* 0x000fca000ff1e0ff */
[----:B------:R-:W-:Y:S01]  /*2720*/  IMAD.X R17, RZ, RZ, R12, P0 ;  /* 0x000000ffff117224 */ /* 0x000fe200000e060c */
[----:B--2---:R-:W-:Y:S01]  /*2730*/  IADD3 R22, P0, PT, R20, UR7, RZ ;  /* 0x0000000714167c10 */ /* 0x004fe2000ff1e0ff */
[----:B------:R-:W-:-:S04]  /*2740*/  IMAD.WIDE.U32 R30, R18, UR10, RZ ;  /* 0x0000000a121e7c25 */ /* 0x000fc8000f8e00ff */
[----:B------:R-:W-:-:S04]  /*2750*/  IMAD.WIDE.U32 R28, R17, UR10, RZ ;  /* 0x0000000a111c7c25 */ /* 0x000fc8000f8e00ff */
[----:B------:R-:W-:Y:S02]  /*2760*/  IMAD.X R21, RZ, RZ, R19, P0 ;  /* 0x000000ffff157224 */ /* 0x000fe400000e0613 */
[----:B------:R-:W-:-:S04]  /*2770*/  IMAD.WIDE.U32 R28, P0, R18, UR11, R28 ;  /* 0x0000000b121c7c25 */ /* 0x000fc8000f80001c */
[----:B------:R-:W-:-:S04]  /*2780*/  IMAD.WIDE.U32 R24, R21, UR4, RZ ;  /* 0x0000000415187c25 */ /* 0x000fc8000f8e00ff */
[----:B------:R-:W-:Y:S02]  /*2790*/  IMAD.X R27, RZ, RZ, RZ, P0 ;  /* 0x000000ffff1b7224 */ /* 0x000fe400000e06ff */
[----:B------:R-:W-:-:S04]  /*27a0*/  IMAD.WIDE.U32 R24, P0, R22, UR5, R24 ;  /* 0x0000000516187c25 */ /* 0x000fc8000f800018 */
[----:B------:R-:W-:Y:S01]  /*27b0*/  IMAD.X R23, RZ, RZ, RZ, P0 ;  /* 0x000000ffff177224 */ /* 0x000fe200000e06ff */
[----:B------:R-:W-:Y:S01]  /*27c0*/  IADD3 RZ, P0, PT, R31, R28, RZ ;  /* 0x0000001c1fff7210 */ /* 0x000fe20007f1e0ff */
[----:B------:R-:W-:Y:S02]  /*27d0*/  IMAD.MOV.U32 R26, RZ, RZ, R29 ;  /* 0x000000ffff1a7224 */ /* 0x000fe400078e001d */
[----:B------:R-:W-:-:S04]  /*27e0*/  IMAD.WIDE.U32 R28, R22, UR4, RZ ;  /* 0x00000004161c7c25 */ /* 0x000fc8000f8e00ff */
[----:B------:R-:W-:Y:S01]  /*27f0*/  IMAD.WIDE.U32.X R26, R17, UR11, R26, P0 ;  /* 0x0000000b111a7c25 */ /* 0x000fe200080e041a */
[----:B------:R-:W-:-:S03]  /*2800*/  IADD3 RZ, P0, PT, R29, R24, RZ ;  /* 0x000000181dff7210 */ /* 0x000fc60007f1e0ff */
[----:B------:R-:W-:-:S04]  /*2810*/  IMAD.MOV.U32 R22, RZ, RZ, R25 ;  /* 0x000000ffff167224 */ /* 0x000fc800078e0019 */
[----:B------:R-:W-:Y:S01]  /*2820*/  IMAD.WIDE.U32.X R22, R21, UR5, R22, P0 ;  /* 0x0000000515167c25 */ /* 0x000fe200080e0416 */
[----:B------:R-:W-:-:S04]  /*2830*/  ISETP.NE.U32.AND P0, PT, RZ, UR10, PT ;  /* 0x0000000aff007c0c */ /* 0x000fc8000bf05070 */
[----:B------:R-:W-:-:S04]  /*2840*/  ISETP.NE.AND.EX P0, PT, RZ, UR11, PT, P0 ;  /* 0x0000000bff007c0c */ /* 0x000fc8000bf05300 */
[----:B------:R-:W-:Y:S02]  /*2850*/  SEL R17, R13, R26, !P0 ;  /* 0x0000001a0d117207 */ /* 0x000fe40004000000 */
[----:B------:R-:W-:Y:S02]  /*2860*/  SEL R12, R12, R27, !P0 ;  /* 0x0000001b0c0c7207 */ /* 0x000fe40004000000 */
[----:B------:R-:W-:Y:S02]  /*2870*/  ISETP.NE.U32.AND P0, PT, RZ, UR4, PT ;  /* 0x00000004ff007c0c */ /* 0x000fe4000bf05070 */
[----:B------:R-:W-:Y:S02]  /*2880*/  SHF.R.U64 R12, R17, UR8, R12 ;  /* 0x00000008110c7c19 */ /* 0x000fe4000800120c */
[----:B------:R-:W-:Y:S02]  /*2890*/  ISETP.NE.AND.EX P0, PT, RZ, UR5, PT, P0 ;  /* 0x00000005ff007c0c */ /* 0x000fe4000bf05300 */
[----:B------:R-:W-:-:S02]  /*28a0*/  IADD3 R21, PT, PT, R5, -0x1, R12 ;  /* 0xffffffff05157810 */ /* 0x000fc40007ffe00c */
[----:B------:R-:W-:Y:S02]  /*28b0*/  SEL R13, R19, R23, !P0 ;  /* 0x00000017130d7207 */ /* 0x000fe40004000000 */
[----:B------:R-:W-:Y:S02]  /*28c0*/  IABS R19, R5 ;  /* 0x0000000500137213 */ /* 0x000fe40000000000 */
[----:B------:R-:W-:Y:S02]  /*28d0*/  SEL R20, R20, R22, !P0 ;  /* 0x0000001614147207 */ /* 0x000fe40004000000 */
[----:B------:R-:W1:Y:S01]  /*28e0*/  I2F.RP R24, R19 ;  /* 0x0000001300187306 */ /* 0x000e620000209400 */
[----:B------:R-:W-:Y:S02]  /*28f0*/  IABS R17, R21 ;  /* 0x0000001500117213 */ /* 0x000fe40000000000 */
[----:B------:R-:W-:Y:S02]  /*2900*/  IABS R12, R5 ;  /* 0x00000005000c7213 */ /* 0x000fe40000000000 */
[----:B------:R-:W-:-:S03]  /*2910*/  SHF.R.U64 R13, R20, UR6, R13 ;  /* 0x00000006140d7c19 */ /* 0x000fc6000800120d */
[----:B------:R-:W-:Y:S01]  /*2920*/  IMAD.MOV R12, RZ, RZ, -R12 ;  /* 0x000000ffff0c7224 */ /* 0x000fe200078e0a0c */
[----:B------:R-:W-:-:S04]  /*2930*/  IADD3 R20, PT, PT, R4, -0x1, R13 ;  /* 0xffffffff04147810 */ /* 0x000fc80007ffe00d */
[----:B------:R-:W-:Y:S01]  /*2940*/  IABS R13, R20 ;  /* 0x00000014000d7213 */ /* 0x000fe20000000000 */
[----:B-1----:R-:W1:Y:S02]  /*2950*/  MUFU.RCP R22, R24 ;  /* 0x0000001800167308 */ /* 0x002e640000001000 */
[----:B-1----:R-:W-:-:S06]  /*2960*/  VIADD R22, R22, 0xffffffe ;  /* 0x0ffffffe16167836 */ /* 0x002fcc0000000000 */
[----:B------:R-:W1:Y:S02]  /*2970*/  F2I.FTZ.U32.TRUNC.NTZ R23, R22 ;  /* 0x0000001600177305 */ /* 0x000e64000021f000 */
[----:B-1----:R-:W-:Y:S02]  /*2980*/  IMAD.MOV R18, RZ, RZ, -R23 ;  /* 0x000000ffff127224 */ /* 0x002fe400078e0a17 */
[----:B------:R-:W-:Y:S02]  /*2990*/  IMAD.MOV.U32 R22, RZ, RZ, RZ ;  /* 0x000000ffff167224 */ /* 0x000fe400078e00ff */
[----:B------:R-:W-:Y:S01]  /*29a0*/  IMAD R25, R18, R19, RZ ;  /* 0x0000001312197224 */ /* 0x000fe200078e02ff */
[----:B------:R-:W-:-:S03]  /*29b0*/  IABS R18, R4 ;  /* 0x0000000400127213 */ /* 0x000fc60000000000 */
[----:B------:R-:W-:Y:S02]  /*29c0*/  IMAD.HI.U32 R25, R23, R25, R22 ;  /* 0x0000001917197227 */ /* 0x000fe400078e0016 */
[----:B------:R-:W1:Y:S04]  /*29d0*/  I2F.RP R23, R18 ;  /* 0x0000001200177306 */ /* 0x000e680000209400 */
[----:B------:R-:W-:-:S04]  /*29e0*/  IMAD.HI.U32 R25, R25, R17, RZ ;  /* 0x0000001119197227 */ /* 0x000fc800078e00ff */
[----:B------:R-:W-:-:S05]  /*29f0*/  IMAD R22, R25, R12, R17 ;  /* 0x0000000c19167224 */ /* 0x000fca00078e0211 */
[----:B------:R-:W-:Y:S01]  /*2a00*/  ISETP.GT.U32.AND P0, PT, R19, R22, PT ;  /* 0x000000161300720c */ /* 0x000fe20003f04070 */
[----:B-1----:R-:W1:-:S12]  /*2a10*/  MUFU.RCP R24, R23 ;  /* 0x0000001700187308 */ /* 0x002e580000001000 */
[----:B------:R-:W-:Y:S02]  /*2a20*/  @!P0 IMAD.IADD R22, R22, 0x1, -R19 ;  /* 0x0000000116168824 */ /* 0x000fe400078e0a13 */
[----:B-1----:R-:W-:-:S04]  /*2a30*/  VIADD R24, R24, 0xffffffe ;  /* 0x0ffffffe18187836 */ /* 0x002fc80000000000 */
[----:B------:R-:W1:Y:S02]  /*2a40*/  F2I.FTZ.U32.TRUNC.NTZ R25, R24 ;  /* 0x0000001800197305 */ /* 0x000e64000021f000 */
[----:B-1----:R-:W-:Y:S02]  /*2a50*/  IMAD.MOV R12, RZ, RZ, -R25 ;  /* 0x000000ffff0c7224 */ /* 0x002fe400078e0a19 */
[----:B------:R-:W-:Y:S02]  /*2a60*/  IMAD.MOV.U32 R24, RZ, RZ, RZ ;  /* 0x000000ffff187224 */ /* 0x000fe400078e00ff */
[----:B------:R-:W-:Y:S01]  /*2a70*/  IMAD R17, R12, R18, RZ ;  /* 0x000000120c117224 */ /* 0x000fe200078e02ff */
[----:B------:R-:W-:-:S03]  /*2a80*/  IABS R12, R4 ;  /* 0x00000004000c7213 */ /* 0x000fc60000000000 */
[----:B------:R-:W-:-:S04]  /*2a90*/  IMAD.HI.U32 R17, R25, R17, R24 ;  /* 0x0000001119117227 */ /* 0x000fc800078e0018 */
[----:B------:R-:W-:Y:S02]  /*2aa0*/  IMAD.MOV R12, RZ, RZ, -R12 ;  /* 0x000000ffff0c7224 */ /* 0x000fe400078e0a0c */
[----:B------:R-:W-:-:S04]  /*2ab0*/  IMAD.HI.U32 R17, R17, R13, RZ ;  /* 0x0000000d11117227 */ /* 0x000fc800078e00ff */
[----:B------:R-:W-:-:S05]  /*2ac0*/  IMAD R13, R17, R12, R13 ;  /* 0x0000000c110d7224 */ /* 0x000fca00078e020d */
[----:B------:R-:W-:-:S13]  /*2ad0*/  ISETP.GT.U32.AND P0, PT, R18, R13, PT ;  /* 0x0000000d1200720c */ /* 0x000fda0003f04070 */
[----:B------:R-:W-:Y:S01]  /*2ae0*/  @!P0 IMAD.IADD R13, R13, 0x1, -R18 ;  /* 0x000000010d0d8824 */ /* 0x000fe200078e0a12 */
[----:B------:R-:W-:-:S13]  /*2af0*/  ISETP.GT.U32.AND P0, PT, R19, R22, PT ;  /* 0x000000161300720c */ /* 0x000fda0003f04070 */
[----:B------:R-:W-:Y:S01]  /*2b00*/  @!P0 IMAD.IADD R22, R22, 0x1, -R19 ;  /* 0x0000000116168824 */ /* 0x000fe200078e0a13 */
[----:B------:R-:W-:-:S13]  /*2b10*/  ISETP.GT.U32.AND P0, PT, R18, R13, PT ;  /* 0x0000000d1200720c */ /* 0x000fda0003f04070 */
[----:B------:R-:W-:Y:S01]  /*2b20*/  @!P0 IMAD.IADD R13, R13, 0x1, -R18 ;  /* 0x000000010d0d8824 */ /* 0x000fe200078e0a12 */
[----:B------:R-:W-:-:S13]  /*2b30*/  ISETP.GE.AND P0, PT, R21, RZ, PT ;  /* 0x000000ff1500720c */ /* 0x000fda0003f06270 */
[----:B------:R-:W-:Y:S01]  /*2b40*/  @!P0 IMAD.MOV R22, RZ, RZ, -R22 ;  /* 0x000000ffff168224 */ /* 0x000fe200078e0a16 */
[----:B------:R-:W-:-:S13]  /*2b50*/  ISETP.GE.AND P0, PT, R20, RZ, PT ;  /* 0x000000ff1400720c */ /* 0x000fda0003f06270 */
[----:B------:R-:W-:Y:S01]  /*2b60*/  @!P0 IMAD.MOV R13, RZ, RZ, -R13 ;  /* 0x000000ffff0d8224 */ /* 0x000fe200078e0a0d */
[----:B------:R-:W-:-:S13]  /*2b70*/  ISETP.NE.AND P0, PT, RZ, UR29, PT ;  /* 0x0000001dff007c0c */ /* 0x000fda000bf05270 */
[----:B------:R-:W-:Y:S02]  /*2b80*/  @!P0 LOP3.LUT R22, RZ, UR29, RZ, 0x33, !PT ;  /* 0x0000001dff168c12 */ /* 0x000fe4000f8e33ff */
[----:B------:R-:W-:-:S03]  /*2b90*/  ISETP.NE.AND P0, PT, RZ, UR28, PT ;  /* 0x0000001cff007c0c */ /* 0x000fc6000bf05270 */
[----:B------:R-:W-:-:S10]  /*2ba0*/  IMAD.IADD R18, R21, 0x1, -R22 ;  /* 0x0000000115127824 */ /* 0x000fd400078e0a16 */
[----:B------:R-:W-:Y:S02]  /*2bb0*/  @!P0 LOP3.LUT R13, RZ, UR28, RZ, 0x33, !PT ;  /* 0x0000001cff0d8c12 */ /* 0x000fe4000f8e33ff */
[----:B------:R-:W-:-:S03]  /*2bc0*/  ISETP.NE.AND P0, PT, R9, 0x1, PT ;  /* 0x000000010900780c */ /* 0x000fc60003f05270 */
[----:B------:R-:W-:-:S05]  /*2bd0*/  IMAD.IADD R13, R20, 0x1, -R13 ;  /* 0x00000001140d7824 */ /* 0x000fca00078e0a0d */
[CC--:B------:R-:W-:Y:S01]  /*2be0*/  SEL R12, R13.reuse, R18.reuse, !P0 ;  /* 0x000000120d0c7207 */ /* 0x0c0fe20004000000 */
[----:B------:R-:W-:-:S03]  /*2bf0*/  IMAD R18, R13, R18, RZ ;  /* 0x000000120d127224 */ /* 0x000fc600078e02ff */
[----:B------:R-:W-:Y:S02]  /*2c00*/  SHF.R.S32.HI R13, RZ, 0x1f, R12 ;  /* 0x0000001fff0d7819 */ /* 0x000fe4000001140c */
[----:B------:R-:W-:Y:S02]  /*2c10*/  SHF.R.S32.HI R19, RZ, 0x1f, R18 ;  /* 0x0000001fff137819 */ /* 0x000fe40000011412 */
.L_x_18:
[----:B------:R-:W-:Y:S05]  /*2c20*/  BSYNC.RECONVERGENT B0 ;  /* 0x0000000000007941 */ /* 0x000fea0003800200 */
.L_x_17:
[----:B------:R-:W1:Y:S04]  /*2c30*/  SHFL.UP PT, R17, R18, 0x1, RZ ;  /* 0x0420000012117989 */ /* 0x000e6800000e00ff */
[----:B--2---:R-:W2:Y:S01]  /*2c40*/  SHFL.UP PT, R22, R19, 0x1, RZ ;  /* 0x0420000013167989 */ /* 0x004ea200000e00ff */
[----:B-1----:R-:W-:Y:S02]  /*2c50*/  SEL R17, R17, RZ, P6 ;  /* 0x000000ff11117207 */ /* 0x002fe40003000000 */
[----:B--2---:R-:W-:Y:S02]  /*2c60*/  SEL R22, R22, RZ, P6 ;  /* 0x000000ff16167207 */ /* 0x004fe40003000000 */
[----:B------:R-:W-:-:S05]  /*2c70*/  IADD3 R20, P0, PT, R17, R18, RZ ;  /* 0x0000001211147210 */ /* 0x000fca0007f1e0ff */
[----:B------:R-:W-:Y:S01]  /*2c80*/  IMAD.X R17, R22, 0x1, R19, P0 ;  /* 0x0000000116117824 */ /* 0x000fe200000e0613 */
[----:B------:R-:W1:Y:S04]  /*2c90*/  SHFL.UP PT, R21, R20, 0x2, RZ ;  /* 0x0440000014157989 */ /* 0x000e6800000e00ff */
[----:B------:R-:W2:Y:S01]  /*2ca0*/  SHFL.UP PT, R22, R17, 0x2, RZ ;  /* 0x0440000011167989 */ /* 0x000ea200000e00ff */
        /* <DEDUP_REMOVED lines=14> */
[----:B------:R-:W-:Y:S01]  /*2d90*/  IADD3 R25, P0, PT, R17, R24, RZ ;  /* 0x0000001811197210 */ /* 0x000fe20007f1e0ff */
[----:B------:R-:W-:-:S04]  /*2da0*/  IMAD.U32 R24, RZ, RZ, UR17 ;  /* 0x00000011ff187e24 */ /* 0x000fc8000f8e00ff */
[----:B------:R-:W-:Y:S02]  /*2db0*/  IMAD.X R26, R20, 0x1, R23, P0 ;  /* 0x00000001141a7824 */ /* 0x000fe400000e0617 */
[----:B------:R-:W1:Y:S04]  /*2dc0*/  SHFL.UP PT, R20, R25, 0x10, RZ ;  /* 0x0600000019147989 */ /* 0x000e6800000e00ff */
[----:B------:R-:W2:Y:S01]  /*2dd0*/  SHFL.UP PT, R17, R26, 0x10, RZ ;  /* 0x060000001a117989 */ /* 0x000ea200000e00ff */
[----:B-1----:R-:W-:Y:S02]  /*2de0*/  SEL R20, R20, RZ, P5 ;  /* 0x000000ff14147207 */ /* 0x002fe40002800000 */
[----:B--2---:R-:W-:Y:S02]  /*2df0*/  SEL R17, R17, RZ, P5 ;  /* 0x000000ff11117207 */ /* 0x004fe40002800000 */
[----:B------:R-:W-:-:S05]  /*2e00*/  IADD3 R20, P0, PT, R20, R25, RZ ;  /* 0x0000001914147210 */ /* 0x000fca0007f1e0ff */
[----:B------:R-:W-:Y:S01]  /*2e10*/  IMAD.X R17, R17, 0x1, R26, P0 ;  /* 0x0000000111117824 */ /* 0x000fe200000e061a */
[----:B------:R-:W-:-:S05]  /*2e20*/  IADD3 R22, P0, PT, R20, R3, RZ ;  /* 0x0000000314167210 */ /* 0x000fca0007f1e0ff */
[----:B------:R-:W-:Y:S01]  /*2e30*/  IMAD.X R21, R17, 0x1, R2, P0 ;  /* 0x0000000111157824 */ /* 0x000fe200000e0602 */
[----:B------:R-:W-:-:S04]  /*2e40*/  ISETP.LE.U32.AND P0, PT, R22, UR18, PT ;  /* 0x0000001216007c0c */ /* 0x000fc8000bf03070 */
[----:B------:R-:W-:-:S13]  /*2e50*/  ISETP.GE.U32.AND.EX P0, PT, R24, R21, PT, P0 ;  /* 0x000000151800720c */ /* 0x000fda0003f06100 */
[----:B------:R-:W-:-:S04]  /*2e60*/  VOTE.ANY R23, PT, !P0 ;  /* 0x0000000000177806 */ /* 0x000fc800040e0100 */
[----:B------:R-:W-:-:S13]  /*2e70*/  ISETP.NE.AND P0, PT, R23, RZ, PT ;  /* 0x000000ff1700720c */ /* 0x000fda0003f05270 */
[----:B------:R-:W-:Y:S05]  /*2e80*/  @!P0 BRA `(.L_x_19) ;  /* 0xfffffff400d08947 */ /* 0x000fea000383ffff */
.L_x_16:
[----:B------:R-:W1:Y:S08]  /*2e90*/  BREV R21, R23 ;  /* 0x0000001700157301 */ /* 0x000e700000000000 */
[----:B-1----:R-:W1:Y:S02]  /*2ea0*/  FLO.U32.SH R21, R21 ;  /* 0x0000001500157300 */ /* 0x002e6400000e0400 */
[----:B-1----:R-:W1:Y:S02]  /*2eb0*/  SHFL.IDX PT, R11, R14, R21, 0x1f ;  /* 0x00001f150e0b7589 */ /* 0x002e6400000e0000 */
[----:B-1----:R-:W-:-:S05]  /*2ec0*/  IMAD.IADD R9, R8, 0x1, R11 ;  /* 0x0000000108097824 */ /* 0x002fca00078e020b */
[----:B------:R-:W-:-:S13]  /*2ed0*/  ISETP.GE.AND P0, PT, R9, UR31, PT ;  /* 0x0000001f09007c0c */ /* 0x000fda000bf06270 */
[----:B------:R-:W1:Y:S01]  /*2ee0*/  @!P0 LDC.64 R24, c[0x0][0xbf0] ;  /* 0x0002fc00ff188b82 */ /* 0x000e620000000a00 */
[----:B------:R2:W3:Y:S04]  /*2ef0*/  SHFL.IDX PT, R13, R13, R21, 0x1f ;  /* 0x00001f150d0d7589 */ /* 0x0004e800000e0000 */
[----:B------:R2:W4:Y:S01]  /*2f00*/  SHFL.IDX PT, R12, R12, R21, 0x1f ;  /* 0x00001f150c0c7589 */ /* 0x00052200000e0000 */
[----:B-1----:R-:W-:-:S05]  /*2f10*/  @!P0 IMAD.WIDE R24, R9, 0xc, R24 ;  /* 0x0000000c09188825 */ /* 0x002fca00078e0218 */
[----:B-----5:R2:W5:Y:S04]  /*2f20*/  @!P0 LDG.E R6, desc[UR50][R24.64] ;  /* 0x0000003218068981 */ /* 0x020568000c1e1900 */
[----:B------:R2:W5:Y:S01]  /*2f30*/  @!P0 LDG.E R7, desc[UR50][R24.64+0x4] ;  /* 0x0000043218078981 */ /* 0x000562000c1e1900 */
[----:B------:R-:W-:-:S03]  /*2f40*/  IADD3 R10, P1, P0, R3, R20, -R18 ;  /* 0x00000014030a7210 */ /* 0x000fc6000783e812 */
[----:B------:R2:W1:Y:S01]  /*2f50*/  SHFL.IDX PT, R18, R18, R21, 0x1f ;  /* 0x00001f1512127589 */ /* 0x00046200000e0000 */
[----:B------:R-:W-:-:S03]  /*2f60*/  IADD3.X R2, PT, PT, R2, R17, ~R19, P1, P0 ;  /* 0x0000001102027210 */ /* 0x000fc60000fe0c13 */
[----:B------:R2:W1:Y:S04]  /*2f70*/  SHFL.IDX PT, R19, R19, R21, 0x1f ;  /* 0x00001f1513137589 */ /* 0x00046800000e0000 */
[----:B------:R2:W1:Y:S04]  /*2f80*/  SHFL.IDX PT, R9, R2, R21, 0x1f ;  /* 0x00001f1502097589 */ /* 0x00046800000e0000 */
[----:B---34-:R2:W1:Y:S02]  /*2f90*/  SHFL.IDX PT, R10, R10, R21, 0x1f ;  /* 0x00001f150a0a7589 */ /* 0x01846400000e0000 */
.L_x_13:
[----:B------:R-:W-:Y:S01]  /*2fa0*/  ISETP.GE.AND P0, PT, R11, UR31, PT ;  /* 0x0000001f0b007c0c */ /* 0x000fe2000bf06270 */
[----:B------:R-:W-:Y:S01]  /*2fb0*/  IMAD.MOV.U32 R14, RZ, RZ, -0x1 ;  /* 0xffffffffff0e7424 */ /* 0x000fe200078e00ff */
[----:B------:R-:W-:-:S11]  /*2fc0*/  MOV R17, 0xffffffff ;  /* 0xffffffff00117802 */ /* 0x000fd60000000f00 */
[----:B------:R-:W-:Y:S05]  /*2fd0*/  @P0 BRA `(.L_x_12) ;  /* 0x0000000000fc0947 */ /* 0x000fea0003800000 */
[----:B------:R-:W3:Y:S01]  /*2fe0*/  LDC R20, c[0x0][0xb98] ;  /* 0x0002e600ff147b82 */ /* 0x000ee20000000800 */
[----:B-12---:R-:W-:-:S04]  /*2ff0*/  IADD3 R24, P0, PT, -R10, UR18, RZ ;  /* 0x000000120a187c10 */ /* 0x006fc8000ff1e1ff */
[----:B------:R-:W-:-:S03]  /*3000*/  IADD3.X R23, PT, PT, ~R9, UR17, RZ, P0, !PT ;  /* 0x0000001109177c10 */ /* 0x000fc600087fe5ff */
[----:B------:R-:W1:Y:S08]  /*3010*/  LDC R21, c[0x0][0xb88] ;  /* 0x0002e200ff157b82 */ /* 0x000e700000000800 */
[----:B------:R-:W2:Y:S01]  /*3020*/  LDC R2, c[0x0][0xbdc] ;  /* 0x0002f700ff027b82 */ /* 0x000ea20000000800 */
[-CC-:B---3--:R-:W-:Y:S02]  /*3030*/  SHF.R.U32.HI R14, RZ, R20.reuse, R23.reuse ;  /* 0x00000014ff0e7219 */ /* 0x188fe40000011617 */
[----:B------:R-:W-:-:S02]  /*3040*/  SHF.R.U64 R20, R24, R20, R23 ;  /* 0x0000001418147219 */ /* 0x000fc40000001217 */
[-C--:B-1----:R-:W-:Y:S02]  /*3050*/  SHF.R.U32.HI R15, RZ, R21.reuse, R14 ;  /* 0x00000015ff0f7219 */ /* 0x082fe4000001160e */
[----:B------:R-:W-:Y:S02]  /*3060*/  SHF.R.U32.HI R3, RZ, R21, R13 ;  /* 0x00000015ff037219 */ /* 0x000fe4000001160d */
[----:B--2---:R-:W-:-:S04]  /*3070*/  SHF.R.U32.HI R22, RZ, R2, R15 ;  /* 0x00000002ff167219 */ /* 0x004fc8000001160f */
[----:B------:R-:W-:-:S04]  /*3080*/  LOP3.LUT R17, R22, R3, RZ, 0xfc, !PT ;  /* 0x0000000316117212 */ /* 0x000fc800078efcff */
[----:B------:R-:W-:Y:S02]  /*3090*/  ISETP.NE.U32.AND P0, PT, R17, RZ, PT ;  /* 0x000000ff1100720c */ /* 0x000fe40003f05070 */
[-C--:B------:R-:W-:Y:S02]  /*30a0*/  SHF.R.U64 R17, R20, R21.reuse, R14 ;  /* 0x0000001514117219 */ /* 0x080fe4000000120e */
[----:B------:R-:W-:Y:S02]  /*30b0*/  SHF.R.U64 R14, R12, R21, R13 ;  /* 0x000000150c0e7219 */ /* 0x000fe4000000120d */
[----:B------:R-:W-:-:S07]  /*30c0*/  SHF.R.U64 R15, R17, R2, R15 ;  /* 0x00000002110f7219 */ /* 0x000fce000000120f */
[----:B------:R-:W-:Y:S05]  /*30d0*/  @P0 BRA `(.L_x_20) ;  /* 0x0000000000540947 */ /* 0x000fea0003800000 */
[----:B------:R-:W1:Y:S01]  /*30e0*/  I2F.U32.RP R21, R14 ;  /* 0x0000000e00157306 */ /* 0x000e620000209000 */
[----:B------:R-:W-:-:S07]  /*30f0*/  ISETP.NE.U32.AND P1, PT, R14, RZ, PT ;  /* 0x000000ff0e00720c */ /* 0x000fce0003f25070 */
[----:B-1----:R-:W1:Y:S02]  /*3100*/  MUFU.RCP R22, R21 ;  /* 0x0000001500167308 */ /* 0x002e640000001000 */
[----:B-1----:R-:W-:-:S06]  /*3110*/  IADD3 R22, PT, PT, R22, 0xffffffe, RZ ;  /* 0x0ffffffe16167810 */ /* 0x002fcc0007ffe0ff */
[----:B------:R1:W2:Y:S02]  /*3120*/  F2I.FTZ.U32.TRUNC.NTZ R23, R22 ;  /* 0x0000001600177305 */ /* 0x0002a4000021f000 */
[----:B-1----:R-:W-:Y:S02]  /*3130*/  HFMA2 R22, -RZ, RZ, 0, 0 ;  /* 0x00000000ff167431 */ /* 0x002fe400000001ff */
[----:B--2---:R-:W-:-:S04]  /*3140*/  IMAD.MOV R2, RZ, RZ, -R23 ;  /* 0x000000ffff027224 */ /* 0x004fc800078e0a17 */
[----:B------:R-:W-:-:S04]  /*3150*/  IMAD R2, R2, R14, RZ ;  /* 0x0000000e02027224 */ /* 0x000fc800078e02ff */
[----:B------:R-:W-:-:S06]  /*3160*/  IMAD.HI.U32 R2, R23, R2, R22 ;  /* 0x0000000217027227 */ /* 0x000fcc00078e0016 */
[----:B------:R-:W-:-:S04]  /*3170*/  IMAD.HI.U32 R2, R2, R15, RZ ;  /* 0x0000000f02027227 */ /* 0x000fc800078e00ff */
[----:B------:R-:W-:-:S04]  /*3180*/  IMAD.MOV R3, RZ, RZ, -R2 ;  /* 0x000000ffff037224 */ /* 0x000fc800078e0a02 */
[----:B------:R-:W-:-:S05]  /*3190*/  IMAD R3, R14, R3, R15 ;  /* 0x000000030e037224 */ /* 0x000fca00078e020f */
[----:B------:R-:W-:-:S13]  /*31a0*/  ISETP.GE.U32.AND P0, PT, R3, R14, PT ;  /* 0x0000000e0300720c */ /* 0x000fda0003f06070 */
[----:B------:R-:W-:Y:S01]  /*31b0*/  @P0 IADD3 R3, PT, PT, R3, -R14, RZ ;  /* 0x8000000e03030210 */ /* 0x000fe20007ffe0ff */
[----:B------:R-:W-:-:S03]  /*31c0*/  @P0 VIADD R2, R2, 0x1 ;  /* 0x0000000102020836 */ /* 0x000fc60000000000 */
[----:B------:R-:W-:-:S13]  /*31d0*/  ISETP.GE.U32.AND P3, PT, R3, R14, PT ;  /* 0x0000000e0300720c */ /* 0x000fda0003f66070 */
[----:B------:R-:W-:Y:S02]  /*31e0*/  @P3 IADD3 R2, PT, PT, R2, 0x1, RZ ;  /* 0x0000000102023810 */ /* 0x000fe40007ffe0ff */
[----:B------:R-:W-:-:S04]  /*31f0*/  @!P1 LOP3.LUT R2, RZ, R14, RZ, 0x33, !PT ;  /* 0x0000000eff029212 */ /* 0x000fc800078e33ff */
[----:B------:R-:W-:-:S05]  /*3200*/  IADD3 R22, PT, PT, -R2, RZ, RZ ;  /* 0x000000ff02167210 */ /* 0x000fca0007ffe1ff */
[----:B------:R-:W-:Y:S01]  /*3210*/  IMAD R22, R14, R22, R15 ;  /* 0x000000160e167224 */ /* 0x000fe200078e020f */
[----:B------:R-:W-:Y:S06]  /*3220*/  BRA `(.L_x_21) ;  /* 0x0000000000147947 */ /* 0x000fec0003800000 */
.L_x_20:
[----:B------:R-:W-:Y:S02]  /*3230*/  MOV R2, 0x3250 ;  /* 0x0000325000027802 */ /* 0x000fe40000000f00 */
[----:B-----5:R-:W-:Y:S05]  /*3240*/  CALL.REL.NOINC `($__internal_3_$__cuda_sm20_div_u64) ;  /* 0x000000e800ac7944 */ /* 0x020fea0003c00000 */
[----:B------:R-:W-:Y:S02]  /*3250*/  IADD3 R22, PT, PT, -R3, RZ, RZ ;  /* 0x000000ff03167210 */ /* 0x000fe40007ffe1ff */
[----:B------:R-:W-:-:S03]  /*3260*/  MOV R2, R3 ;  /* 0x0000000300027202 */ /* 0x000fc60000000f00 */
[----:B------:R-:W-:-:S07]  /*3270*/  IMAD R22, R14, R22, R15 ;  /* 0x000000160e167224 */ /* 0x000fce00078e020f */
.L_x_21:
[----:B------:R-:W1:Y:S01]  /*3280*/  LDC R3, c[0x0][0xbdc] ;  /* 0x0002f700ff037b82 */ /* 0x000e620000000800 */
[----:B------:R-:W-:Y:S01]  /*3290*/  IMAD.MOV.U32 R24, RZ, RZ, -0x1 ;  /* 0xffffffffff187424 */ /* 0x000fe200078e00ff */
[----:B------:R-:W-:Y:S02]  /*32a0*/  PLOP3.LUT P1, PT, PT, PT, PT, 0x8, 0x80 ;  /* 0x000000000080781c */ /* 0x000fe40003f2e170 */
[----:B------:R-:W-:-:S04]  /*32b0*/  LOP3.LUT R16, R16, 0xfffffffd, RZ, 0xc0, !PT ;  /* 0xfffffffd10107812 */ /* 0x000fc800078ec0ff */
[----:B------:R-:W2:Y:S07]  /*32c0*/  LDC R15, c[0x0][0xb80] ;  /* 0x0002e000ff0f7b82 */ /* 0x000eae0000000800 */
[----:B------:R-:W-:Y:S01]  /*32d0*/  @P1 LOP3.LUT R16, R16, 0x2, RZ, 0xfc, !PT ;  /* 0x0000000210101812 */ /* 0x000fe200078efcff */
[----:B------:R-:W3:Y:S08]  /*32e0*/  LDC R21, c[0x0][0xb90] ;  /* 0x0002e400ff157b82 */ /* 0x000ef00000000800 */
[----:B------:R-:W4:Y:S01]  /*32f0*/  LDC R14, c[0x0][0xbe0] ;  /* 0x0002f800ff0e7b82 */ /* 0x000f220000000800 */
[----:B-1----:R-:W-:-:S02]  /*3300*/  SHF.L.U32 R24, R24, R3, RZ ;  /* 0x0000000318187219 */ /* 0x002fc400000006ff */
[----:B------:R-:W-:Y:S02]  /*3310*/  SHF.L.U32 R2, R2, R3, RZ ;  /* 0x0000000302027219 */ /* 0x000fe400000006ff */
[----:B------:R-:W-:Y:S01]  /*3320*/  LOP3.LUT R24, RZ, R24, RZ, 0x33, !PT ;  /* 0x00000018ff187212 */ /* 0x000fe200078e33ff */
[----:B--2---:R-:W-:-:S03]  /*3330*/  VIADD R23, R15, 0xffffffff ;  /* 0xffffffff0f177836 */ /* 0x004fc60000000000 */
[----:B------:R-:W-:Y:S02]  /*3340*/  LOP3.LUT R17, R17, R24, RZ, 0xc0, !PT ;  /* 0x0000001811117212 */ /* 0x000fe400078ec0ff */
[----:B------:R-:W-:-:S03]  /*3350*/  LOP3.LUT R23, R23, R20, RZ, 0xc0, !PT ;  /* 0x0000001417177212 */ /* 0x000fc600078ec0ff */
[----:B------:R-:W-:Y:S02]  /*3360*/  IMAD.IADD R2, R17, 0x1, R2 ;  /* 0x0000000111027824 */ /* 0x000fe400078e0202 */
[----:B------:R-:W-:Y:S02]  /*3370*/  IMAD.MOV.U32 R17, RZ, RZ, R11 ;  /* 0x000000ffff117224 */ /* 0x000fe400078e000b */
[----:B------:R-:W-:Y:S02]  /*3380*/  IMAD R22, R22, R15, R23 ;  /* 0x0000000f16167224 */ /* 0x000fe400078e0217 */
[----:B---3--:R-:W-:Y:S01]  /*3390*/  IMAD R21, R2, R21, UR34 ;  /* 0x0000002202157e24 */ /* 0x008fe2000f8e0215 */
[----:B----4-:R-:W-:-:S04]  /*33a0*/  ISETP.NE.AND P0, PT, R14, 0x1, PT ;  /* 0x000000010e00780c */ /* 0x010fc80003f05270 */
[----:B------:R-:W-:Y:S02]  /*33b0*/  SEL R15, R21, R22, !P0 ;  /* 0x00000016150f7207 */ /* 0x000fe40004000000 */
[----:B------:R-:W-:-:S07]  /*33c0*/  SEL R14, R22, R21, !P0 ;  /* 0x00000015160e7207 */ /* 0x000fce0004000000 */
.L_x_12:
[----:B------:R-:W-:Y:S01]  /*33d0*/  BAR.SYNC.DEFER_BLOCKING 0x0 ;  /* 0x0000000000007b1d */ /* 0x000fe20000010000 */
[----:B------:R-:W-:-:S13]  /*33e0*/  LOP3.LUT P0, RZ, R16, 0x2, RZ, 0xc0, !PT ;  /* 0x0000000210ff7812 */ /* 0x000fda000780c0ff */
[----:B------:R-:W-:Y:S05]  /*33f0*/  @P0 EXIT ;  /* 0x000000000000094d */ /* 0x000fea0003800000 */
[----:B------:R-:W3:Y:S01]  /*3400*/  S2UR UR5, SR_CgaCtaId ;  /* 0x00000000000579c3 */ /* 0x000ee20000008800 */
[----:B------:R-:W-:-:S09]  /*3410*/  UISETP.NE.AND UP0, UPT, UR37, 0x2, UPT ;  /* 0x000000022500788c */ /* 0x000fd2000bf05270 */
[----:B------:R-:W-:Y:S05]  /*3420*/  BRA.U UP0, `(.L_x_22) ;  /* 0x0000001500147547 */ /* 0x000fea000b800000 */
[----:B------:R-:W-:-:S08]  /*3430*/  NOP ;  /* 0x0000000000007918 */ /* 0x000fd00000000000 */
[----:B-12--5:R-:W1:-:S00]  /*3440*/  USETMAXREG.DEALLOC.CTAPOOL 0x88 ;  /* 0x00000088000079c8 */ /* 0x026e4000080e0500 */
[----:B-1----:R-:W-:Y:S01]  /*3450*/  ISETP.EQ.OR P1, PT, R8, RZ, P2 ;  /* 0x000000ff0800720c */ /* 0x002fe20001722670 */
[----:B------:R-:W-:Y:S01]  /*3460*/  IMAD.MOV.U32 R19, RZ, RZ, 0x1 ;  /* 0x00000001ff137424 */ /* 0x000fe200078e00ff */
[----:B------:R-:W-:Y:S01]  /*3470*/  PLOP3.LUT P4, PT, PT, PT, PT, 0x8, 0x80 ;  /* 0x000000000080781c */ /* 0x000fe20003f8e170 */
[----:B------:R-:W-:Y:S01]  /*3480*/  IMAD.MOV.U32 R16, RZ, RZ, RZ ;  /* 0x000000ffff107224 */ /* 0x000fe200078e00ff */
[----:B------:R-:W-:Y:S01]  /*3490*/  PRMT R18, RZ, 0x7610, R18 ;  /* 0x00007610ff127816 */ /* 0x000fe20000000012 */
[----:B------:R-:W-:Y:S01]  /*34a0*/  UMOV UR28, URZ ;  /* 0x000000ff001c7c82 */ /* 0x000fe20008000000 */
[----:B------:R-:W-:-:S09]  /*34b0*/  UMOV UR23, URZ ;  /* 0x000000ff00177c82 */ /* 0x000fd20008000000 */
.L_x_46:
[----:B------:R-:W1:Y:S02]  /*34c0*/  LDC.64 R24, c[0x0][0x390] ;  /* 0x0000e400ff187b82 */ /* 0x000e640000000a00 */
[----:B-1-3--:R-:W-:-:S05]  /*34d0*/  IMAD.WIDE R24, R17, 0xc, R24 ;  /* 0x0000000c11187825 */ /* 0x00afca00078e0218 */
[----:B------:R-:W2:Y:S02]  /*34e0*/  LDG.E R0, desc[UR50][R24.64+0x8] ;  /* 0x0000083218007981 */ /* 0x000ea4000c1e1900 */
[----:B--2---:R-:W-:Y:S01]  /*34f0*/  R2UR UR4, R0 ;  /* 0x00000000000472ca */ /* 0x004fe200000e0000 */
[----:B----4-:R-:W-:-:S14]  /*3500*/  @P4 BRA `(.L_x_23) ;  /* 0x0000000400cc4947 */ /* 0x010fdc0003800000 */
[----:B------:R-:W1:Y:S01]  /*3510*/  S2R R12, SR_LANEID ;  /* 0x00000000000c7919 */ /* 0x000e620000000000 */
[----:B------:R-:W-:Y:S02]  /*3520*/  ELECT P0, URZ, PT ;  /* 0x0000000000ff782f */ /* 0x000fe40003800000 */
[----:B------:R-:W-:Y:S01]  /*3530*/  MOV R0, 0x400 ;  /* 0x0000040000007802 */ /* 0x000fe20000000f00 */
[----:B------:R-:W-:Y:S01]  /*3540*/  BSSY.RECONVERGENT B0, `(.L_x_24) ;  /* 0x0000055000007945 */ /* 0x000fe20003800200 */
[----:B------:R-:W2:Y:S01]  /*3550*/  S2R R3, SR_CgaCtaId ;  /* 0x0000000000037919 */ /* 0x000ea20000008800 */
[----:B------:R-:W-:Y:S01]  /*3560*/  LOP3.LUT R13, R18, 0xffff, RZ, 0xc0, !PT ;  /* 0x0000ffff120d7812 */ /* 0x000fe200078ec0ff */
[----:B-1----:R-:W-:Y:S01]  /*3570*/  IMAD.SHL.U32 R12, R12, 0x4, RZ ;  /* 0x000000040c0c7824 */ /* 0x002fe200078e00ff */
[----:B--2---:R-:W-:-:S04]  /*3580*/  LEA R3, R3, R0, 0x18 ;  /* 0x0000000003037211 */ /* 0x004fc800078ec0ff */
[----:B------:R-:W-:Y:S02]  /*3590*/  IADD3 R0, PT, PT, R12, 0x480, R3 ;  /* 0x000004800c007810 */ /* 0x000fe40007ffe003 */
[----:B------:R-:W-:Y:S05]  /*35a0*/  @!P0 BRA `(.L_x_25) ;  /* 0x0000000400388947 */ /* 0x000fea0003800000 */
[----:B------:R-:W1:Y:S01]  /*35b0*/  LDC.64 R10, c[0x0][0x830] ;  /* 0x00020c00ff0a7b82 */ /* 0x000e620000000a00 */
[----:B------:R-:W2:Y:S04]  /*35c0*/  LDG.E R20, desc[UR50][R24.64+0x4] ;  /* 0x0000043218147981 */ /* 0x000ea8000c1e1900 */
[----:B------:R4:W5:Y:S03]  /*35d0*/  LDG.E R9, desc[UR50][R24.64] ;  /* 0x0000003218097981 */ /* 0x000966000c1e1900 */
[----:B------:R-:W3:Y:S08]  /*35e0*/  LDC.64 R6, c[0x0][0x840] ;  /* 0x00021000ff067b82 */ /* 0x000ef00000000a00 */
[----:B------:R-:W4:Y:S01]  /*35f0*/  LDC.64 R4, c[0x0][0x828] ;  /* 0x00020a00ff047b82 */ /* 0x000f220000000a00 */
[----:B-1----:R-:W-:-:S07]  /*3600*/  IMAD.WIDE R10, R17, 0x8, R10 ;  /* 0x00000008110a7825 */ /* 0x002fce00078e020a */
[----:B------:R-:W1:Y:S01]  /*3610*/  LDC.64 R2, c[0x0][0x838] ;  /* 0x00020e00ff027b82 */ /* 0x000e620000000a00 */
[----:B------:R-:W2:Y:S01]  /*3620*/  LDG.E.64 R10, desc[UR50][R10.64] ;  /* 0x000000320a0a7981 */ /* 0x000ea2000c1e1b00 */
[----:B---3--:R-:W-:-:S06]  /*3630*/  IMAD.WIDE R6, R17, 0x8, R6 ;  /* 0x0000000811067825 */ /* 0x008fcc00078e0206 */
[----:B------:R-:W3:Y:S01]  /*3640*/  LDG.E.64 R6, desc[UR50][R6.64] ;  /* 0x0000003206067981 */ /* 0x000ee2000c1e1b00 */
[----:B----4-:R-:W-:-:S06]  /*3650*/  IMAD.WIDE R26, R17, 0x8, R4 ;  /* 0x00000008111a7825 */ /* 0x010fcc00078e0204 */
[----:B------:R-:W4:Y:S01]  /*3660*/  LDG.E.64 R26, desc[UR50][R26.64] ;  /* 0x000000321a1a7981 */ /* 0x000f22000c1e1b00 */
[----:B-1----:R-:W-:-:S06]  /*3670*/  IMAD.WIDE R22, R17, 0x8, R2 ;  /* 0x0000000811167825 */ /* 0x002fcc00078e0202 */
[----:B------:R-:W4:Y:S01]  /*3680*/  LDG.E.64 R22, desc[UR50][R22.64] ;  /* 0x0000003216167981 */ /* 0x000f22000c1e1b00 */
[----:B------:R-:W1:Y:S01]  /*3690*/  S2UR UR5, SR_CgaCtaId ;  /* 0x00000000000579c3 */ /* 0x000e620000008800 */
[----:B------:R-:W-:Y:S02]  /*36a0*/  UMOV UR6, 0x400 ;  /* 0x0000040000067882 */ /* 0x000fe40000000000 */
[----:B-1----:R-:W-:-:S09]  /*36b0*/  ULEA UR5, UR5, UR6, 0x18 ;  /* 0x0000000605057291 */ /* 0x002fd2000f8ec0ff */
[----:B------:R-:W1:Y:S04]  /*36c0*/  LDS R5, [UR5+0x49c] ;  /* 0x00049c05ff057984 */ /* 0x000e680008000800 */
[----:B------:R-:W1:Y:S01]  /*36d0*/  LDS R4, [UR5+0x51c] ;  /* 0x00051c05ff047984 */ /* 0x000e620008000800 */
[----:B------:R-:W-:Y:S02]  /*36e0*/  UIADD3 UR7, UPT, UPT, UR5, 0x480, URZ ;  /* 0x0000048005077890 */ /* 0x000fe4000fffe0ff */
[----:B------:R-:W-:Y:S01]  /*36f0*/  UIADD3 UR6, UPT, UPT, UR5, 0x500, URZ ;  /* 0x0000050005067890 */ /* 0x000fe2000fffe0ff */
[----:B------:R-:W-:Y:S04]  /*3700*/  STS [UR5+0x4b0], RZ ;  /* 0x0004b0ffff007988 */ /* 0x000fe80008000805 */
[----:B------:R-:W-:Y:S01]  /*3710*/  STS [UR5+0x530], RZ ;  /* 0x000530ffff007988 */ /* 0x000fe20008000805 */
[----:B--2---:R-:W-:-:S04]  /*3720*/  SHF.L.U64.HI R28, R10, 0x1, R11 ;  /* 0x000000010a1c7819 */ /* 0x004fc8000001020b */
[----:B------:R-:W-:Y:S02]  /*3730*/  LOP3.LUT R28, R28, 0x1fffffff, RZ, 0xc0, !PT ;  /* 0x1fffffff1c1c7812 */ /* 0x000fe400078ec0ff */
[----:B---3--:R-:W-:-:S04]  /*3740*/  SHF.L.U64.HI R17, R6, 0x1, R7 ;  /* 0x0000000106117819 */ /* 0x008fc80000010207 */
[----:B------:R-:W-:Y:S02]  /*3750*/  LOP3.LUT R17, R17, 0x1fffffff, RZ, 0xc0, !PT ;  /* 0x1fffffff11117812 */ /* 0x000fe400078ec0ff */
[----:B------:R-:W-:Y:S02]  /*3760*/  SHF.R.U32.HI R2, RZ, 0x4, R28 ;  /* 0x00000004ff027819 */ /* 0x000fe4000001161c */
[----:B------:R-:W-:Y:S02]  /*3770*/  SHF.R.U32.HI R3, RZ, 0x4, R17 ;  /* 0x00000004ff037819 */ /* 0x000fe40000011611 */
[----:B-1----:R-:W-:Y:S02]  /*3780*/  LOP3.LUT R2, R5, 0xf, R2, 0xb8, !PT ;  /* 0x0000000f05027812 */ /* 0x002fe400078eb802 */
[----:B------:R-:W-:-:S03]  /*3790*/  LOP3.LUT R11, R4, 0xf, R3, 0xb8, !PT ;  /* 0x0000000f040b7812 */ /* 0x000fc600078eb803 */
[----:B------:R-:W-:Y:S04]  /*37a0*/  STS [UR5+0x49c], R2 ;  /* 0x00049c02ff007988 */ /* 0x000fe80008000805 */
[----:B------:R-:W-:Y:S04]  /*37b0*/  STS [UR5+0x51c], R11 ;  /* 0x00051c0bff007988 */ /* 0x000fe80008000805 */
[----:B------:R-:W1:Y:S04]  /*37c0*/  LDS R4, [UR5+0x49c] ;  /* 0x00049c05ff047984 */ /* 0x000e680008000800 */
[----:B------:R-:W2:Y:S01]  /*37d0*/  LDS R3, [UR5+0x51c] ;  /* 0x00051c05ff037984 */ /* 0x000ea20008000800 */
[----:B-1----:R-:W-:-:S02]  /*37e0*/  LOP3.LUT R7, R4, 0xf0, RZ, 0xb8, !PT ;  /* 0x000000f004077812 */ /* 0x002fc400078eb8ff */
[----:B--2---:R-:W-:-:S03]  /*37f0*/  LOP3.LUT R8, R3, 0xf0, RZ, 0xb8, !PT ;  /* 0x000000f003087812 */ /* 0x004fc600078eb8ff */
[----:B------:R-:W-:Y:S04]  /*3800*/  STS [UR5+0x49c], R7 ;  /* 0x00049c07ff007988 */ /* 0x000fe80008000805 */
[----:B------:R-:W-:Y:S04]  /*3810*/  STS [UR5+0x51c], R8 ;  /* 0x00051c08ff007988 */ /* 0x000fe80008000805 */
[----:B------:R-:W1:Y:S04]  /*3820*/  LDS R5, [UR5+0x49c] ;  /* 0x00049c05ff057984 */ /* 0x000e680008000800 */
[----:B------:R-:W2:Y:S01]  /*3830*/  LDS R3, [UR5+0x51c] ;  /* 0x00051c05ff037984 */ /* 0x000ea20008000800 */
[----:B------:R-:W-:-:S02]  /*3840*/  IMAD.U32 R4, RZ, RZ, UR7 ;  /* 0x00000007ff047e24 */ /* 0x000fc4000f8e00ff */
[----:B------:R-:W-:-:S03]  /*3850*/  IMAD.U32 R2, RZ, RZ, UR6 ;  /* 0x00000006ff027e24 */ /* 0x000fc6000f8e00ff */
[----:B------:R-:W-:Y:S02]  /*3860*/  SHF.R.U64 R4, R4, 0x4, RZ ;  /* 0x0000000404047819 */ /* 0x000fe400000012ff */
[----:B------:R-:W-:Y:S02]  /*3870*/  SHF.R.U64 R2, R2, 0x4, RZ ;  /* 0x0000000402027819 */ /* 0x000fe400000012ff */
[----:B-1----:R-:W-:Y:S02]  /*3880*/  LOP3.LUT R5, R5, 0xf00, RZ, 0xb8, !PT ;  /* 0x00000f0005057812 */ /* 0x002fe400078eb8ff */
[----:B--2---:R-:W-:-:S03]  /*3890*/  LOP3.LUT R3, R3, 0xf00, RZ, 0xb8, !PT ;  /* 0x00000f0003037812 */ /* 0x004fc600078eb8ff */
[----:B------:R1:W-:Y:S04]  /*38a0*/  STS.64 [UR5+0x498], R4 ;  /* 0x00049804ff007988 */ /* 0x0003e80008000a05 */
[----:B------:R-:W-:Y:S04]  /*38b0*/  STS.64 [UR5+0x518], R2 ;  /* 0x00051802ff007988 */ /* 0x000fe80008000a05 */
[----:B------:R-:W2:Y:S04]  /*38c0*/  LDS R24, [UR5+0x49c] ;  /* 0x00049c05ff187984 */ /* 0x000ea80008000800 */
[----:B------:R-:W3:Y:S01]  /*38d0*/  LDS R21, [UR5+0x51c] ;  /* 0x00051c05ff157984 */ /* 0x000ee20008000800 */
[----:B------:R-:W-:Y:S01]  /*38e0*/  IMAD.SHL.U32 R10, R10, 0x2, RZ ;  /* 0x000000020a0a7824 */ /* 0x000fe200078e00ff */
[----:B------:R-:W-:Y:S01]  /*38f0*/  UIADD3 UR6, UPT, UPT, UR4, -0x1, URZ ;  /* 0xffffffff04067890 */ /* 0x000fe2000fffe0ff */
[----:B------:R-:W-:-:S03]  /*3900*/  IMAD.SHL.U32 R25, R6, 0x2, RZ ;  /* 0x0000000206197824 */ /* 0x000fc600078e00ff */
[----:B------:R-:W-:Y:S02]  /*3910*/  LOP3.LUT R7, R10, 0xfffffffe, RZ, 0xc0, !PT ;  /* 0xfffffffe0a077812 */ /* 0x000fe400078ec0ff */
[----:B------:R-:W-:Y:S01]  /*3920*/  IMAD.U32 R8, RZ, RZ, UR6 ;  /* 0x00000006ff087e24 */ /* 0x000fe2000f8e00ff */
[----:B------:R-:W-:Y:S01]  /*3930*/  STS [UR5+0x490], R4 ;  /* 0x00049004ff007988 */ /* 0x000fe20008000805 */
[----:B-1----:R-:W-:Y:S01]  /*3940*/  VIADD R5, R20, 0xffffffff ;  /* 0xffffffff14057836 */ /* 0x002fe20000000000 */
[----:B------:R-:W-:Y:S02]  /*3950*/  LOP3.LUT R20, R25, 0xfffffffe, RZ, 0xc0, !PT ;  /* 0xfffffffe19147812 */ /* 0x000fe400078ec0ff */
[----:B------:R1:W-:Y:S01]  /*3960*/  STS [UR5+0x494], R4 ;  /* 0x00049404ff007988 */ /* 0x0003e20008000805 */
[----:B------:R-:W-:Y:S02]  /*3970*/  SHF.R.U64 R28, R7, 0x4, R28 ;  /* 0x00000004071c7819 */ /* 0x000fe4000000121c */
[----:B------:R-:W-:-:S02]  /*3980*/  CS2R R10, SRZ ;  /* 0x00000000000a7805 */ /* 0x000fc4000001ff00 */
[----:B------:R-:W-:Y:S01]  /*3990*/  CS2R R6, SRZ ;  /* 0x0000000000067805 */ /* 0x000fe2000001ff00 */
[----:B-----5:R-:W-:Y:S01]  /*39a0*/  VIADD R9, R9, 0xffffffff ;  /* 0xffffffff09097836 */ /* 0x020fe20000000000 */
[----:B------:R-:W-:Y:S01]  /*39b0*/  SHF.R.U64 R20, R20, 0x4, R17 ;  /* 0x0000000414147819 */ /* 0x000fe20000001211 */
[----:B------:R4:W-:Y:S04]  /*39c0*/  STS [UR5+0x510], R2 ;  /* 0x00051002ff007988 */ /* 0x0009e80008000805 */
[----:B------:R4:W-:Y:S04]  /*39d0*/  STS [UR5+0x514], R2 ;  /* 0x00051402ff007988 */ /* 0x0009e80008000805 */
[----:B------:R4:W-:Y:S01]  /*39e0*/  STS.128 [UR5+0x4a0], R8 ;  /* 0x0004a008ff007988 */ /* 0x0009e20008000c05 */
[----:B--2---:R-:W-:Y:S01]  /*39f0*/  LOP3.LUT R24, R24, 0xf000, RZ, 0xb8, !PT ;  /* 0x0000f00018187812 */ /* 0x004fe200078eb8ff */
[----:B-1----:R-:W-:Y:S01]  /*3a00*/  IMAD.MOV.U32 R4, RZ, RZ, R8 ;  /* 0x000000ffff047224 */ /* 0x002fe200078e0008 */
[----:B---3--:R-:W-:Y:S01]  /*3a10*/  LOP3.LUT R21, R21, 0xf000, RZ, 0xb8, !PT ;  /* 0x0000f00015157812 */ /* 0x008fe200078eb8ff */
[----:B------:R1:W-:Y:S04]  /*3a20*/  STS [UR5+0x48c], R28 ;  /* 0x00048c1cff007988 */ /* 0x0003e80008000805 */
[----:B------:R1:W-:Y:S04]  /*3a30*/  STS.128 [UR5+0x520], R4 ;  /* 0x00052004ff007988 */ /* 0x0003e80008000c05 */
[----:B----4-:R1:W-:Y:S04]  /*3a40*/  STS.64 [UR5+0x480], R26 ;  /* 0x0004801aff007988 */ /* 0x0103e80008000a05 */
[----:B------:R1:W-:Y:S04]  /*3a50*/  STS.64 [UR5+0x500], R22 ;  /* 0x00050016ff007988 */ /* 0x0003e80008000a05 */
[----:B------:R1:W-:Y:S04]  /*3a60*/  STS [UR5+0x50c], R20 ;  /* 0x00050c14ff007988 */ /* 0x0003e80008000805 */
[----:B------:R1:W-:Y:S04]  /*3a70*/  STS [UR5+0x49c], R24 ;  /* 0x00049c18ff007988 */ /* 0x0003e80008000805 */
[----:B------:R1:W-:Y:S02]  /*3a80*/  STS [UR5+0x51c], R21 ;  /* 0x00051c15ff007988 */ /* 0x0003e40008000805 */
.L_x_25:
[----:B---3--:R-:W-:Y:S05]  /*3a90*/  BSYNC.RECONVERGENT B0 ;  /* 0x0000000000007941 */ /* 0x008fea0003800200 */
.L_x_24:
[----:B------:R-:W-:Y:S01]  /*3aa0*/  NOP ;  /* 0x0000000000007918 */ /* 0x000fe20000000000 */
[----:B------:R2:W3:Y:S01]  /*3ab0*/  LDS R2, [R0] ;  /* 0x0000000000027984 */ /* 0x0004e20000000800 */
[----:B------:R-:W-:Y:S01]  /*3ac0*/  IMAD R13, R13, 0xaaab, RZ ;  /* 0x0000aaab0d0d7824 */ /* 0x000fe200078e02ff */
[----:B------:R-:W-:Y:S01]  /*3ad0*/  ELECT P0, URZ, PT ;  /* 0x0000000000ff782f */ /* 0x000fe20003800000 */
[----:B------:R-:W-:Y:S01]  /*3ae0*/  BSSY.RECONVERGENT B0, `(.L_x_26) ;  /* 0x000000b000007945 */ /* 0x000fe20003800200 */
[----:B------:R2:W4:Y:S02]  /*3af0*/  LDS R3, [R0+0x80] ;  /* 0x0000800000037984 */ /* 0x0005240000000800 */
[----:B-1----:R-:W-:-:S04]  /*3b00*/  SHF.R.U32.HI R4, RZ, 0x13, R13 ;  /* 0x00000013ff047819 */ /* 0x002fc8000001160d */
[----:B------:R-:W-:-:S05]  /*3b10*/  PRMT R4, R4, 0x9910, RZ ;  /* 0x0000991004047816 */ /* 0x000fca00000000ff */
[----:B------:R-:W-:-:S04]  /*3b20*/  IMAD R4, R4, 0xc, RZ ;  /* 0x0000000c04047824 */ /* 0x000fc800078e02ff */
[----:B------:R-:W-:-:S05]  /*3b30*/  IMAD.MOV R4, RZ, RZ, -R4 ;  /* 0x000000ffff047224 */ /* 0x000fca00078e0a04 */
[----:B------:R-:W-:-:S05]  /*3b40*/  PRMT R5, R4, 0x7710, RZ ;  /* 0x0000771004057816 */ /* 0x000fca00000000ff */
[----:B------:R-:W-:Y:S01]  /*3b50*/  IMAD.IADD R4, R5, 0x1, R18 ;  /* 0x0000000105047824 */ /* 0x000fe200078e0212 */
[----:B--2---:R-:W-:Y:S05]  /*3b60*/  @!P0 BRA `(.L_x_27) ;  /* 0x0000000000088947 */ /* 0x004fea0003800000 */
[----:B------:R0:W-:Y:S01]  /*3b70*/  UTMACMDFLUSH ;  /* 0x00000000000079b7 */ /* 0x0001e20000000000 */
[----:B------:R-:W-:-:S04]  /*3b80*/  DEPBAR.LE SB0, 0x0 ;  /* 0x000080000000791a */ /* 0x000fc80000000000 */
.L_x_27:
[----:B------:R-:W-:Y:S05]  /*3b90*/  BSYNC.RECONVERGENT B0 ;  /* 0x0000000000007941 */ /* 0x000fea0003800200 */
.L_x_26:
[----:B------:R-:W-:-:S13]  /*3ba0*/  R2UR UR5, R4 ;  /* 0x00000000040572ca */ /* 0x000fda00000e0000 */
[----:B------:R-:W-:-:S04]  /*3bb0*/  ULOP3.LUT UR5, UR5, 0xffff, URZ, 0xc0, !UPT ;  /* 0x0000ffff05057892 */ /* 0x000fc8000f8ec0ff */
[----:B------:R-:W-:Y:S02]  /*3bc0*/  UIMAD.WIDE.U32 UR6, UR5, 0x80, UR26 ;  /* 0x00000080050678a5 */ /* 0x000fe4000f8e001a */
[----:B------:R-:W-:-:S04]  /*3bd0*/  UIMAD.WIDE.U32 UR8, UR5, 0x80, UR24 ;  /* 0x00000080050878a5 */ /* 0x000fc8000f8e0018 */
[C---:B------:R-:W-:Y:S02]  /*3be0*/  IADD3 R4, P3, PT, R12.reuse, UR6, RZ ;  /* 0x000000060c047c10 */ /* 0x040fe4000ff7e0ff */
[----:B------:R-:W-:-:S03]  /*3bf0*/  IADD3 R12, P0, PT, R12, UR8, RZ ;  /* 0x000000080c0c7c10 */ /* 0x000fc6000ff1e0ff */
[----:B------:R-:W-:Y:S02]  /*3c00*/  IMAD.X R5, RZ, RZ, UR7, P3 ;  /* 0x00000007ff057e24 */ /* 0x000fe400098e06ff */
[----:B------:R-:W-:-:S03]  /*3c10*/  IMAD.X R13, RZ, RZ, UR9, P0 ;  /* 0x00000009ff0d7e24 */ /* 0x000fc600080e06ff */
[----:B---3--:R1:W5:Y:S04]  /*3c20*/  ATOMG.E.EXCH.STRONG.GPU PT, RZ, [R4], R2 ;  /* 0x0000000204ff73a8 */ /* 0x00836800041ee100 */
[----:B----4-:R1:W5:Y:S02]  /*3c30*/  ATOMG.E.EXCH.STRONG.GPU PT, RZ, [R12], R3 ;  /* 0x000000030cff73a8 */ /* 0x01036400041ee100 */
.L_x_23:
[----:B------:R-:W-:Y:S01]  /*3c40*/  LOP3.LUT R0, R18, 0xffff, RZ, 0xc0, !PT ;  /* 0x0000ffff12007812 */ /* 0x000fe200078ec0ff */
[----:B------:R-:W2:Y:S01]  /*3c50*/  S2UR UR22, SR_CgaCtaId ;  /* 0x00000000001679c3 */ /* 0x000ea20000008800 */
[----:B------:R-:W-:-:S03]  /*3c60*/  UMOV UR20, 0x400 ;  /* 0x0000040000147882 */ /* 0x000fc60000000000 */
[----:B------:R-:W-:-:S05]  /*3c70*/  IMAD R0, R0, 0xaaab, RZ ;  /* 0x0000aaab00007824 */ /* 0x000fca00078e02ff */
[----:B------:R-:W-:-:S04]  /*3c80*/  SHF.R.U32.HI R0, RZ, 0x13, R0 ;  /* 0x00000013ff007819 */ /* 0x000fc80000011600 */
[----:B------:R-:W-:-:S05]  /*3c90*/  PRMT R0, R0, 0x9910, RZ ;  /* 0x0000991000007816 */ /* 0x000fca00000000ff */
[----:B------:R-:W-:-:S04]  /*3ca0*/  IMAD R0, R0, 0xc, RZ ;  /* 0x0000000c00007824 */ /* 0x000fc800078e02ff */
[----:B------:R-:W-:Y:S01]  /*3cb0*/  IMAD.MOV R0, RZ, RZ, -R0 ;  /* 0x000000ffff007224 */ /* 0x000fe200078e0a00 */
[----:B--2---:R-:W-:-:S04]  /*3cc0*/  ULEA UR20, UR22, UR20, 0x18 ;  /* 0x0000001416147291 */ /* 0x004fc8000f8ec0ff */
[----:B-1----:R-:W-:Y:S01]  /*3cd0*/  PRMT R3, R0, 0x7710, RZ ;  /* 0x0000771000037816 */ /* 0x002fe200000000ff */
[----:B---3--:R-:W-:Y:S01]  /*3ce0*/  ULEA UR5, UR23, UR20, 0x3 ;  /* 0x0000001417057291 */ /* 0x008fe2000f8e18ff */
[----:B------:R-:W-:-:S03]  /*3cf0*/  SHF.L.U32 R0, R19, 0x1f, RZ ;  /* 0x0000001f13007819 */ /* 0x000fc600000006ff */
[----:B------:R-:W-:-:S05]  /*3d00*/  IMAD.IADD R3, R3, 0x1, R18 ;  /* 0x0000000103037824 */ /* 0x000fca00078e0212 */
[----:B------:R-:W-:-:S13]  /*3d10*/  R2UR UR30, R3 ;  /* 0x00000000031e72ca */ /* 0x000fda00000e0000 */
[----:B------:R-:W-:-:S04]  /*3d20*/  ULOP3.LUT UR30, UR30, 0xffff, URZ, 0xc0, !UPT ;  /* 0x0000ffff1e1e7892 */ /* 0x000fc8000f8ec0ff */
[----:B------:R-:W-:Y:S02]  /*3d30*/  UIMAD.WIDE.U32 UR32, UR30, 0x80, UR26 ;  /* 0x000000801e2078a5 */ /* 0x000fe4000f8e001a */
[----:B------:R-:W-:Y:S01]  /*3d40*/  UIMAD.WIDE.U32 UR30, UR30, 0x80, UR24 ;  /* 0x000000801e1e78a5 */ /* 0x000fe2000f8e0018 */
[----:B------:R-:W-:Y:S11]  /*3d50*/  @P4 BRA `(.L_x_28) ;  /* 0x00000000001c4947 */ /* 0x000ff60003800000 */
[----:B------:R-:W-:-:S04]  /*3d60*/  DEPBAR {5,4,3,2,1,0} ;  /* 0x0000003f0000791a */ /* 0x000fc80000000000 */
[----:B------:R-:W1:Y:S02]  /*3d70*/  CCTL.E.C.LDCU.IV.DEEP [UR32] ;  /* 0x0000000020007540 */ /* 0x000e640009c08000 */
[----:B-1----:R1:W-:Y:S01]  /*3d80*/  UTMACCTL.IV [UR32] ;  /* 0x00000000200079b9 */ /* 0x0023e20008000000 */
[----:B------:R-:W-:-:S04]  /*3d90*/  DEPBAR {5,4,3,2,1,0} ;  /* 0x0000003f0000791a */ /* 0x000fc80000000000 */
[----:B------:R-:W2:Y:S02]  /*3da0*/  CCTL.E.C.LDCU.IV.DEEP [UR30] ;  /* 0x000000001e007540 */ /* 0x000ea40009c08000 */
[----:B--2---:R1:W-:Y:S01]  /*3db0*/  UTMACCTL.IV [UR30] ;  /* 0x000000001e0079b9 */ /* 0x0043e20008000000 */
[----:B------:R-:W-:Y:S01]  /*3dc0*/  NOP ;  /* 0x0000000000007918 */ /* 0x000fe20000000000 */
.L_x_28:
[----:B------:R-:W-:Y:S01]  /*3dd0*/  UIADD3 UR6, UPT, UPT, UR4, 0x7f, URZ ;  /* 0x0000007f04067890 */ /* 0x000fe2000fffe0ff */
[----:B-----5:R2:W3:Y:S01]  /*3de0*/  SYNCS.PHASECHK.TRANS64.TRYWAIT P0, [UR5+0x10], R0 ;  /* 0x00001000ff0075a7 */ /* 0x0204e20008001105 */
[----:B------:R-:W-:Y:S01]  /*3df0*/  UIADD3 UR4, UPT, UPT, UR4, 0xfe, URZ ;  /* 0x000000fe04047890 */ /* 0x000fe2000fffe0ff */
[----:B------:R-:W-:Y:S01]  /*3e00*/  R2UR UR15, R15 ;  /* 0x000000000f0f72ca */ /* 0x000fe200000e0000 */
[----:B------:R-:W-:Y:S01]  /*3e10*/  USHF.R.S32.HI UR5, URZ, 0x1f, UR6 ;  /* 0x0000001fff057899 */ /* 0x000fe20008011406 */
[----:B------:R-:W-:Y:S01]  /*3e20*/  R2UR UR7, R14 ;  /* 0x000000000e0772ca */ /* 0x000fe200000e0000 */
[----:B------:R-:W-:Y:S02]  /*3e30*/  UMOV UR34, URZ ;  /* 0x000000ff00227c82 */ /* 0x000fe40008000000 */
[----:B------:R-:W-:-:S04]  /*3e40*/  ULEA.HI UR5, UR5, UR6, URZ, 0x7 ;  /* 0x0000000605057291 */ /* 0x000fc8000f8f38ff */
[----:B------:R-:W-:-:S04]  /*3e50*/  USHF.R.S32.HI UR35, URZ, 0x7, UR5 ;  /* 0x00000007ff237899 */ /* 0x000fc80008011405 */
[----:B------:R-:W-:Y:S02]  /*3e60*/  UISETP.LT.U32.AND UP0, UPT, UR35, 0x2, UPT ;  /* 0x000000022300788c */ /* 0x000fe4000bf01070 */
[----:B------:R-:W-:Y:S02]  /*3e70*/  USHF.L.U32 UR15, UR15, 0x7, URZ ;  /* 0x000000070f0f7899 */ /* 0x000fe400080006ff */
[----:B------:R-:W-:Y:S02]  /*3e80*/  USEL UR29, UR35, 0x2, UP0 ;  /* 0x00000002231d7887 */ /* 0x000fe40008000000 */
[----:B------:R-:W-:Y:S02]  /*3e90*/  UISETP.GE.U32.AND UP0, UPT, UR4, 0xff, UPT ;  /* 0x000000ff0400788c */ /* 0x000fe4000bf06070 */
[----:B------:R-:W-:-:S07]  /*3ea0*/  USHF.L.U32 UR7, UR7, 0x7, URZ ;  /* 0x0000000707077899 */ /* 0x000fce00080006ff */
[----:B--2---:R-:W-:Y:S05]  /*3eb0*/  BRA.U !UP0, `(.L_x_29) ;  /* 0x0000000108c87547 */ /* 0x004fea000b800000 */
[----:B------:R-:W-:Y:S01]  /*3ec0*/  UMOV UR38, URZ ;  /* 0x000000ff00267c82 */ /* 0x000fe20008000000 */
[----:B------:R-:W-:-:S05]  /*3ed0*/  UMOV UR39, UR23 ;  /* 0x0000001700277c82 */ /* 0x000fca0008000000 */
.L_x_35:
[----:B------:R-:W-:Y:S01]  /*3ee0*/  ULEA UR13, UR39, UR20, 0x3 ;  /* 0x00000014270d7291 */ /* 0x000fe2000f8e18ff */
[----:B---3--:R-:W-:Y:S01]  /*3ef0*/  @!P2 MOV R2, 0x10000 ;  /* 0x000100000002a802 */ /* 0x008fe20000000f00 */
[----:B---34-:R-:W-:Y:S10]  /*3f00*/  @P0 BRA `(.L_x_30) ;  /* 0x00000000000c0947 */ /* 0x018ff40003800000 */
[----:B------:R-:W-:-:S04]  /*3f10*/  SHF.L.U32 R3, R19, 0x1f, RZ ;  /* 0x0000001f13037819 */ /* 0x000fc800000006ff */
[----:B------:R-:W2:Y:S02]  /*3f20*/  SYNCS.PHASECHK.TRANS64.TRYWAIT P0, [UR13+0x10], R3 ;  /* 0x00001003ff0075a7 */ /* 0x000ea4000800110d */
[----:B--2---:R-:W-:Y:S05]  /*3f30*/  @!P0 BRA `(.L_x_31) ;  /* 0x000000d0006c8947 */ /* 0x004fea0003800000 */
.L_x_30:
[----:B------:R3:W-:Y:S01]  /*3f40*/  @!P2 SYNCS.ARRIVE.TRANS64 RZ, [UR13], R2 ;  /* 0x00000002ffffa9a7 */ /* 0x0007e2000800000d */
[----:B------:R-:W-:-:S04]  /*3f50*/  ULOP3.LUT UR4, UR21, 0x2, URZ, 0xfc, !UPT ;  /* 0x0000000215047892 */ /* 0x000fc8000f8efcff */
[----:B------:R-:W-:-:S09]  /*3f60*/  UISETP.NE.AND UP0, UPT, UR4, 0x2, UPT ;  /* 0x000000020400788c */ /* 0x000fd2000bf05270 */
[----:B------:R-:W-:Y:S05]  /*3f70*/  BRA.U UP0, `(.L_x_32) ;  /* 0x0000000100047547 */ /* 0x000fea000b800000 */
[----:B-1----:R-:W-:Y:S05]  /*3f80*/  BPT.TRAP 0x1 ;  /* 0x000000040000795c */ /* 0x002fea0000300000 */
.L_x_32:
[----:B------:R-:W-:Y:S04]  /*3f90*/  BSSY.RECONVERGENT B0, `(.L_x_33) ;  /* 0x0000003000007945 */ /* 0x000fe80003800200 */
[----:B------:R-:W-:Y:S05]  /*3fa0*/  @P1 BRA `(.L_x_34) ;  /* 0x0000000000041947 */ /* 0x000fea0003800000 */
[----:B-1----:R-:W-:Y:S05]  /*3fb0*/  BPT.TRAP 0x1 ;  /* 0x000000040000795c */ /* 0x002fea0000300000 */
.L_x_34:
[----:B-1----:R-:W-:Y:S05]  /*3fc0*/  BSYNC.RECONVERGENT B0 ;  /* 0x0000000000007941 */ /* 0x002fea0003800200 */
.L_x_33:
[----:B------:R-:W-:Y:S02]  /*3fd0*/  UIADD3 UR23, UPT, UPT, UR39, 0x1, URZ ;  /* 0x0000000127177890 */ /* 0x000fe4000fffe0ff */
[----:B------:R-:W-:Y:S02]  /*3fe0*/  ULEA UR16, UR39, UR20, 0xf ;  /* 0x0000001427107291 */ /* 0x000fe4000f8e78ff */
[----:B------:R-:W-:Y:S02]  /*3ff0*/  UISETP.NE.AND UP0, UPT, UR23, 0x2, UPT ;  /* 0x000000021700788c */ /* 0x000fe4000bf05270 */
[----:B------:R-:W-:Y:S02]  /*4000*/  USHF.L.U32 UR14, UR38, 0x7, URZ ;  /* 0x00000007260e7899 */ /* 0x000fe400080006ff */
[----:B------:R-:W-:Y:S02]  /*4010*/  USEL UR5, URZ, 0x1, UP0 ;  /* 0x00000001ff057887 */ /* 0x000fe40008000000 */
[----:B------:R-:W-:-:S02]  /*4020*/  USEL UR23, UR23, URZ, UP0 ;  /* 0x000000ff17177287 */ /* 0x000fc40008000000 */
[----:B------:R-:W-:Y:S02]  /*4030*/  UIADD3 UR12, UPT, UPT, UR16, 0x9400, URZ ;  /* 0x00009400100c7890 */ /* 0x000fe4000fffe0ff */
[----:B------:R-:W-:Y:S01]  /*4040*/  ULEA UR4, UR23, UR20, 0x3 ;  /* 0x0000001417047291 */ /* 0x000fe2000f8e18ff */
[----:B------:R-:W-:Y:S01]  /*4050*/  LOP3.LUT R19, R19, UR5, RZ, 0x3c, !PT ;  /* 0x0000000513137c12 */ /* 0x000fe2000f8e3cff */
[----:B------:R-:W-:Y:S02]  /*4060*/  UIADD3 UR10, UPT, UPT, UR14, 0x40, URZ ;  /* 0x000000400e0a7890 */ /* 0x000fe4000fffe0ff */
[----:B------:R-:W-:Y:S01]  /*4070*/  UIADD3 UR8, UPT, UPT, UR16, 0xd400, URZ ;  /* 0x0000d40010087890 */ /* 0x000fe2000fffe0ff */
[----:B--2---:R-:W-:Y:S01]  /*4080*/  SHF.L.U32 R0, R19, 0x1f, RZ ;  /* 0x0000001f13007819 */ /* 0x004fe200000006ff */
[----:B------:R-:W-:Y:S01]  /*4090*/  UMOV UR40, 0x0 ;  /* 0x0000000000287882 */ /* 0x000fe20000000000 */
[----:B------:R-:W-:Y:S01]  /*40a0*/  UMOV UR41, 0x10000000 ;  /* 0x1000000000297882 */ /* 0x000fe20000000000 */
[----:B------:R-:W-:Y:S01]  /*40b0*/  UMOV UR9, UR13 ;  /* 0x0000000d00097c82 */ /* 0x000fe20008000000 */
[----:B------:R2:W4:Y:S01]  /*40c0*/  SYNCS.PHASECHK.TRANS64.TRYWAIT P0, [UR4+0x10], R0 ;  /* 0x00001000ff0075a7 */ /* 0x0005220008001104 */
[----:B------:R-:W-:Y:S01]  /*40d0*/  UIADD3 UR4, UPT, UPT, UR16, 0x19400, URZ ;  /* 0x0001940010047890 */ /* 0x000fe2000fffe0ff */
[----:B------:R2:W-:Y:S01]  /*40e0*/  UTMALDG.2D [UR12], [UR32], desc[UR40] ;  /* 0x0000280c200075b4 */ /* 0x0005e20008009000 */
[----:B------:R-:W-:Y:S01]  /*40f0*/  UIADD3 UR16, UPT, UPT, UR16, 0x1d400, URZ ;  /* 0x0001d40010107890 */ /* 0x000fe2000fffe0ff */
[----:B------:R-:W-:Y:S01]  /*4100*/  UMOV UR11, UR15 ;  /* 0x0000000f000b7c82 */ /* 0x000fe20008000000 */
[----:B------:R-:W-:Y:S01]  /*4110*/  UMOV UR5, UR13 ;  /* 0x0000000d00057c82 */ /* 0x000fe20008000000 */
[----:B------:R-:W-:Y:S01]  /*4120*/  UMOV UR6, UR14 ;  /* 0x0000000e00067c82 */ /* 0x000fe20008000000 */
[----:B------:R-:W-:Y:S01]  /*4130*/  UMOV UR19, UR7 ;  /* 0x0000000700137c82 */ /* 0x000fe20008000000 */
[----:B------:R-:W-:Y:S01]  /*4140*/  UMOV UR17, UR13 ;  /* 0x0000000d00117c82 */ /* 0x000fe20008000000 */
[----:B------:R2:W-:Y:S01]  /*4150*/  UTMALDG.2D [UR8], [UR32], desc[UR40] ;  /* 0x00002808200075b4 */ /* 0x0005e20008009000 */
[----:B------:R-:W-:Y:S01]  /*4160*/  UMOV UR18, UR10 ;  /* 0x0000000a00127c82 */ /* 0x000fe20008000000 */
[----:B------:R-:W-:Y:S01]  /*4170*/  UIADD3 UR38, UPT, UPT, UR38, 0x1, URZ ;  /* 0x0000000126267890 */ /* 0x000fe2000fffe0ff */
[----:B------:R-:W-:Y:S01]  /*4180*/  UMOV UR34, UR29 ;  /* 0x0000001d00227c82 */ /* 0x000fe20008000000 */
[----:B------:R-:W-:-:S02]  /*4190*/  UMOV UR39, UR23 ;  /* 0x0000001700277c82 */ /* 0x000fc40008000000 */
[----:B------:R-:W-:Y:S01]  /*41a0*/  UISETP.NE.AND UP0, UPT, UR38, UR29, UPT ;  /* 0x0000001d2600728c */ /* 0x000fe2000bf05270 */
[----:B------:R2:W-:Y:S01]  /*41b0*/  UTMALDG.2D [UR4], [UR30], desc[UR40] ;  /* 0x000028041e0075b4 */ /* 0x0005e20008009000 */
[----:B------:R2:W-:Y:S07]  /*41c0*/  UTMALDG.2D [UR16], [UR30], desc[UR40] ;  /* 0x000028101e0075b4 */ /* 0x0005ee0008009000 */
[----:B--2---:R-:W-:Y:S05]  /*41d0*/  BRA.U UP0, `(.L_x_35) ;  /* 0xfffffffd00407547 */ /* 0x004fea000b83ffff */
.L_x_29:
[----:B------:R-:W-:Y:S01]  /*41e0*/  ULEA UR4, UR23, UR20, 0x3 ;  /* 0x0000001417047291 */ /* 0x000fe2000f8e18ff */
[----:B------:R-:W-:Y:S01]  /*41f0*/  SHF.L.U32 R0, R19, 0x1f, RZ ;  /* 0x0000001f13007819 */ /* 0x000fe200000006ff */
[----:B------:R-:W-:Y:S01]  /*4200*/  @!P4 SYNCS.ARRIVE.TRANS64.A1T0 RZ, [UR20+0x68], RZ ;  /* 0x000068ffffffc9a7 */ /* 0x000fe20008100014 */
[----:B------:R-:W-:-:S06]  /*4210*/  UISETP.GT.AND UP0, UPT, UR35, UR29, UPT ;  /* 0x0000001d2300728c */ /* 0x000fcc000bf04270 */
[----:B---34-:R2:W3:Y:S03]  /*4220*/  SYNCS.PHASECHK.TRANS64.TRYWAIT P0, [UR4+0x10], R0 ;  /* 0x00001000ff0075a7 */ /* 0x0184e60008001104 */
[----:B------:R-:W-:Y:S05]  /*4230*/  BRA.U !UP0, `(.L_x_36) ;  /* 0x0000000108c47547 */ /* 0x000fea000b800000 */
[----:B------:R-:W-:-:S03]  /*4240*/  UIADD3 UR29, UPT, UPT, -UR29, UR34, UR35 ;  /* 0x000000221d1d7290 */ /* 0x000fc6000fffe123 */
[----:B------:R-:W-:-:S09]  /*4250*/  UMOV UR35, UR23 ;  /* 0x0000001700237c82 */ /* 0x000fd20008000000 */
.L_x_42:
[----:B----4-:R-:W-:Y:S01]  /*4260*/  ULEA UR17, UR35, UR20, 0x3 ;  /* 0x0000001423117291 */ /* 0x010fe2000f8e18ff */
[----:B---3--:R-:W-:Y:S01]  /*4270*/  @!P2 MOV R2, 0x10000 ;  /* 0x000100000002a802 */ /* 0x008fe20000000f00 */
[----:B-1-3--:R-:W-:Y:S10]  /*4280*/  @P0 BRA `(.L_x_37) ;  /* 0x00000000000c0947 */ /* 0x00aff40003800000 */
[----:B------:R-:W-:-:S04]  /*4290*/  SHF.L.U32 R3, R19, 0x1f, RZ ;  /* 0x0000001f13037819 */ /* 0x000fc800000006ff */
[----:B------:R-:W3:Y:S02]  /*42a0*/  SYNCS.PHASECHK.TRANS64.TRYWAIT P0, [UR17+0x10], R3 ;  /* 0x00001003ff0075a7 */ /* 0x000ee40008001111 */
[----:B---3--:R-:W-:Y:S05]  /*42b0*/  @!P0 BRA `(.L_x_38) ;  /* 0x000000cc00a48947 */ /* 0x008fea0003800000 */
.L_x_37:
[----:B------:R3:W-:Y:S01]  /*42c0*/  @!P2 SYNCS.ARRIVE.TRANS64 RZ, [UR17], R2 ;  /* 0x00000002ffffa9a7 */ /* 0x0007e20008000011 */
[----:B------:R-:W-:-:S04]  /*42d0*/  ULOP3.LUT UR4, UR21, 0x2, URZ, 0xfc, !UPT ;  /* 0x0000000215047892 */ /* 0x000fc8000f8efcff */
[----:B------:R-:W-:-:S09]  /*42e0*/  UISETP.NE.AND UP0, UPT, UR4, 0x2, UPT ;  /* 0x000000020400788c */ /* 0x000fd2000bf05270 */
[----:B------:R-:W-:Y:S05]  /*42f0*/  BRA.U UP0, `(.L_x_39) ;  /* 0x0000000100047547 */ /* 0x000fea000b800000 */
[----:B-1----:R-:W-:Y:S05]  /*4300*/  BPT.TRAP 0x1 ;  /* 0x000000040000795c */ /* 0x002fea0000300000 */
.L_x_39:
[----:B------:R-:W-:Y:S04]  /*4310*/  BSSY.RECONVERGENT B0, `(.L_x_40) ;  /* 0x0000003000007945 */ /* 0x000fe80003800200 */
[----:B------:R-:W-:Y:S05]  /*4320*/  @P1 BRA `(.L_x_41) ;  /* 0x0000000000041947 */ /* 0x000fea0003800000 */
[----:B-1----:R-:W-:Y:S05]  /*4330*/  BPT.TRAP 0x1 ;  /* 0x000000040000795c */ /* 0x002fea0000300000 */
.L_x_41:
[----:B-1----:R-:W-:Y:S05]  /*4340*/  BSYNC.RECONVERGENT B0 ;  /* 0x0000000000007941 */ /* 0x002fea0003800200 */
.L_x_40:
[----:B------:R-:W-:Y:S02]  /*4350*/  UIADD3 UR23, UPT, UPT, UR35, 0x1, URZ ;  /* 0x0000000123177890 */ /* 0x000fe4000fffe0ff */
[----:B------:R-:W-:Y:S02]  /*4360*/  USHF.L.U32 UR18, UR34, 0x7, URZ ;  /* 0x0000000722127899 */ /* 0x000fe400080006ff */
[----:B------:R-:W-:Y:S02]  /*4370*/  UISETP.NE.AND UP0, UPT, UR23, 0x2, UPT ;  /* 0x000000021700788c */ /* 0x000fe4000bf05270 */
[----:B------:R-:W-:Y:S02]  /*4380*/  UIADD3 UR14, UPT, UPT, UR18, 0x40, URZ ;  /* 0x00000040120e7890 */ /* 0x000fe4000fffe0ff */
[----:B------:R-:W-:Y:S02]  /*4390*/  USEL UR5, URZ, 0x1, UP0 ;  /* 0x00000001ff057887 */ /* 0x000fe40008000000 */
[----:B------:R-:W-:Y:S01]  /*43a0*/  USEL UR23, UR23, URZ, UP0 ;  /* 0x000000ff17177287 */ /* 0x000fe20008000000 */
[----:B------:R-:W-:Y:S01]  /*43b0*/  UMOV UR38, 0x0 ;  /* 0x0000000000267882 */ /* 0x000fe20000000000 */
[----:B------:R-:W-:-:S02]  /*43c0*/  UMOV UR39, 0x10000000 ;  /* 0x1000000000277882 */ /* 0x000fc40000000000 */
[----:B------:R-:W-:Y:S01]  /*43d0*/  ULEA UR4, UR23, UR20, 0x3 ;  /* 0x0000001417047291 */ /* 0x000fe2000f8e18ff */
[----:B------:R-:W-:Y:S01]  /*43e0*/  LOP3.LUT R19, R19, UR5, RZ, 0x3c, !PT ;  /* 0x0000000513137c12 */ /* 0x000fe2000f8e3cff */
[----:B------:R-:W-:Y:S01]  /*43f0*/  UMOV UR19, UR15 ;  /* 0x0000000f00137c82 */ /* 0x000fe20008000000 */
[----:B------:R-:W-:Y:S01]  /*4400*/  UMOV UR13, UR17 ;  /* 0x00000011000d7c82 */ /* 0x000fe20008000000 */
[----:B------:R-:W-:Y:S01]  /*4410*/  UMOV UR9, UR17 ;  /* 0x0000001100097c82 */ /* 0x000fe20008000000 */
[----:B--2---:R-:W-:Y:S01]  /*4420*/  SHF.L.U32 R0, R19, 0x1f, RZ ;  /* 0x0000001f13007819 */ /* 0x004fe200000006ff */
[----:B------:R-:W-:Y:S01]  /*4430*/  UMOV UR11, UR7 ;  /* 0x00000007000b7c82 */ /* 0x000fe20008000000 */
[----:B------:R-:W-:Y:S01]  /*4440*/  UMOV UR10, UR18 ;  /* 0x00000012000a7c82 */ /* 0x000fe20008000000 */
[----:B------:R-:W-:Y:S01]  /*4450*/  UMOV UR5, UR17 ;  /* 0x0000001100057c82 */ /* 0x000fe20008000000 */
[----:B------:R4:W1:Y:S01]  /*4460*/  SYNCS.PHASECHK.TRANS64.TRYWAIT P0, [UR4+0x10], R0 ;  /* 0x00001000ff0075a7 */ /* 0x0008620008001104 */
[----:B------:R-:W-:Y:S01]  /*4470*/  ULEA UR4, UR35, UR20, 0xf ;  /* 0x0000001423047291 */ /* 0x000fe2000f8e78ff */
[----:B------:R-:W-:Y:S01]  /*4480*/  UMOV UR6, UR14 ;  /* 0x0000000e00067c82 */ /* 0x000fe20008000000 */
[----:B------:R-:W-:-:S02]  /*4490*/  UIADD3 UR34, UPT, UPT, UR34, 0x1, URZ ;  /* 0x0000000122227890 */ /* 0x000fc4000fffe0ff */
[----:B------:R-:W-:Y:S02]  /*44a0*/  UIADD3 UR16, UPT, UPT, UR4, 0x9400, URZ ;  /* 0x0000940004107890 */ /* 0x000fe4000fffe0ff */
[----:B------:R-:W-:Y:S02]  /*44b0*/  UIADD3 UR12, UPT, UPT, UR4, 0xd400, URZ ;  /* 0x0000d400040c7890 */ /* 0x000fe4000fffe0ff */
[----:B------:R-:W-:Y:S02]  /*44c0*/  UIADD3 UR8, UPT, UPT, UR4, 0x19400, URZ ;  /* 0x0001940004087890 */ /* 0x000fe4000fffe0ff */
[----:B------:R-:W-:Y:S02]  /*44d0*/  UIADD3 UR4, UPT, UPT, UR4, 0x1d400, URZ ;  /* 0x0001d40004047890 */ /* 0x000fe4000fffe0ff */
[----:B------:R-:W-:Y:S01]  /*44e0*/  UISETP.NE.AND UP0, UPT, UR34, UR29, UPT ;  /* 0x0000001d2200728c */ /* 0x000fe2000bf05270 */
[----:B------:R4:W-:Y:S01]  /*44f0*/  UTMALDG.2D [UR16], [UR32], desc[UR38] ;  /* 0x00002610200075b4 */ /* 0x0009e20008009000 */
[----:B------:R-:W-:Y:S01]  /*4500*/  UMOV UR35, UR23 ;  /* 0x0000001700237c82 */ /* 0x000fe20008000000 */
[----:B------:R4:W-:Y:S02]  /*4510*/  UTMALDG.2D [UR12], [UR32], desc[UR38] ;  /* 0x0000260c200075b4 */ /* 0x0009e40008009000 */
[----:B------:R4:W-:Y:S02]  /*4520*/  UTMALDG.2D [UR8], [UR30], desc[UR38] ;  /* 0x000026081e0075b4 */ /* 0x0009e40008009000 */
[----:B------:R4:W-:Y:S02]  /*4530*/  UTMALDG.2D [UR4], [UR30], desc[UR38] ;  /* 0x000026041e0075b4 */ /* 0x0009e40008009000 */
[----:B------:R-:W-:Y:S05]  /*4540*/  BRA.U UP0, `(.L_x_42) ;  /* 0xfffffffd00447547 */ /* 0x000fea000b83ffff */
.L_x_36:
[----:B------:R-:W-:Y:S01]  /*4550*/  UISETP.NE.AND UP0, UPT, UR37, 0x8, UPT ;  /* 0x000000082500788c */ /* 0x000fe2000bf05270 */
[----:B------:R-:W-:-:S08]  /*4560*/  NOP ;  /* 0x0000000000007918 */ /* 0x000fd00000000000 */
[----:B------:R-:W-:Y:S05]  /*4570*/  BRA.U UP0, `(.L_x_43) ;  /* 0x0000000100047547 */ /* 0x000fea000b800000 */
[----:B-1--4-:R-:W-:Y:S05]  /*4580*/  BPT.TRAP 0x1 ;  /* 0x000000040000795c */ /* 0x012fea0000300000 */
.L_x_43:
[----:B----4-:R-:W-:Y:S01]  /*4590*/  ULEA UR4, UR28, UR20, 0x3 ;  /* 0x000000141c047291 */ /* 0x010fe2000f8e18ff */
[----:B------:R-:W-:-:S08]  /*45a0*/  SHF.L.U32 R3, R16, 0x1f, RZ ;  /* 0x0000001f10037819 */ /* 0x000fd000000006ff */
[----:B-1-3--:R-:W1:Y:S02]  /*45b0*/  SYNCS.PHASECHK.TRANS64.TRYWAIT P0, [UR4+0x150], R3 ;  /* 0x00015003ff0075a7 */ /* 0x00ae640008001104 */
[----:B-1----:R-:W-:Y:S05]  /*45c0*/  @!P0 BRA `(.L_x_44) ;  /* 0x000000c800f88947 */ /* 0x002fea0003800000 */
.L_x_227:
[----:B------:R-:W-:-:S09]  /*45d0*/  UIMAD UR5, UR28, 0x14, UR36 ;  /* 0x000000141c0578a4 */ /* 0x000fd2000f8e0224 */
[----:B------:R-:W3:Y:S04]  /*45e0*/  LDS.U16 R18, [UR5+0x12] ;  /* 0x00001205ff127984 */ /* 0x000ee80008000400 */
[----:B------:R-:W4:Y:S04]  /*45f0*/  LDS R15, [UR5] ;  /* 0x00000005ff0f7984 */ /* 0x000f280008000800 */
[----:B------:R-:W3:Y:S04]  /*4600*/  LDS R14, [UR5+0x4] ;  /* 0x00000405ff0e7984 */ /* 0x000ee80008000800 */
[----:B------:R-:W3:Y:S04]  /*4610*/  LDS R17, [UR5+0x8] ;  /* 0x00000805ff117984 */ /* 0x000ee80008000800 */
[----:B-12---:R-:W1:Y:S01]  /*4620*/  LDS R0, [UR5+0xc] ;  /* 0x00000c05ff007984 */ /* 0x006e620008000800 */
[----:B------:R-:W-:Y:S01]  /*4630*/  @!PT LDS RZ, [RZ] ;  /* 0x00000000fffff984 */ /* 0x000fe20000000800 */
[----:B------:R-:W-:Y:S01]  /*4640*/  @!PT LDS RZ, [RZ] ;  /* 0x00000000fffff984 */ /* 0x000fe20000000800 */
[----:B------:R-:W-:Y:S01]  /*4650*/  @!PT LDS RZ, [RZ] ;  /* 0x00000000fffff984 */ /* 0x000fe20000000800 */
[----:B------:R-:W-:Y:S01]  /*4660*/  @!PT LDS RZ, [RZ] ;  /* 0x00000000fffff984 */ /* 0x000fe20000000800 */
[----:B------:R2:W-:Y:S06]  /*4670*/  MEMBAR.ALL.CTA ;  /* 0x0000000000007992 */ /* 0x0005ec0000008000 */
[----:B--2---:R-:W2:Y:S01]  /*4680*/  FENCE.VIEW.ASYNC.S ;  /* 0x00000000000073c6 */ /* 0x004ea20000000000 */
[----:B------:R-:W-:Y:S05]  /*4690*/  BRA.U UP0, `(.L_x_45) ;  /* 0x0000000100047547 */ /* 0x000fea000b800000 */
[----:B------:R-:W-:Y:S05]  /*46a0*/  BPT.TRAP 0x1 ;  /* 0x000000040000795c */ /* 0x000fea0000300000 */
.L_x_45:
[----:B------:R-:W-:Y:S01]  /*46b0*/  UIADD3 UR4, UPT, UPT, UR4, 0x190, URZ ;  /* 0x0000019004047890 */ /* 0x000fe2000fffe0ff */
[----:B-1----:R-:W-:Y:S01]  /*46c0*/  ISETP.NE.AND P0, PT, R0, RZ, PT ;  /* 0x000000ff0000720c */ /* 0x002fe20003f05270 */
[----:B------:R-:W-:Y:S01]  /*46d0*/  UIADD3 UR28, UPT, UPT, UR28, 0x1, URZ ;  /* 0x000000011c1c7890 */ /* 0x000fe2000fffe0ff */
[----:B------:R-:W-:Y:S01]  /*46e0*/  PLOP3.LUT P4, PT, PT, PT, PT, 0x80, 0x8 ;  /* 0x000000000008781c */ /* 0x000fe20003f8f070 */
[----:B------:R-:W-:Y:S02]  /*46f0*/  UPRMT UR4, UR22, 0x654, UR4 ;  /* 0x0000065416047896 */ /* 0x000fe40008000004 */
[----:B------:R-:W-:-:S04]  /*4700*/  UISETP.NE.AND UP0, UPT, UR28, 0x8, UPT ;  /* 0x000000081c00788c */ /* 0x000fc8000bf05270 */
[----:B------:R-:W-:-:S03]  /*4710*/  USEL UR28, UR28, URZ, UP0 ;  /* 0x000000ff1c1c7287 */ /* 0x000fc60008000000 */
[----:B--2---:R-:W-:Y:S01]  /*4720*/  SYNCS.ARRIVE.TRANS64.RED.A1T0 RZ, [UR4], RZ ;  /* 0x000000ffffff79a7 */ /* 0x004fe20008100404 */
[----:B------:R-:W-:-:S06]  /*4730*/  USEL UR4, URZ, 0x1, UP0 ;  /* 0x00000001ff047887 */ /* 0x000fcc0008000000 */
[----:B------:R-:W-:Y:S01]  /*4740*/  LOP3.LUT R16, R16, UR4, RZ, 0x3c, !PT ;  /* 0x0000000410107c12 */ /* 0x000fe2000f8e3cff */
[----:B------:R-:W-:Y:S06]  /*4750*/  @P0 BRA `(.L_x_46) ;  /* 0xffffffec00580947 */ /* 0x000fec000383ffff */
[----:B------:R-:W-:Y:S01]  /*4760*/  UIADD3 UR20, UPT, UPT, UR20, 0x10, URZ ;  /* 0x0000001014147890 */ /* 0x000fe2000fffe0ff */
[----:B------:R-:W-:-:S03]  /*4770*/  SHF.L.U32 R3, R19, 0x1f, RZ ;  /* 0x0000001f13037819 */ /* 0x000fc600000006ff */
[----:B------:R-:W-:-:S09]  /*4780*/  ULEA UR4, UR23, UR20, 0x3 ;  /* 0x0000001417047291 */ /* 0x000fd2000f8e18ff */
[----:B------:R-:W1:Y:S02]  /*4790*/  SYNCS.PHASECHK.TRANS64.TRYWAIT P0, [UR4], R3 ;  /* 0x00000003ff0075a7 */ /* 0x000e640008001104 */
[----:B-1----:R-:W-:Y:S05]  /*47a0*/  @!P0 BRA `(.L_x_47) ;  /* 0x000000c800988947 */ /* 0x002fea0003800000 */
.L_x_229:
[----:B------:R-:W-:-:S04]  /*47b0*/  UIADD3 UR5, UPT, UPT, UR23, 0x1, URZ ;  /* 0x0000000117057890 */ /* 0x000fc8000fffe0ff */
[----:B------:R-:W-:-:S04]  /*47c0*/  UISETP.NE.AND UP0, UPT, UR5, 0x2, UPT ;  /* 0x000000020500788c */ /* 0x000fc8000bf05270 */
[----:B------:R-:W-:Y:S02]  /*47d0*/  USEL UR4, URZ, 0x1, UP0 ;  /* 0x00000001ff047887 */ /* 0x000fe40008000000 */
[----:B------:R-:W-:-:S04]  /*47e0*/  USEL UR5, UR5, URZ, UP0 ;  /* 0x000000ff05057287 */ /* 0x000fc80008000000 */
[----:B------:R-:W-:Y:S01]  /*47f0*/  LOP3.LUT R19, R19, UR4, RZ, 0x3c, !PT ;  /* 0x0000000413137c12 */ /* 0x000fe2000f8e3cff */
[----:B------:R-:W-:-:S12]  /*4800*/  ULEA UR5, UR5, UR20, 0x3 ;  /* 0x0000001405057291 */ /* 0x000fd8000f8e18ff */
.L_x_48:
[----:B-1----:R-:W-:Y:S02]  /*4810*/  SHF.L.U32 R3, R19, 0x1f, RZ ;  /* 0x0000001f13037819 */ /* 0x002fe400000006ff */
[----:B------:R-:W-:-:S04]  /*4820*/  MOV R0, UR5 ;  /* 0x0000000500007c02 */ /* 0x000fc80008000f00 */
[----:B------:R1:W2:Y:S03]  /*4830*/  SYNCS.PHASECHK.TRANS64.TRYWAIT P0, [R0+URZ], R3 ;  /* 0x00000003000075a7 */ /* 0x0002a600080011ff */
[----:B--2---:R-:W-:Y:S05]  /*4840*/  @!P0 NANOSLEEP.SYNCS 0x989680 ;  /* 0x009896800000895d */ /* 0x004fea0003900000 */
[----:B------:R-:W2:Y:S02]  /*4850*/  @!P0 SYNCS.PHASECHK.TRANS64 P0, [R0+URZ], R3 ;  /* 0x00000003000085a7 */ /* 0x000ea400080010ff */
[----:B--2---:R-:W-:Y:S05]  /*4860*/  @P0 EXIT ;  /* 0x000000000000094d */ /* 0x004fea0003800000 */
[----:B------:R-:W-:Y:S05]  /*4870*/  BRA `(.L_x_48) ;  /* 0xfffffffc00e47947 */ /* 0x000fea000383ffff */
.L_x_22:
[----:B------:R-:W-:-:S04]  /*4880*/  UISETP.LT.U32.AND UP0, UPT, UR37, 0x9, UPT ;  /* 0x000000092500788c */ /* 0x000fc8000bf01070 */
[----:B------:R-:W-:-:S04]  /*4890*/  USEL UR4, UR37, 0x9, UP0 ;  /* 0x0000000925047887 */ /* 0x000fc80008000000 */
[----:B------:R-:W-:-:S12]  /*48a0*/  USHF.L.U32 UR4, UR4, 0x2, URZ ;  /* 0x0000000204047899 */ /* 0x000fd800080006ff */
[----:B------:R-:W4:Y:S02]  /*48b0*/  LDCU UR6, c[0x2][UR4] ;  /* 0x00800000040677ac */ /* 0x000f240008000800 */
[----:B----4-:R-:W-:-:S10]  /*48c0*/  USHF.R.S32.HI UR7, URZ, 0x1f, UR6 ;  /* 0x0000001fff077899 */ /* 0x010fd40008011406 */
.L_x_272:
[----:B---3--:R-:W-:Y:S05]  /*48d0*/  BRXU UR6 -0x48e0                                                                                                                                                                                                                                                                                                                                                                                                                                                                                                                                                                                                                                                                                                                                                                                                                                                                                                                                                                                                                                                                                                                                                                                                                                                                                             (*"BRANCH_TARGETS .L_x_273,.L_x_274,.L_x_281"*) ;  /* 0xffffffb406c87958 */ /* 0x008fea000b83ffff */
.L_x_274:
[----:B------:R-:W-:-:S09]  /*48e0*/  UISETP.NE.AND UP0, UPT, UR37, 0x1, UPT ;  /* 0x000000012500788c */ /* 0x000fd2000bf05270 */
[----:B------:R-:W-:Y:S05]  /*48f0*/  BRA.U UP0, `(.L_x_49) ;  /* 0x0000003900187547 */ /* 0x000fea000b800000 */
[----:B------:R-:W-:-:S08]  /*4900*/  NOP ;  /* 0x0000000000007918 */ /* 0x000fd00000000000 */
[----:B-12--5:R-:W1:-:S00]  /*4910*/  USETMAXREG.DEALLOC.CTAPOOL 0x88 ;  /* 0x00000088000079c8 */ /* 0x026e4000080e0500 */
[----:B------:R-:W2:Y:S01]  /*4920*/  LDCU.64 UR14, c[0x0][0xba0] ;  /* 0x00017400ff0e77ac */ /* 0x000ea20008000a00 */
[----:B-1----:R-:W-:Y:S01]  /*4930*/  HFMA2 R0, -RZ, RZ, 0, 5.9604644775390625e-08 ;  /* 0x00000001ff007431 */ /* 0x002fe200000001ff */
[----:B------:R-:W-:Y:S01]  /*4940*/  PRMT R15, RZ, 0x7610, R15 ;  /* 0x00007610ff0f7816 */ /* 0x000fe2000000000f */
[----:B------:R-:W1:Y:S01]  /*4950*/  LDCU.64 UR12, c[0x0][0xbb8] ;  /* 0x00017700ff0c77ac */ /* 0x000e620008000a00 */
[----:B------:R-:W3:Y:S01]  /*4960*/  LDCU UR4, c[0x0][0xbdc] ;  /* 0x00017b80ff0477ac */ /* 0x000ee20008000800 */
[----:B------:R-:W4:Y:S01]  /*4970*/  LDCU UR21, c[0x0][0xb80] ;  /* 0x00017000ff1577ac */ /* 0x000f220008000800 */
[----:B------:R-:W-:Y:S01]  /*4980*/  UMOV UR5, 0xffffffff ;  /* 0xffffffff00057882 */ /* 0x000fe20000000000 */
[----:B------:R-:W-:Y:S01]  /*4990*/  UMOV UR22, URZ ;  /* 0x000000ff00167c82 */ /* 0x000fe20008000000 */
[----:B--2---:R-:W-:-:S04]  /*49a0*/  UIADD3 UR20, UP0, UPT, UR14, -0x1, URZ ;  /* 0xffffffff0e147890 */ /* 0x004fc8000ff1e0ff */
[----:B------:R-:W-:Y:S02]  /*49b0*/  UIADD3.X UR15, UPT, UPT, UR15, -0x1, URZ, UP0, !UPT ;  /* 0xffffffff0f0f7890 */ /* 0x000fe400087fe4ff */
[----:B-1----:R-:W-:Y:S02]  /*49c0*/  UIADD3 UR14, UP0, UPT, UR12, -0x1, URZ ;  /* 0xffffffff0c0e7890 */ /* 0x002fe4000ff1e0ff */
[----:B---3--:R-:W-:Y:S02]  /*49d0*/  USHF.L.U32 UR4, UR5, UR4, URZ ;  /* 0x0000000405047299 */ /* 0x008fe400080006ff */
[----:B------:R-:W-:Y:S02]  /*49e0*/  UIADD3.X UR13, UPT, UPT, UR13, -0x1, URZ, UP0, !UPT ;  /* 0xffffffff0d0d7890 */ /* 0x000fe400087fe4ff */
[----:B----4-:R-:W-:Y:S02]  /*49f0*/  UIADD3 UR21, UPT, UPT, UR21, -0x1, URZ ;  /* 0xffffffff15157890 */ /* 0x010fe4000fffe0ff */
[----:B------:R-:W-:-:S12]  /*4a00*/  ULOP3.LUT UR12, URZ, UR4, URZ, 0x33, !UPT ;  /* 0x00000004ff0c7292 */ /* 0x000fd8000f8e33ff */
.L_x_66:
[----:B------:R-:W1:Y:S01]  /*4a10*/  LDC.64 R2, c[0x0][0xbd0] ;  /* 0x0002f400ff027b82 */ /* 0x000e620000000a00 */
[----:B------:R-:W-:Y:S01]  /*4a20*/  UIADD3 UR18, UP0, UPT, UR18, UR32, URZ ;  /* 0x0000002012127290 */ /* 0x000fe2000ff1e0ff */
[----:B------:R-:W-:Y:S01]  /*4a30*/  ISETP.NE.AND P1, PT, RZ, UR16, PT ;  /* 0x00000010ff007c0c */ /* 0x000fe2000bf25270 */
[----:B------:R-:W-:Y:S01]  /*4a40*/  IMAD.MOV.U32 R21, RZ, RZ, -0x1 ;  /* 0xffffffffff157424 */ /* 0x000fe200078e00ff */
[----:B------:R-:W-:Y:S01]  /*4a50*/  PLOP3.LUT P2, PT, PT, PT, PT, 0x80, 0x8 ;  /* 0x000000000008781c */ /* 0x000fe20003f4f070 */
[----:B------:R-:W-:Y:S01]  /*4a60*/  UIADD3.X UR17, UPT, UPT, UR17, UR19, URZ, UP0, !UPT ;  /* 0x0000001311117290 */ /* 0x000fe200087fe4ff */
[----:B------:R-:W-:Y:S02]  /*4a70*/  IMAD.MOV.U32 R14, RZ, RZ, -0x1 ;  /* 0xffffffffff0e7424 */ /* 0x000fe400078e00ff */
[----:B------:R-:W-:Y:S02]  /*4a80*/  P2R R16, PR, RZ, 0x4 ;  /* 0x00000004ff107803 */ /* 0x000fe40000000000 */
[----:B-1----:R-:W-:Y:S01]  /*4a90*/  ISETP.LE.U32.AND P0, PT, R2, UR18, PT ;  /* 0x0000001202007c0c */ /* 0x002fe2000bf03070 */
[----:B------:R-:W-:-:S05]  /*4aa0*/  IMAD.U32 R2, RZ, RZ, UR17 ;  /* 0x00000011ff027e24 */ /* 0x000fca000f8e00ff */
[----:B------:R-:W-:Y:S01]  /*4ab0*/  ISETP.GE.U32.AND.EX P0, PT, R2, R3, PT, P0 ;  /* 0x000000030200720c */ /* 0x000fe20003f06100 */
[----:B------:R-:W-:Y:S02]  /*4ac0*/  IMAD.MOV.U32 R3, RZ, RZ, RZ ;  /* 0x000000ffff037224 */ /* 0x000fe400078e00ff */
[----:B------:R-:W-:-:S10]  /*4ad0*/  IMAD.MOV.U32 R2, RZ, RZ, -0x1 ;  /* 0xffffffffff027424 */ /* 0x000fd400078e00ff */
[----:B-----5:R-:W-:Y:S05]  /*4ae0*/  @P0 BRA P1, `(.L_x_50) ;  /* 0x0000001400f80947 */ /* 0x020fea0000800000 */
[----:B------:R-:W-:Y:S01]  /*4af0*/  IADD3 R20, P1, PT, R18, R10, RZ ;  /* 0x0000000a12147210 */ /* 0x000fe20007f3e0ff */
[----:B------:R-:W-:-:S03]  /*4b00*/  IMAD.U32 R14, RZ, RZ, UR17 ;  /* 0x00000011ff0e7e24 */ /* 0x000fc6000f8e00ff */
[----:B------:R-:W-:Y:S01]  /*4b10*/  ISETP.LE.U32.AND P0, PT, R20, UR18, PT ;  /* 0x0000001214007c0c */ /* 0x000fe2000bf03070 */
[----:B------:R-:W-:-:S05]  /*4b20*/  IMAD.X R21, R19, 0x1, R9, P1 ;  /* 0x0000000113157824 */ /* 0x000fca00008e0609 */
[----:B------:R-:W-:-:S13]  /*4b30*/  ISETP.GE.U32.AND.EX P0, PT, R14, R21, PT, P0 ;  /* 0x000000150e00720c */ /* 0x000fda0003f06100 */
[----:B------:R-:W-:Y:S05]  /*4b40*/  @!P0 BRA `(.L_x_51) ;  /* 0x0000001000e48947 */ /* 0x000fea0003800000 */
[----:B------:R-:W1:Y:S01]  /*4b50*/  LDCU UR23, c[0x0][0xbe8] ;  /* 0x00017d00ff1777ac */ /* 0x000e620008000800 */
[----:B------:R-:W-:Y:S01]  /*4b60*/  IMAD.IADD R11, R8, 0x1, R11 ;  /* 0x00000001080b7824 */ /* 0x000fe200078e020b */
[----:B------:R-:W-:Y:S01]  /*4b70*/  MOV R18, R6 ;  /* 0x0000000600127202 */ /* 0x000fe20000000f00 */
[----:B------:R-:W-:Y:S02]  /*4b80*/  IMAD.MOV.U32 R20, RZ, RZ, R7 ;  /* 0x000000ffff147224 */ /* 0x000fe400078e0007 */
[----:B------:R-:W-:-:S05]  /*4b90*/  VIADD R14, R11, 0x20 ;  /* 0x000000200b0e7836 */ /* 0x000fca0000000000 */
[----:B-1----:R-:W-:-:S13]  /*4ba0*/  ISETP.GE.AND P0, PT, R14, UR23, PT ;  /* 0x000000170e007c0c */ /* 0x002fda000bf06270 */
[----:B------:R-:W1:Y:S01]  /*4bb0*/  @!P0 LDC.64 R22, c[0x0][0xbf0] ;  /* 0x0002fc00ff168b82 */ /* 0x000e620000000a00 */
[----:B------:R-:W-:Y:S01]  /*4bc0*/  BSSY.RECONVERGENT B0, `(.L_x_52) ;  /* 0x0000062000007945 */ /* 0x000fe20003800200 */
[----:B------:R-:W-:Y:S01]  /*4bd0*/  HFMA2 R14, -RZ, RZ, 0, 0 ;  /* 0x00000000ff0e7431 */ /* 0x000fe200000001ff */
[----:B------:R-:W-:Y:S01]  /*4be0*/  MOV R19, 0x7fffffff ;  /* 0x7fffffff00137802 */ /* 0x000fe20000000f00 */
[----:B-1----:R-:W-:-:S05]  /*4bf0*/  @!P0 IMAD.WIDE R22, R11, 0xc, R22 ;  /* 0x0000000c0b168825 */ /* 0x002fca00078e0216 */
[----:B------:R1:W5:Y:S04]  /*4c00*/  @!P0 LDG.E R6, desc[UR50][R22.64+0x180] ;  /* 0x0001803216068981 */ /* 0x000368000c1e1900 */
[----:B------:R1:W5:Y:S01]  /*4c10*/  @!P0 LDG.E R7, desc[UR50][R22.64+0x184] ;  /* 0x0001843216078981 */ /* 0x000362000c1e1900 */
[----:B------:R-:W-:-:S13]  /*4c20*/  ISETP.GE.AND P0, PT, R11, UR23, PT ;  /* 0x000000170b007c0c */ /* 0x000fda000bf06270 */
[----:B------:R-:W-:Y:S05]  /*4c30*/  @P0 BRA `(.L_x_53) ;  /* 0x0000000400680947 */ /* 0x000fea0003800000 */
[----:B------:R-:W-:Y:S01]  /*4c40*/  IABS R14, R5 ;  /* 0x00000005000e7213 */ /* 0x000fe20000000000 */
[----:B------:R-:W2:Y:S01]  /*4c50*/  LDCU.64 UR8, c[0x0][0xbb0] ;  /* 0x00017600ff0877ac */ /* 0x000ea20008000a00 */
[----:B------:R-:W-:Y:S02]  /*4c60*/  IABS R13, R4 ;  /* 0x00000004000d7213 */ /* 0x000fe40000000000 */
[----:B------:R-:W3:Y:S01]  /*4c70*/  I2F.RP R26, R14 ;  /* 0x0000000e001a7306 */ /* 0x000ee20000209400 */
[----:B------:R-:W4:Y:S01]  /*4c80*/  LDCU.128 UR4, c[0x0][0xbc0] ;  /* 0x00017800ff0477ac */ /* 0x000f220008000c00 */
[----:B------:R-:W-:Y:S02]  /*4c90*/  IADD3 R19, P0, PT, R18, UR20, RZ ;  /* 0x0000001412137c10 */ /* 0x000fe4000ff1e0ff */
[----:B-1----:R-:W-:Y:S01]  /*4ca0*/  IADD3 R23, P2, PT, R20, UR14, RZ ;  /* 0x0000000e14177c10 */ /* 0x002fe2000ff5e0ff */
[----:B------:R-:W1:Y:S01]  /*4cb0*/  LDCU.64 UR10, c[0x0][0xba8] ;  /* 0x00017500ff0a77ac */ /* 0x000e620008000a00 */
[----:B------:R-:W-:-:S02]  /*4cc0*/  LEA.HI.X.SX32 R18, R18, UR15, 0x1, P0 ;  /* 0x0000000f12127c11 */ /* 0x000fc400080f0eff */
[----:B------:R-:W1:Y:S01]  /*4cd0*/  I2F.RP R12, R13 ;  /* 0x0000000d000c7306 */ /* 0x000e620000209400 */
[----:B------:R-:W-:Y:S02]  /*4ce0*/  LEA.HI.X.SX32 R22, R20, UR13, 0x1, P2 ;  /* 0x0000000d14167c11 */ /* 0x000fe400090f0eff */
[----:B--2---:R-:W-:-:S05]  /*4cf0*/  IADD3 R21, P0, PT, R19, UR9, RZ ;  /* 0x0000000913157c10 */ /* 0x004fca000ff1e0ff */
[----:B---3--:R-:W2:Y:S01]  /*4d00*/  MUFU.RCP R26, R26 ;  /* 0x0000001a001a7308 */ /* 0x008ea20000001000 */
[----:B----4-:R-:W-:Y:S01]  /*4d10*/  IADD3 R25, P1, PT, R23, UR7, RZ ;  /* 0x0000000717197c10 */ /* 0x010fe2000ff3e0ff */
[----:B------:R-:W-:Y:S02]  /*4d20*/  IMAD.X R20, RZ, RZ, R18, P0 ;  /* 0x000000ffff147224 */ /* 0x000fe400000e0612 */
[----:B-1----:R-:W-:-:S04]  /*4d30*/  IMAD.WIDE.U32 R36, R21, UR10, RZ ;  /* 0x0000000a15247c25 */ /* 0x002fc8000f8e00ff */
[----:B------:R-:W1:Y:S01]  /*4d40*/  MUFU.RCP R12, R12 ;  /* 0x0000000c000c7308 */ /* 0x000e620000001000 */
[----:B------:R-:W-:Y:S02]  /*4d50*/  IMAD.X R24, RZ, RZ, R22, P1 ;  /* 0x000000ffff187224 */ /* 0x000fe400008e0616 */
[----:B------:R-:W-:-:S04]  /*4d60*/  IMAD.WIDE.U32 R30, R20, UR10, RZ ;  /* 0x0000000a141e7c25 */ /* 0x000fc8000f8e00ff */
[----:B--2---:R-:W-:Y:S02]  /*4d70*/  VIADD R26, R26, 0xffffffe ;  /* 0x0ffffffe1a1a7836 */ /* 0x004fe40000000000 */
[----:B------:R-:W-:Y:S02]  /*4d80*/  IMAD.WIDE.U32 R28, R24, UR4, RZ ;  /* 0x00000004181c7c25 */ /* 0x000fe4000f8e00ff */
[----:B------:R-:W2:Y:S02]  /*4d90*/  F2I.FTZ.U32.TRUNC.NTZ R27, R26 ;  /* 0x0000001a001b7305 */ /* 0x000ea4000021f000 */
[----:B------:R-:W-:-:S04]  /*4da0*/  IMAD.WIDE.U32 R30, P1, R21, UR11, R30 ;  /* 0x0000000b151e7c25 */ /* 0x000fc8000f82001e */
[----:B-1----:R-:W-:Y:S02]  /*4db0*/  VIADD R12, R12, 0xffffffe ;  /* 0x0ffffffe0c0c7836 */ /* 0x002fe40000000000 */
[----:B------:R-:W-:-:S04]  /*4dc0*/  IMAD.WIDE.U32 R28, P0, R25, UR5, R28 ;  /* 0x00000005191c7c25 */ /* 0x000fc8000f80001c */
[----:B------:R-:W-:Y:S02]  /*4dd0*/  IMAD.WIDE.U32 R38, R25, UR4, RZ ;  /* 0x0000000419267c25 */ /* 0x000fe4000f8e00ff */
[----:B------:R-:W1:Y:S02]  /*4de0*/  F2I.FTZ.U32.TRUNC.NTZ R25, R12 ;  /* 0x0000000c00197305 */ /* 0x000e64000021f000 */
[----:B------:R-:W-:Y:S01]  /*4df0*/  IMAD.X R35, RZ, RZ, RZ, P1 ;  /* 0x000000ffff237224 */ /* 0x000fe200008e06ff */
[----:B------:R-:W-:Y:S01]  /*4e00*/  IADD3 RZ, P1, PT, R37, R30, RZ ;  /* 0x0000001e25ff7210 */ /* 0x000fe20007f3e0ff */
[----:B------:R-:W-:Y:S01]  /*4e10*/  IMAD.MOV.U32 R34, RZ, RZ, R31 ;  /* 0x000000ffff227224 */ /* 0x000fe200078e001f */
[----:B------:R-:W-:Y:S01]  /*4e20*/  IADD3 RZ, P2, PT, R39, R28, RZ ;  /* 0x0000001c27ff7210 */ /* 0x000fe20007f5e0ff */
[----:B------:R-:W-:Y:S01]  /*4e30*/  IMAD.X R33, RZ, RZ, RZ, P0 ;  /* 0x000000ffff217224 */ /* 0x000fe200000e06ff */
[----:B------:R-:W-:Y:S01]  /*4e40*/  ISETP.NE.U32.AND P0, PT, RZ, UR10, PT ;  /* 0x0000000aff007c0c */ /* 0x000fe2000bf05070 */
[----:B------:R-:W-:-:S02]  /*4e50*/  IMAD.MOV.U32 R32, RZ, RZ, R29 ;  /* 0x000000ffff207224 */ /* 0x000fc400078e001d */
[----:B------:R-:W-:Y:S01]  /*4e60*/  IMAD.WIDE.U32.X R34, R20, UR11, R34, P1 ;  /* 0x0000000b14227c25 */ /* 0x000fe200088e0422 */
[----:B------:R-:W-:Y:S02]  /*4e70*/  ISETP.NE.U32.AND P1, PT, RZ, UR4, PT ;  /* 0x00000004ff007c0c */ /* 0x000fe4000bf25070 */
[----:B------:R-:W-:Y:S01]  /*4e80*/  ISETP.NE.AND.EX P0, PT, RZ, UR11, PT, P0 ;  /* 0x0000000bff007c0c */ /* 0x000fe2000bf05300 */
[----:B--2---:R-:W-:Y:S01]  /*4e90*/  IMAD.MOV R21, RZ, RZ, -R27 ;  /* 0x000000ffff157224 */ /* 0x004fe200078e0a1b */
[----:B------:R-:W-:Y:S01]  /*4ea0*/  ISETP.NE.AND.EX P1, PT, RZ, UR5, PT, P1 ;  /* 0x00000005ff007c0c */ /* 0x000fe2000bf25310 */
[----:B------:R-:W-:Y:S01]  /*4eb0*/  IMAD.WIDE.U32.X R32, R24, UR5, R32, P2 ;  /* 0x0000000518207c25 */ /* 0x000fe200090e0420 */
[----:B------:R-:W-:Y:S02]  /*4ec0*/  SEL R19, R19, R34, !P0 ;  /* 0x0000002213137207 */ /* 0x000fe40004000000 */
[----:B------:R-:W-:Y:S01]  /*4ed0*/  SEL R18, R18, R35, !P0 ;  /* 0x0000002312127207 */ /* 0x000fe20004000000 */
[----:B------:R-:W-:Y:S01]  /*4ee0*/  IMAD R21, R21, R14, RZ ;  /* 0x0000000e15157224 */ /* 0x000fe200078e02ff */
[----:B------:R-:W-:Y:S01]  /*4ef0*/  SEL R23, R23, R32, !P1 ;  /* 0x0000002017177207 */ /* 0x000fe20004800000 */
[----:B------:R-:W-:Y:S01]  /*4f00*/  IMAD.MOV.U32 R26, RZ, RZ, RZ ;  /* 0x000000ffff1a7224 */ /* 0x000fe200078e00ff */
[----:B------:R-:W-:Y:S01]  /*4f10*/  SEL R22, R22, R33, !P1 ;  /* 0x0000002116167207 */ /* 0x000fe20004800000 */
[----:B-1----:R-:W-:-:S02]  /*4f20*/  IMAD.MOV R12, RZ, RZ, -R25 ;  /* 0x000000ffff0c7224 */ /* 0x002fc400078e0a19 */
[----:B------:R-:W-:Y:S01]  /*4f30*/  IMAD.HI.U32 R21, R27, R21, R26 ;  /* 0x000000151b157227 */ /* 0x000fe200078e001a */
[----:B------:R-:W-:Y:S02]  /*4f40*/  SHF.R.U64 R26, R19, UR8, R18 ;  /* 0x00000008131a7c19 */ /* 0x000fe40008001212 */
[----:B------:R-:W-:Y:S01]  /*4f50*/  SHF.R.U64 R23, R23, UR6, R22 ;  /* 0x0000000617177c19 */ /* 0x000fe20008001216 */
[----:B------:R-:W-:Y:S01]  /*4f60*/  IMAD.MOV.U32 R18, RZ, RZ, R12 ;  /* 0x000000ffff127224 */ /* 0x000fe200078e000c */
[----:B------:R-:W-:Y:S01]  /*4f70*/  IADD3 R26, PT, PT, R5, -0x1, R26 ;  /* 0xffffffff051a7810 */ /* 0x000fe20007ffe01a */
[----:B------:R-:W-:Y:S01]  /*4f80*/  IMAD.MOV.U32 R24, RZ, RZ, RZ ;  /* 0x000000ffff187224 */ /* 0x000fe200078e00ff */
[----:B------:R-:W-:Y:S01]  /*4f90*/  IADD3 R22, PT, PT, R4, -0x1, R23 ;  /* 0xffffffff04167810 */ /* 0x000fe20007ffe017 */
[----:B------:R-:W-:Y:S01]  /*4fa0*/  IMAD R23, R18, R13, RZ ;  /* 0x0000000d12177224 */ /* 0x000fe200078e02ff */
[----:B------:R-:W-:Y:S02]  /*4fb0*/  IABS R19, R5 ;  /* 0x0000000500137213 */ /* 0x000fe40000000000 */
[----:B------:R-:W-:Y:S01]  /*4fc0*/  IABS R20, R26 ;  /* 0x0000001a00147213 */ /* 0x000fe20000000000 */
[----:B------:R-:W-:Y:S01]  /*4fd0*/  IMAD.HI.U32 R23, R25, R23, R24 ;  /* 0x0000001719177227 */ /* 0x000fe200078e0018 */
[----:B------:R-:W-:-:S02]  /*4fe0*/  IABS R12, R4 ;  /* 0x00000004000c7213 */ /* 0x000fc40000000000 */
[----:B------:R-:W-:Y:S01]  /*4ff0*/  IABS R18, R22 ;  /* 0x0000001600127213 */ /* 0x000fe20000000000 */
[----:B------:R-:W-:Y:S01]  /*5000*/  IMAD.MOV R19, RZ, RZ, -R19 ;  /* 0x000000ffff137224 */ /* 0x000fe200078e0a13 */
[----:B------:R-:W-:Y:S01]  /*5010*/  ISETP.GE.AND P4, PT, R26, RZ, PT ;  /* 0x000000ff1a00720c */ /* 0x000fe20003f86270 */
[----:B------:R-:W-:Y:S01]  /*5020*/  IMAD.HI.U32 R21, R21, R20, RZ ;  /* 0x0000001415157227 */ /* 0x000fe200078e00ff */
[----:B------:R-:W-:-:S03]  /*5030*/  ISETP.GE.AND P2, PT, R22, RZ, PT ;  /* 0x000000ff1600720c */ /* 0x000fc60003f46270 */
[----:B------:R-:W-:Y:S02]  /*5040*/  IMAD.MOV R12, RZ, RZ, -R12 ;  /* 0x000000ffff0c7224 */ /* 0x000fe400078e0a0c */
[----:B------:R-:W-:-:S04]  /*5050*/  IMAD.HI.U32 R23, R23, R18, RZ ;  /* 0x0000001217177227 */ /* 0x000fc800078e00ff */
[----:B------:R-:W-:Y:S02]  /*5060*/  IMAD R19, R21, R19, R20 ;  /* 0x0000001315137224 */ /* 0x000fe400078e0214 */
[----:B------:R-:W-:Y:S02]  /*5070*/  IMAD R18, R23, R12, R18 ;  /* 0x0000000c17127224 */ /* 0x000fe400078e0212 */
[----:B------:R-:W1:Y:S01]  /*5080*/  LDC R12, c[0x0][0xbe0] ;  /* 0x0002f800ff0c7b82 */ /* 0x000e620000000800 */
[----:B------:R-:W-:Y:S02]  /*5090*/  ISETP.GT.U32.AND P1, PT, R14, R19, PT ;  /* 0x000000130e00720c */ /* 0x000fe40003f24070 */
[----:B------:R-:W-:-:S11]  /*50a0*/  ISETP.GT.U32.AND P0, PT, R13, R18, PT ;  /* 0x000000120d00720c */ /* 0x000fd60003f04070 */
[----:B------:R-:W-:Y:S01]  /*50b0*/  @!P1 IMAD.IADD R19, R19, 0x1, -R14 ;  /* 0x0000000113139824 */ /* 0x000fe200078e0a0e */
[----:B------:R-:W-:Y:S01]  /*50c0*/  ISETP.NE.AND P1, PT, RZ, UR29, PT ;  /* 0x0000001dff007c0c */ /* 0x000fe2000bf25270 */
[----:B------:R-:W-:-:S03]  /*50d0*/  @!P0 IMAD.IADD R18, R18, 0x1, -R13 ;  /* 0x0000000112128824 */ /* 0x000fc600078e0a0d */
[----:B------:R-:W-:Y:S02]  /*50e0*/  ISETP.GT.U32.AND P0, PT, R14, R19, PT ;  /* 0x000000130e00720c */ /* 0x000fe40003f04070 */
[----:B------:R-:W-:-:S11]  /*50f0*/  ISETP.GT.U32.AND P3, PT, R13, R18, PT ;  /* 0x000000120d00720c */ /* 0x000fd60003f64070 */
[----:B------:R-:W-:Y:S01]  /*5100*/  @!P0 IMAD.IADD R19, R19, 0x1, -R14 ;  /* 0x0000000113138824 */ /* 0x000fe200078e0a0e */
[----:B------:R-:W-:Y:S01]  /*5110*/  ISETP.NE.AND P0, PT, RZ, UR28, PT ;  /* 0x0000001cff007c0c */ /* 0x000fe2000bf05270 */
[----:B------:R-:W-:Y:S02]  /*5120*/  @!P3 IMAD.IADD R18, R18, 0x1, -R13 ;  /* 0x000000011212b824 */ /* 0x000fe400078e0a0d */
[----:B------:R-:W-:Y:S01]  /*5130*/  @!P4 IMAD.MOV R19, RZ, RZ, -R19 ;  /* 0x000000ffff13c224 */ /* 0x000fe200078e0a13 */
[----:B------:R-:W-:Y:S01]  /*5140*/  @!P1 LOP3.LUT R19, RZ, UR29, RZ, 0x33, !PT ;  /* 0x0000001dff139c12 */ /* 0x000fe2000f8e33ff */
[----:B------:R-:W-:-:S04]  /*5150*/  @!P2 IMAD.MOV R18, RZ, RZ, -R18 ;  /* 0x000000ffff12a224 */ /* 0x000fc800078e0a12 */
[----:B------:R-:W-:-:S04]  /*5160*/  IMAD.IADD R26, R26, 0x1, -R19 ;  /* 0x000000011a1a7824 */ /* 0x000fc800078e0a13 */
[----:B------:R-:W-:Y:S02]  /*5170*/  @!P0 LOP3.LUT R18, RZ, UR28, RZ, 0x33, !PT ;  /* 0x0000001cff128c12 */ /* 0x000fe4000f8e33ff */
[----:B-1----:R-:W-:-:S03]  /*5180*/  ISETP.NE.AND P0, PT, R12, 0x1, PT ;  /* 0x000000010c00780c */ /* 0x002fc60003f05270 */
[----:B------:R-:W-:-:S04]  /*5190*/  IMAD.IADD R13, R22, 0x1, -R18 ;  /* 0x00000001160d7824 */ /* 0x000fc800078e0a12 */
[----:B------:R-:W-:Y:S01]  /*51a0*/  IMAD R19, R26, R13, RZ ;  /* 0x0000000d1a137224 */ /* 0x000fe200078e02ff */
[----:B------:R-:W-:-:S04]  /*51b0*/  SEL R12, R13, R26, !P0 ;  /* 0x0000001a0d0c7207 */ /* 0x000fc80004000000 */
[----:B------:R-:W-:Y:S02]  /*51c0*/  SHF.R.S32.HI R14, RZ, 0x1f, R19 ;  /* 0x0000001fff0e7819 */ /* 0x000fe40000011413 */
[----:B------:R-:W-:Y:S02]  /*51d0*/  SHF.R.S32.HI R13, RZ, 0x1f, R12 ;  /* 0x0000001fff0d7819 */ /* 0x000fe4000001140c */
.L_x_53:
[----:B------:R-:W-:Y:S05]  /*51e0*/  BSYNC.RECONVERGENT B0 ;  /* 0x0000000000007941 */ /* 0x000fea0003800200 */
.L_x_52:
        /* <DEDUP_REMOVED lines=10> */
[----:B------:R-:W-:Y:S02]  /*5290*/  IMAD.X R18, R21, 0x1, R14, P0 ;  /* 0x0000000115127824 */ /* 0x000fe400000e060e */
[----:B------:R-:W2:Y:S04]  /*52a0*/  SHFL.UP PT, R21, R20, 0x2, RZ ;  /* 0x0440000014157989 */ /* 0x000ea800000e00ff */
[----:B-1----:R-:W1:Y:S01]  /*52b0*/  SHFL.UP PT, R22, R18, 0x2, RZ ;  /* 0x0440000012167989 */ /* 0x002e6200000e00ff */
[----:B--2---:R-:W-:-:S04]  /*52c0*/  SEL R21, R21, RZ, P4 ;  /* 0x000000ff15157207 */ /* 0x004fc80002000000 */
[----:B------:R-:W-:Y:S02]  /*52d0*/  IADD3 R21, P0, PT, R21, R20, RZ ;  /* 0x0000001415157210 */ /* 0x000fe40007f1e0ff */
[----:B-1----:R-:W-:-:S03]  /*52e0*/  SEL R23, R22, RZ, P4 ;  /* 0x000000ff16177207 */ /* 0x002fc60002000000 */
[----:B------:R-:W1:Y:S02]  /*52f0*/  SHFL.UP PT, R24, R21, 0x4, RZ ;  /* 0x0480000015187989 */ /* 0x000e6400000e00ff */
[----:B------:R-:W-:-:S05]  /*5300*/  IMAD.X R22, R23, 0x1, R18, P0 ;  /* 0x0000000117167824 */ /* 0x000fca00000e0612 */
[----:B------:R-:W2:Y:S01]  /*5310*/  SHFL.UP PT, R23, R22, 0x4, RZ ;  /* 0x0480000016177989 */ /* 0x000ea200000e00ff */
[----:B-1----:R-:W-:-:S04]  /*5320*/  SEL R24, R24, RZ, P1 ;  /* 0x000000ff18187207 */ /* 0x002fc80000800000 */
[----:B------:R-:W-:Y:S02]  /*5330*/  IADD3 R24, P0, PT, R24, R21, RZ ;  /* 0x0000001518187210 */ /* 0x000fe40007f1e0ff */
[----:B--2---:R-:W-:-:S05]  /*5340*/  SEL R23, R23, RZ, P1 ;  /* 0x000000ff17177207 */ /* 0x004fca0000800000 */
[----:B------:R-:W-:Y:S02]  /*5350*/  IMAD.X R18, R23, 0x1, R22, P0 ;  /* 0x0000000117127824 */ /* 0x000fe400000e0616 */
[----:B------:R-:W1:Y:S04]  /*5360*/  SHFL.UP PT, R23, R24, 0x8, RZ ;  /* 0x0500000018177989 */ /* 0x000e6800000e00ff */
[----:B------:R-:W2:Y:S01]  /*5370*/  SHFL.UP PT, R20, R18, 0x8, RZ ;  /* 0x0500000012147989 */ /* 0x000ea200000e00ff */
[----:B-1----:R-:W-:-:S04]  /*5380*/  SEL R23, R23, RZ, P2 ;  /* 0x000000ff17177207 */ /* 0x002fc80001000000 */
[----:B------:R-:W-:Y:S02]  /*5390*/  IADD3 R25, P0, PT, R23, R24, RZ ;  /* 0x0000001817197210 */ /* 0x000fe40007f1e0ff */
[----:B--2---:R-:W-:-:S03]  /*53a0*/  SEL R21, R20, RZ, P2 ;  /* 0x000000ff14157207 */ /* 0x004fc60001000000 */
[----:B------:R-:W1:Y:S02]  /*53b0*/  SHFL.UP PT, R22, R25, 0x10, RZ ;  /* 0x0600000019167989 */ /* 0x000e6400000e00ff */
[----:B------:R-:W-:-:S05]  /*53c0*/  IMAD.X R26, R21, 0x1, R18, P0 ;  /* 0x00000001151a7824 */ /* 0x000fca00000e0612 */
[----:B------:R-:W2:Y:S01]  /*53d0*/  SHFL.UP PT, R20, R26, 0x10, RZ ;  /* 0x060000001a147989 */ /* 0x000ea200000e00ff */
[----:B-1----:R-:W-:-:S04]  /*53e0*/  SEL R22, R22, RZ, P3 ;  /* 0x000000ff16167207 */ /* 0x002fc80001800000 */
[----:B------:R-:W-:Y:S02]  /*53f0*/  IADD3 R21, P0, PT, R22, R25, RZ ;  /* 0x0000001916157210 */ /* 0x000fe40007f1e0ff */
[----:B--2---:R-:W-:-:S05]  /*5400*/  SEL R23, R20, RZ, P3 ;  /* 0x000000ff14177207 */ /* 0x004fca0001800000 */
[----:B------:R-:W-:Y:S01]  /*5410*/  IMAD.X R18, R23, 0x1, R26, P0 ;  /* 0x0000000117127824 */ /* 0x000fe200000e061a */
[----:B------:R-:W-:Y:S01]  /*5420*/  IADD3 R22, P0, PT, R21, R10, RZ ;  /* 0x0000000a15167210 */ /* 0x000fe20007f1e0ff */
[----:B------:R-:W-:-:S04]  /*5430*/  IMAD.U32 R23, RZ, RZ, UR17 ;  /* 0x00000011ff177e24 */ /* 0x000fc8000f8e00ff */
[----:B------:R-:W-:Y:S01]  /*5440*/  IMAD.X R20, R18, 0x1, R9, P0 ;  /* 0x0000000112147824 */ /* 0x000fe200000e0609 */
[----:B------:R-:W-:-:S04]  /*5450*/  ISETP.LE.U32.AND P0, PT, R22, UR18, PT ;  /* 0x0000001216007c0c */ /* 0x000fc8000bf03070 */
[----:B------:R-:W-:-:S13]  /*5460*/  ISETP.GE.U32.AND.EX P0, PT, R23, R20, PT, P0 ;  /* 0x000000141700720c */ /* 0x000fda0003f06100 */
[----:B------:R-:W-:-:S04]  /*5470*/  VOTE.ANY R23, PT, !P0 ;  /* 0x0000000000177806 */ /* 0x000fc800040e0100 */
[----:B------:R-:W-:-:S13]  /*5480*/  ISETP.NE.AND P0, PT, R23, RZ, PT ;  /* 0x000000ff1700720c */ /* 0x000fda0003f05270 */
[----:B------:R-:W-:Y:S05]  /*5490*/  @P0 BRA `(.L_x_54) ;  /* 0x0000000800440947 */ /* 0x000fea0003800000 */
[----:B------:R-:W1:Y:S01]  /*54a0*/  LDC R9, c[0x0][0xbe0] ;  /* 0x0002f800ff097b82 */ /* 0x000e620000000800 */
[----:B------:R-:W2:Y:S01]  /*54b0*/  LDCU UR23, c[0x0][0xbe8] ;  /* 0x00017d00ff1777ac */ /* 0x000ea20008000800 */
[----:B------:R-:W3:Y:S01]  /*54c0*/  LDCU.64 UR10, c[0x0][0xba8] ;  /* 0x00017500ff0a77ac */ /* 0x000ee20008000a00 */
[----:B------:R-:W4:Y:S01]  /*54d0*/  LDCU.64 UR8, c[0x0][0xbb0] ;  /* 0x00017600ff0877ac */ /* 0x000f220008000a00 */
[----:B------:R-:W1:Y:S02]  /*54e0*/  LDCU.128 UR4, c[0x0][0xbc0] ;  /* 0x00017800ff0477ac */ /* 0x000e640008000c00 */
[----:B-1234-:R-:W-:-:S13]  /*54f0*/  ISETP.NE.AND P6, PT, R9, 0x1, PT ;  /* 0x000000010900780c */ /* 0x01efda0003fc5270 */
.L_x_57:
        /* <DEDUP_REMOVED lines=10> */
[----:B-1----:R-:W-:-:S05]  /*55a0*/  @!P0 IMAD.WIDE R24, R11, 0xc, R24 ;  /* 0x0000000c0b188825 */ /* 0x002fca00078e0218 */
[----:B------:R2:W5:Y:S04]  /*55b0*/  @!P0 LDG.E R6, desc[UR50][R24.64+0x180] ;  /* 0x0001803218068981 */ /* 0x000568000c1e1900 */
[----:B------:R2:W5:Y:S01]  /*55c0*/  @!P0 LDG.E R7, desc[UR50][R24.64+0x184] ;  /* 0x0001843218078981 */ /* 0x000562000c1e1900 */
[----:B------:R-:W-:Y:S02]  /*55d0*/  ISETP.GE.AND P0, PT, R11, UR23, PT ;  /* 0x000000170b007c0c */ /* 0x000fe4000bf06270 */
[----:B------:R-:W-:-:S11]  /*55e0*/  MOV R19, 0x7fffffff ;  /* 0x7fffffff00137802 */ /* 0x000fd60000000f00 */
[----:B---34-:R-:W-:Y:S05]  /*55f0*/  @P0 BRA `(.L_x_56) ;  /* 0x0000000400500947 */ /* 0x018fea0003800000 */
[----:B------:R-:W-:-:S04]  /*5600*/  IADD3 R13, P0, PT, R21, UR20, RZ ;  /* 0x00000014150d7c10 */ /* 0x000fc8000ff1e0ff */
[----:B------:R-:W-:Y:S02]  /*5610*/  LEA.HI.X.SX32 R12, R21, UR15, 0x1, P0 ;  /* 0x0000000f150c7c11 */ /* 0x000fe400080f0eff */
[----:B--2---:R-:W-:-:S04]  /*5620*/  IADD3 R20, P0, PT, R18, UR14, RZ ;  /* 0x0000000e12147c10 */ /* 0x004fc8000ff1e0ff */
[----:B------:R-:W-:Y:S02]  /*5630*/  LEA.HI.X.SX32 R19, R18, UR13, 0x1, P0 ;  /* 0x0000000d12137c11 */ /* 0x000fe400080f0eff */
[----:B------:R-:W-:-:S05]  /*5640*/  IADD3 R18, P0, PT, R13, UR9, RZ ;  /* 0x000000090d127c10 */ /* 0x000fca000ff1e0ff */
[----:B------:R-:W-:Y:S01]  /*5650*/  IMAD.X R14, RZ, RZ, R12, P0 ;  /* 0x000000ffff0e7224 */ /* 0x000fe200000e060c */
[----:B------:R-:W-:Y:S01]  /*5660*/  IADD3 R22, P0, PT, R20, UR7, RZ ;  /* 0x0000000714167c10 */ /* 0x000fe2000ff1e0ff */
        /* <DEDUP_REMOVED lines=28> */
[----:B------:R-:W-:-:S04]  /*5830*/  SHF.R.U64 R13, R20, UR6, R13 ;  /* 0x00000006140d7c19 */ /* 0x000fc8000800120d */
[----:B------:R-:W-:-:S04]  /*5840*/  IADD3 R20, PT, PT, R4, -0x1, R13 ;  /* 0xffffffff04147810 */ /* 0x000fc80007ffe00d */
[----:B------:R-:W-:Y:S01]  /*5850*/  IABS R13, R20 ;  /* 0x00000014000d7213 */ /* 0x000fe20000000000 */
[----:B-1----:R-:W1:Y:S02]  /*5860*/  MUFU.RCP R22, R18 ;  /* 0x0000001200167308 */ /* 0x002e640000001000 */
[----:B-1----:R-:W-:Y:S01]  /*5870*/  VIADD R22, R22, 0xffffffe ;  /* 0x0ffffffe16167836 */ /* 0x002fe20000000000 */
[----:B------:R-:W-:-:S05]  /*5880*/  IABS R18, R4 ;  /* 0x0000000400127213 */ /* 0x000fca0000000000 */
[----:B------:R-:W1:Y:S02]  /*5890*/  F2I.FTZ.U32.TRUNC.NTZ R23, R22 ;  /* 0x0000001600177305 */ /* 0x000e64000021f000 */
[----:B-1----:R-:W-:Y:S02]  /*58a0*/  IMAD.MOV R12, RZ, RZ, -R23 ;  /* 0x000000ffff0c7224 */ /* 0x002fe400078e0a17 */
[----:B------:R-:W-:Y:S02]  /*58b0*/  IMAD.MOV.U32 R22, RZ, RZ, RZ ;  /* 0x000000ffff167224 */ /* 0x000fe400078e00ff */
[----:B------:R-:W-:Y:S01]  /*58c0*/  IMAD R25, R12, R19, RZ ;  /* 0x000000130c197224 */ /* 0x000fe200078e02ff */
[----:B------:R-:W-:-:S03]  /*58d0*/  IABS R12, R5 ;  /* 0x00000005000c7213 */ /* 0x000fc60000000000 */
[----:B------:R-:W-:Y:S02]  /*58e0*/  IMAD.HI.U32 R25, R23, R25, R22 ;  /* 0x0000001917197227 */ /* 0x000fe400078e0016 */
[----:B------:R-:W1:Y:S02]  /*58f0*/  I2F.RP R23, R18 ;  /* 0x0000001200177306 */ /* 0x000e640000209400 */
[----:B------:R-:W-:Y:S02]  /*5900*/  IMAD.MOV R12, RZ, RZ, -R12 ;  /* 0x000000ffff0c7224 */ /* 0x000fe400078e0a0c */
        /* <DEDUP_REMOVED lines=29> */
[----:B------:R-:W-:-:S05]  /*5ae0*/  @!P0 LOP3.LUT R13, RZ, UR28, RZ, 0x33, !PT ;  /* 0x0000001cff0d8c12 */ /* 0x000fca000f8e33ff */
[----:B------:R-:W-:-:S05]  /*5af0*/  IMAD.IADD R20, R20, 0x1, -R13 ;  /* 0x0000000114147824 */ /* 0x000fca00078e0a0d */
[CC--:B------:R-:W-:Y:S01]  /*5b00*/  SEL R12, R20.reuse, R19.reuse, !P6 ;  /* 0x00000013140c7207 */ /* 0x0c0fe20007000000 */
[----:B------:R-:W-:-:S03]  /*5b10*/  IMAD R19, R20, R19, RZ ;  /* 0x0000001314137224 */ /* 0x000fc600078e02ff */
[----:B------:R-:W-:Y:S02]  /*5b20*/  SHF.R.S32.HI R13, RZ, 0x1f, R12 ;  /* 0x0000001fff0d7819 */ /* 0x000fe4000001140c */
[----:B------:R-:W-:Y:S02]  /*5b30*/  SHF.R.S32.HI R14, RZ, 0x1f, R19 ;  /* 0x0000001fff0e7819 */ /* 0x000fe40000011413 */
.L_x_56:
[----:B------:R-:W-:Y:S05]  /*5b40*/  BSYNC.RECONVERGENT B0 ;  /* 0x0000000000007941 */ /* 0x000fea0003800200 */
.L_x_55:
[----:B--2---:R-:W1:Y:S04]  /*5b50*/  SHFL.UP PT, R20, R19, 0x1, RZ ;  /* 0x0420000013147989 */ /* 0x004e6800000e00ff */
        /* <DEDUP_REMOVED lines=37> */
.L_x_54:
[----:B------:R-:W1:Y:S08]  /*5db0*/  BREV R25, R23 ;  /* 0x0000001700197301 */ /* 0x000e700000000000 */
[----:B-1----:R-:W1:Y:S02]  /*5dc0*/  FLO.U32.SH R25, R25 ;  /* 0x0000001900197300 */ /* 0x002e6400000e0400 */
[----:B-1----:R-:W1:Y:S02]  /*5dd0*/  SHFL.IDX PT, R11, R11, R25, 0x1f ;  /* 0x00001f190b0b7589 */ /* 0x002e6400000e0000 */
[----:B-1----:R-:W-:-:S05]  /*5de0*/  IMAD.IADD R20, R8, 0x1, R11 ;  /* 0x0000000108147824 */ /* 0x002fca00078e020b */
[----:B------:R-:W-:-:S13]  /*5df0*/  ISETP.GE.AND P0, PT, R20, UR23, PT ;  /* 0x0000001714007c0c */ /* 0x000fda000bf06270 */
[----:B------:R-:W1:Y:S01]  /*5e00*/  @!P0 LDC.64 R26, c[0x0][0xbf0] ;  /* 0x0002fc00ff1a8b82 */ /* 0x000e620000000a00 */
[----:B------:R-:W-:Y:S04]  /*5e10*/  SHFL.IDX PT, R13, R13, R25, 0x1f ;  /* 0x00001f190d0d7589 */ /* 0x000fe800000e0000 */
[----:B------:R-:W-:Y:S01]  /*5e20*/  SHFL.IDX PT, R12, R12, R25, 0x1f ;  /* 0x00001f190c0c7589 */ /* 0x000fe200000e0000 */
[----:B-1----:R-:W-:-:S05]  /*5e30*/  @!P0 IMAD.WIDE R26, R20, 0xc, R26 ;  /* 0x0000000c141a8825 */ /* 0x002fca00078e021a */
[----:B-----5:R1:W5:Y:S04]  /*5e40*/  @!P0 LDG.E R6, desc[UR50][R26.64] ;  /* 0x000000321a068981 */ /* 0x020368000c1e1900 */
[----:B------:R1:W5:Y:S01]  /*5e50*/  @!P0 LDG.E R7, desc[UR50][R26.64+0x4] ;  /* 0x000004321a078981 */ /* 0x000362000c1e1900 */
[----:B------:R-:W-:-:S03]  /*5e60*/  IADD3 R10, P1, P0, R10, R21, -R19 ;  /* 0x000000150a0a7210 */ /* 0x000fc6000783e813 */
[----:B------:R-:W-:Y:S01]  /*5e70*/  SHFL.IDX PT, R21, R19, R25, 0x1f ;  /* 0x00001f1913157589 */ /* 0x000fe200000e0000 */
[----:B------:R-:W-:-:S03]  /*5e80*/  IADD3.X R18, PT, PT, R9, R18, ~R14, P1, P0 ;  /* 0x0000001209127210 */ /* 0x000fc60000fe0c0e */
[----:B------:R-:W2:Y:S04]  /*5e90*/  SHFL.IDX PT, R14, R14, R25, 0x1f ;  /* 0x00001f190e0e7589 */ /* 0x000ea800000e0000 */
[----:B------:R-:W3:Y:S04]  /*5ea0*/  SHFL.IDX PT, R10, R10, R25, 0x1f ;  /* 0x00001f190a0a7589 */ /* 0x000ee800000e0000 */
[----:B------:R4:W1:Y:S01]  /*5eb0*/  SHFL.IDX PT, R9, R18, R25, 0x1f ;  /* 0x00001f1912097589 */ /* 0x00086200000e0000 */
[----:B--2---:R-:W-:Y:S01]  /*5ec0*/  IMAD.MOV.U32 R19, RZ, RZ, R14 ;  /* 0x000000ffff137224 */ /* 0x004fe200078e000e */
[----:B-1-34-:R-:W-:-:S07]  /*5ed0*/  MOV R18, R21 ;  /* 0x0000001500127202 */ /* 0x01afce0000000f00 */
.L_x_51:
[----:B------:R-:W1:Y:S01]  /*5ee0*/  LDCU UR4, c[0x0][0xbe8] ;  /* 0x00017d00ff0477ac */ /* 0x000e620008000800 */
[----:B------:R-:W-:Y:S01]  /*5ef0*/  IMAD.MOV.U32 R21, RZ, RZ, -0x1 ;  /* 0xffffffffff157424 */ /* 0x000fe200078e00ff */
[----:B------:R-:W-:Y:S02]  /*5f00*/  MOV R14, 0xffffffff ;  /* 0xffffffff000e7802 */ /* 0x000fe40000000f00 */
[----:B-1----:R-:W-:-:S13]  /*5f10*/  ISETP.GE.AND P0, PT, R11, UR4, PT ;  /* 0x000000040b007c0c */ /* 0x002fda000bf06270 */
[----:B------:R-:W-:Y:S05]  /*5f20*/  @P0 BRA `(.L_x_50) ;  /* 0x0000000000e80947 */ /* 0x000fea0003800000 */
[----:B------:R-:W1:Y:S01]  /*5f30*/  LDC R14, c[0x0][0xb98] ;  /* 0x0002e600ff0e7b82 */ /* 0x000e620000000800 */
[----:B------:R-:W-:-:S04]  /*5f40*/  IADD3 R20, P0, PT, -R10, UR18, RZ ;  /* 0x000000120a147c10 */ /* 0x000fc8000ff1e1ff */
[----:B------:R-:W-:-:S03]  /*5f50*/  IADD3.X R27, PT, PT, ~R9, UR17, RZ, P0, !PT ;  /* 0x00000011091b7c10 */ /* 0x000fc600087fe5ff */
[----:B------:R-:W2:Y:S08]  /*5f60*/  LDC R25, c[0x0][0xb88] ;  /* 0x0002e200ff197b82 */ /* 0x000eb00000000800 */
[----:B------:R-:W3:Y:S01]  /*5f70*/  LDC R23, c[0x0][0xbdc] ;  /* 0x0002f700ff177b82 */ /* 0x000ee20000000800 */
[-CC-:B-1----:R-:W-:Y:S02]  /*5f80*/  SHF.R.U32.HI R16, RZ, R14.reuse, R27.reuse ;  /* 0x0000000eff107219 */ /* 0x182fe4000001161b */
[----:B------:R-:W-:-:S02]  /*5f90*/  SHF.R.U64 R14, R20, R14, R27 ;  /* 0x0000000e140e7219 */ /* 0x000fc4000000121b */
[-CC-:B--2---:R-:W-:Y:S02]  /*5fa0*/  SHF.R.U32.HI R22, RZ, R25.reuse, R16.reuse ;  /* 0x00000019ff167219 */ /* 0x184fe40000011610 */
[-CC-:B------:R-:W-:Y:S02]  /*5fb0*/  SHF.R.U32.HI R3, RZ, R25.reuse, R13.reuse ;  /* 0x00000019ff037219 */ /* 0x180fe4000001160d */
[-C--:B------:R-:W-:Y:S02]  /*5fc0*/  SHF.R.U64 R16, R14, R25.reuse, R16 ;  /* 0x000000190e107219 */ /* 0x080fe40000001210 */
[----:B------:R-:W-:Y:S02]  /*5fd0*/  SHF.R.U64 R20, R12, R25, R13 ;  /* 0x000000190c147219 */ /* 0x000fe4000000120d */
[-CC-:B---3--:R-:W-:Y:S02]  /*5fe0*/  SHF.R.U32.HI R21, RZ, R23.reuse, R22.reuse ;  /* 0x00000017ff157219 */ /* 0x188fe40000011616 */
[----:B------:R-:W-:-:S02]  /*5ff0*/  SHF.R.U64 R22, R16, R23, R22 ;  /* 0x0000001710167219 */ /* 0x000fc40000001216 */
[----:B------:R-:W-:-:S04]  /*6000*/  LOP3.LUT R2, R21, R3, RZ, 0xfc, !PT ;  /* 0x0000000315027212 */ /* 0x000fc800078efcff */
[----:B------:R-:W-:-:S13]  /*6010*/  ISETP.NE.U32.AND P0, PT, R2, RZ, PT ;  /* 0x000000ff0200720c */ /* 0x000fda0003f05070 */
        /* <DEDUP_REMOVED lines=22> */
.L_x_58:
[----:B------:R-:W-:Y:S02]  /*6180*/  MOV R2, 0x61a0 ;  /* 0x000061a000027802 */ /* 0x000fe40000000f00 */
[----:B-----5:R-:W-:Y:S05]  /*6190*/  CALL.REL.NOINC `(.L_x_60) ;  /* 0x000000bc00dc7944 */ /* 0x020fea0003c00000 */
[----:B------:R-:W-:-:S05]  /*61a0*/  IADD3 R23, PT, PT, -R21, RZ, RZ ;  /* 0x000000ff15177210 */ /* 0x000fca0007ffe1ff */
[----:B------:R-:W-:-:S07]  /*61b0*/  IMAD R23, R20, R23, R22 ;  /* 0x0000001714177224 */ /* 0x000fce00078e0216 */
.L_x_59:
[----:B------:R-:W1:Y:S01]  /*61c0*/  LDC R20, c[0x0][0xbdc] ;  /* 0x0002f700ff147b82 */ /* 0x000e620000000800 */
[----:B------:R-:W-:Y:S02]  /*61d0*/  LOP3.LUT R14, R14, UR21, RZ, 0xc0, !PT ;  /* 0x000000150e0e7c12 */ /* 0x000fe4000f8ec0ff */
[----:B------:R-:W-:-:S05]  /*61e0*/  PLOP3.LUT P1, PT, PT, PT, PT, 0x8, 0x80 ;  /* 0x000000000080781c */ /* 0x000fca0003f2e170 */
[----:B------:R-:W2:Y:S08]  /*61f0*/  LDC R2, c[0x0][0xb80] ;  /* 0x0002e000ff027b82 */ /* 0x000eb00000000800 */
[----:B------:R-:W3:Y:S08]  /*6200*/  LDC R3, c[0x0][0xb90] ;  /* 0x0002e400ff037b82 */ /* 0x000ef00000000800 */
[----:B------:R-:W4:Y:S01]  /*6210*/  LDC R22, c[0x0][0xbe0] ;  /* 0x0002f800ff167b82 */ /* 0x000f220000000800 */
[----:B-1----:R-:W-:-:S02]  /*6220*/  SHF.L.U32 R20, R21, R20, RZ ;  /* 0x0000001415147219 */ /* 0x002fc400000006ff */
[----:B------:R-:W-:Y:S02]  /*6230*/  LOP3.LUT R21, R16, UR12, RZ, 0xc0, !PT ;  /* 0x0000000c10157c12 */ /* 0x000fe4000f8ec0ff */
[----:B------:R-:W-:-:S03]  /*6240*/  P2R R16, PR, RZ, 0x2 ;  /* 0x00000002ff107803 */ /* 0x000fc60000000000 */
[----:B------:R-:W-:Y:S02]  /*6250*/  IMAD.IADD R20, R21, 0x1, R20 ;  /* 0x0000000115147824 */ /* 0x000fe400078e0214 */
[----:B--2---:R-:W-:Y:S02]  /*6260*/  IMAD R14, R23, R2, R14 ;  /* 0x00000002170e7224 */ /* 0x004fe400078e020e */
[----:B---3--:R-:W-:Y:S01]  /*6270*/  IMAD R3, R20, R3, UR34 ;  /* 0x0000002214037e24 */ /* 0x008fe2000f8e0203 */
[----:B----4-:R-:W-:-:S04]  /*6280*/  ISETP.NE.AND P0, PT, R22, 0x1, PT ;  /* 0x000000011600780c */ /* 0x010fc80003f05270 */
[----:B------:R-:W-:Y:S02]  /*6290*/  SEL R2, R3, R14, !P0 ;  /* 0x0000000e03027207 */ /* 0x000fe40004000000 */
[----:B------:R-:W-:Y:S01]  /*62a0*/  SEL R21, R14, R3, !P0 ;  /* 0x000000030e157207 */ /* 0x000fe20004000000 */
[----:B------:R-:W-:Y:S02]  /*62b0*/  IMAD.MOV.U32 R3, RZ, RZ, 0x1 ;  /* 0x00000001ff037424 */ /* 0x000fe400078e00ff */
[----:B------:R-:W-:Y:S02]  /*62c0*/  IMAD.MOV.U32 R14, RZ, RZ, R11 ;  /* 0x000000ffff0e7224 */ /* 0x000fe400078e000b */
.L_x_50:
[----:B------:R-:W-:-:S09]  /*62d0*/  UISETP.NE.AND UP0, UPT, UR37, 0x1, UPT ;  /* 0x000000012500788c */ /* 0x000fd2000bf05270 */
[----:B------:R-:W-:Y:S05]  /*62e0*/  BRA.U !UP0, `(.L_x_61) ;  /* 0x0000000108047547 */ /* 0x000fea000b800000 */
[----:B------:R-:W-:Y:S05]  /*62f0*/  BPT.TRAP 0x1 ;  /* 0x000000040000795c */ /* 0x000fea0000300000 */
.L_x_61:
[----:B------:R-:W1:Y:S01]  /*6300*/  S2UR UR4, SR_CgaCtaId ;  /* 0x00000000000479c3 */ /* 0x000e620000008800 */
[----:B------:R-:W-:Y:S01]  /*6310*/  UMOV UR5, 0x400 ;  /* 0x0000040000057882 */ /* 0x000fe20000000000 */
[----:B------:R-:W-:Y:S01]  /*6320*/  SHF.L.U32 R20, R0, 0x1f, RZ ;  /* 0x0000001f00147819 */ /* 0x000fe200000006ff */
[----:B------:R-:W-:Y:S01]  /*6330*/  VIADD R22, R15, 0x1 ;  /* 0x000000010f167836 */ /* 0x000fe20000000000 */
[----:B------:R-:W-:Y:S01]  /*6340*/  ISETP.NE.AND P1, PT, R17, R14, PT ;  /* 0x0000000e1100720c */ /* 0x000fe20003f25270 */
[----:B-1----:R-:W-:-:S04]  /*6350*/  ULEA UR4, UR4, UR5, 0x18 ;  /* 0x0000000504047291 */ /* 0x002fc8000f8ec0ff */
[----:B------:R-:W-:-:S09]  /*6360*/  ULEA UR4, UR22, UR4, 0x3 ;  /* 0x0000000416047291 */ /* 0x000fd2000f8e18ff */
[----:B------:R-:W1:Y:S02]  /*6370*/  SYNCS.PHASECHK.TRANS64.TRYWAIT P0, [UR4+0xb0], R20 ;  /* 0x0000b014ff0075a7 */ /* 0x000e640008001104 */
[----:B-1----:R-:W-:Y:S05]  /*6380*/  @!P0 BRA `(.L_x_62) ;  /* 0x000000ac00b88947 */ /* 0x002fea0003800000 */
.L_x_231:
[----:B------:R-:W-:Y:S01]  /*6390*/  ELECT P0, URZ, PT ;  /* 0x0000000000ff782f */ /* 0x000fe20003800000 */
[----:B------:R-:W-:Y:S01]  /*63a0*/  @!P1 IMAD.MOV R22, RZ, RZ, R15 ;  /* 0x000000ffff169224 */ /* 0x000fe200078e020f */
[----:B------:R-:W-:Y:S01]  /*63b0*/  BSSY.RECONVERGENT B0, `(.L_x_63) ;  /* 0x0000017000007945 */ /* 0x000fe20003800200 */
[----:B------:R-:W-:-:S03]  /*63c0*/  ISETP.NE.AND P2, PT, R16, RZ, PT ;  /* 0x000000ff1000720c */ /* 0x000fc60003f45270 */
[----:B------:R-:W-:-:S07]  /*63d0*/  PRMT R15, R22, 0x7610, R15 ;  /* 0x00007610160f7816 */ /* 0x000fce000000000f */
[----:B------:R-:W-:Y:S05]  /*63e0*/  @!P0 BRA `(.L_x_64) ;  /* 0x00000000004c8947 */ /* 0x000fea0003800000 */
[----:B------:R-:W-:Y:S01]  /*63f0*/  PLOP3.LUT P0, PT, P1, P2, PT, 0x20, 0x2 ;  /* 0x000000000002781c */ /* 0x000fe20000f04470 */
[----:B------:R-:W-:Y:S01]  /*6400*/  UIMAD UR5, UR22, 0x14, UR36 ;  /* 0x00000014160578a4 */ /* 0x000fe2000f8e0224 */
[----:B------:R-:W-:Y:S02]  /*6410*/  SEL R16, R15, RZ, !P2 ;  /* 0x000000ff0f107207 */ /* 0x000fe40005000000 */
[----:B-1----:R-:W-:-:S04]  /*6420*/  SEL R17, RZ, 0x1, !P0 ;  /* 0x00000001ff117807 */ /* 0x002fc80004000000 */
[----:B------:R-:W-:Y:S02]  /*6430*/  PRMT R16, R17, 0x5410, R16 ;  /* 0x0000541011107816 */ /* 0x000fe40000000010 */
[----:B------:R1:W-:Y:S04]  /*6440*/  STS [UR5], R2 ;  /* 0x00000002ff007988 */ /* 0x0003e80008000805 */
[----:B------:R1:W-:Y:S04]  /*6450*/  STS [UR5+0x4], R21 ;  /* 0x00000415ff007988 */ /* 0x0003e80008000805 */
[----:B------:R1:W-:Y:S04]  /*6460*/  STS [UR5+0xc], R3 ;  /* 0x00000c03ff007988 */ /* 0x0003e80008000805 */
[----:B------:R1:W-:Y:S04]  /*6470*/  STS [UR5+0x10], R16 ;  /* 0x00001010ff007988 */ /* 0x0003e80008000805 */
[----:B------:R1:W-:Y:S01]  /*6480*/  STS [UR5+0x8], R14 ;  /* 0x0000080eff007988 */ /* 0x0003e20008000805 */
[----:B------:R-:W-:Y:S01]  /*6490*/  @!PT LDS RZ, [RZ] ;  /* 0x00000000fffff984 */ /* 0x000fe20000000800 */
[----:B------:R-:W-:Y:S01]  /*64a0*/  @!PT LDS RZ, [RZ] ;  /* 0x00000000fffff984 */ /* 0x000fe20000000800 */
[----:B------:R-:W-:Y:S01]  /*64b0*/  @!PT LDS RZ, [RZ] ;  /* 0x00000000fffff984 */ /* 0x000fe20000000800 */
[----:B------:R-:W-:Y:S01]  /*64c0*/  @!PT LDS RZ, [RZ] ;  /* 0x00000000fffff984 */ /* 0x000fe20000000800 */
[----:B------:R2:W-:Y:S06]  /*64d0*/  MEMBAR.ALL.CTA ;  /* 0x0000000000007992 */ /* 0x0005ec0000008000 */
[----:B--2---:R-:W2:Y:S01]  /*64e0*/  FENCE.VIEW.ASYNC.S ;  /* 0x00000000000073c6 */ /* 0x004ea20000000000 */
[----:B------:R-:W-:Y:S05]  /*64f0*/  BRA.U !UP0, `(.L_x_65) ;  /* 0x0000000108047547 */ /* 0x000fea000b800000 */
[----:B------:R-:W-:Y:S05]  /*6500*/  BPT.TRAP 0x1 ;  /* 0x000000040000795c */ /* 0x000fea0000300000 */
.L_x_65:
[----:B--2---:R-:W-:Y:S01]  /*6510*/  SYNCS.ARRIVE.TRANS64.A1T0 RZ, [UR4+0x70], RZ ;  /* 0x000070ffffff79a7 */ /* 0x004fe20008100004 */
.L_x_64:
[----:B------:R-:W-:Y:S05]  /*6520*/  BSYNC.RECONVERGENT B0 ;  /* 0x0000000000007941 */ /* 0x000fea0003800200 */
.L_x_63:
[----:B------:R-:W-:Y:S01]  /*6530*/  UIADD3 UR22, UPT, UPT, UR22, 0x1, URZ ;  /* 0x0000000116167890 */ /* 0x000fe2000fffe0ff */
[----:B-1----:R-:W-:-:S03]  /*6540*/  MOV R17, R14 ;  /* 0x0000000e00117202 */ /* 0x002fc60000000f00 */
[----:B------:R-:W-:-:S04]  /*6550*/  UISETP.NE.AND UP0, UPT, UR22, 0x8, UPT ;  /* 0x000000081600788c */ /* 0x000fc8000bf05270 */
[----:B------:R-:W-:Y:S02]  /*6560*/  USEL UR4, URZ, 0x1, UP0 ;  /* 0x00000001ff047887 */ /* 0x000fe40008000000 */
[----:B------:R-:W-:-:S04]  /*6570*/  USEL UR22, UR22, URZ, UP0 ;  /* 0x000000ff16167287 */ /* 0x000fc80008000000 */
[----:B------:R-:W-:Y:S01]  /*6580*/  LOP3.LUT R0, R0, UR4, RZ, 0x3c, !PT ;  /* 0x0000000400007c12 */ /* 0x000fe2000f8e3cff */
[----:B------:R-:W-:Y:S07]  /*6590*/  @!P2 BRA `(.L_x_66) ;  /* 0xffffffe4001ca947 */ /* 0x000fee000383ffff */
[----:B------:R-:W-:Y:S01]  /*65a0*/  HFMA2 R15, -RZ, RZ, 0, 0 ;  /* 0x00000000ff0f7431 */ /* 0x000fe200000001ff */
[----:B------:R-:W-:Y:S02]  /*65b0*/  PRMT R16, RZ, 0x7610, R16 ;  /* 0x00007610ff107816 */ /* 0x000fe40000000010 */
.L_x_82:
[----:B-1-3--:R-:W1:Y:S01]  /*65c0*/  LDC.64 R2, c[0x0][0xbd0] ;  /* 0x0002f400ff027b82 */ /* 0x00ae620000000a00 */
        /* <DEDUP_REMOVED lines=12> */
[----:B--2---:R-:W-:Y:S05]  /*6690*/  @P0 BRA P1, `(.L_x_67) ;  /* 0x0000001400ec0947 */ /* 0x004fea0000800000 */
        /* <DEDUP_REMOVED lines=8> */
[----:B-----5:R-:W-:Y:S01]  /*6720*/  MOV R19, R6 ;  /* 0x0000000600137202 */ /* 0x020fe20000000f00 */
        /* <DEDUP_REMOVED lines=32> */
[----:B------:R-:W-:-:S04]  /*6930*/  IMAD.WIDE.U32 R28, R25, UR4, RZ ;  /* 0x00000004191c7c25 */ /* 0x000fc8000f8e00ff */
[----:B------:R-:W2:Y:S01]  /*6940*/  F2I.FTZ.U32.TRUNC.NTZ R27, R27 ;  /* 0x0000001b001b7305 */ /* 0x000ea2000021f000 */
[----:B------:R-:W-:-:S04]  /*6950*/  IMAD.WIDE.U32 R30, P1, R22, UR11, R30 ;  /* 0x0000000b161e7c25 */ /* 0x000fc8000f82001e */
[----:B------:R-:W-:-:S04]  /*6960*/  IMAD.WIDE.U32 R28, P0, R26, UR5, R28 ;  /* 0x000000051a1c7c25 */ /* 0x000fc8000f80001c */
[----:B------:R-:W-:-:S04]  /*6970*/  IMAD.WIDE.U32 R38, R26, UR4, RZ ;  /* 0x000000041a267c25 */ /* 0x000fc8000f8e00ff */
[----:B------:R-:W-:Y:S01]  /*6980*/  IMAD.X R35, RZ, RZ, RZ, P1 ;  /* 0x000000ffff237224 */ /* 0x000fe200008e06ff */
[----:B------:R-:W-:Y:S01]  /*6990*/  IADD3 RZ, P1, PT, R37, R30, RZ ;  /* 0x0000001e25ff7210 */ /* 0x000fe20007f3e0ff */
[----:B-1----:R-:W-:Y:S01]  /*69a0*/  VIADD R12, R12, 0xffffffe ;  /* 0x0ffffffe0c0c7836 */ /* 0x002fe20000000000 */
[----:B------:R-:W-:Y:S01]  /*69b0*/  IADD3 RZ, P2, PT, R39, R28, RZ ;  /* 0x0000001c27ff7210 */ /* 0x000fe20007f5e0ff */
[----:B------:R-:W-:Y:S02]  /*69c0*/  IMAD.MOV.U32 R34, RZ, RZ, R31 ;  /* 0x000000ffff227224 */ /* 0x000fe400078e001f */
[----:B------:R-:W-:Y:S01]  /*69d0*/  IMAD.X R33, RZ, RZ, RZ, P0 ;  /* 0x000000ffff217224 */ /* 0x000fe200000e06ff */
[----:B------:R-:W-:Y:S01]  /*69e0*/  ISETP.NE.U32.AND P0, PT, RZ, UR10, PT ;  /* 0x0000000aff007c0c */ /* 0x000fe2000bf05070 */
[----:B------:R-:W-:Y:S02]  /*69f0*/  IMAD.MOV.U32 R32, RZ, RZ, R29 ;  /* 0x000000ffff207224 */ /* 0x000fe400078e001d */
[----:B------:R1:W3:Y:S01]  /*6a00*/  F2I.FTZ.U32.TRUNC.NTZ R29, R12 ;  /* 0x0000000c001d7305 */ /* 0x0002e2000021f000 */
[----:B------:R-:W-:Y:S01]  /*6a10*/  IMAD.WIDE.U32.X R34, R21, UR11, R34, P1 ;  /* 0x0000000b15227c25 */ /* 0x000fe200088e0422 */
[----:B------:R-:W-:-:S02]  /*6a20*/  ISETP.NE.U32.AND P1, PT, RZ, UR4, PT ;  /* 0x00000004ff007c0c */ /* 0x000fc4000bf25070 */
[----:B------:R-:W-:Y:S01]  /*6a30*/  ISETP.NE.AND.EX P0, PT, RZ, UR11, PT, P0 ;  /* 0x0000000bff007c0c */ /* 0x000fe2000bf05300 */
[----:B------:R-:W-:Y:S01]  /*6a40*/  IMAD.WIDE.U32.X R32, R25, UR5, R32, P2 ;  /* 0x0000000519207c25 */ /* 0x000fe200090e0420 */
[----:B------:R-:W-:Y:S02]  /*6a50*/  ISETP.NE.AND.EX P1, PT, RZ, UR5, PT, P1 ;  /* 0x00000005ff007c0c */ /* 0x000fe4000bf25310 */
[----:B------:R-:W-:Y:S01]  /*6a60*/  SEL R20, R20, R34, !P0 ;  /* 0x0000002214147207 */ /* 0x000fe20004000000 */
[----:B--2---:R-:W-:Y:S01]  /*6a70*/  IMAD.MOV R22, RZ, RZ, -R27 ;  /* 0x000000ffff167224 */ /* 0x004fe200078e0a1b */
[----:B------:R-:W-:Y:S01]  /*6a80*/  SEL R19, R19, R35, !P0 ;  /* 0x0000002313137207 */ /* 0x000fe20004000000 */
[----:B------:R-:W-:Y:S01]  /*6a90*/  IMAD.MOV.U32 R26, RZ, RZ, RZ ;  /* 0x000000ffff1a7224 */ /* 0x000fe200078e00ff */
[----:B------:R-:W-:Y:S01]  /*6aa0*/  SEL R24, R24, R32, !P1 ;  /* 0x0000002018187207 */ /* 0x000fe20004800000 */
[----:B------:R-:W-:Y:S01]  /*6ab0*/  IMAD R21, R22, R18, RZ ;  /* 0x0000001216157224 */ /* 0x000fe200078e02ff */
[----:B------:R-:W-:Y:S01]  /*6ac0*/  SEL R23, R23, R33, !P1 ;  /* 0x0000002117177207 */ /* 0x000fe20004800000 */
[----:B------:R-:W-:Y:S01]  /*6ad0*/  IMAD.MOV.U32 R28, RZ, RZ, RZ ;  /* 0x000000ffff1c7224 */ /* 0x000fe200078e00ff */
[----:B-1----:R-:W-:Y:S01]  /*6ae0*/  SHF.R.U64 R12, R20, UR8, R19 ;  /* 0x00000008140c7c19 */ /* 0x002fe20008001213 */
[----:B------:R-:W-:Y:S01]  /*6af0*/  IMAD.HI.U32 R21, R27, R21, R26 ;  /* 0x000000151b157227 */ /* 0x000fe200078e001a */
[----:B------:R-:W-:-:S02]  /*6b00*/  SHF.R.U64 R23, R24, UR6, R23 ;  /* 0x0000000618177c19 */ /* 0x000fc40008001217 */
[----:B------:R-:W-:Y:S01]  /*6b10*/  IADD3 R25, PT, PT, R5, -0x1, R12 ;  /* 0xffffffff05197810 */ /* 0x000fe20007ffe00c */
[----:B---3--:R-:W-:Y:S01]  /*6b20*/  IMAD.MOV R26, RZ, RZ, -R29 ;  /* 0x000000ffff1a7224 */ /* 0x008fe200078e0a1d */
[----:B------:R-:W-:Y:S02]  /*6b30*/  IADD3 R24, PT, PT, R4, -0x1, R23 ;  /* 0xffffffff04187810 */ /* 0x000fe40007ffe017 */
[----:B------:R-:W-:Y:S01]  /*6b40*/  IABS R20, R5 ;  /* 0x0000000500147213 */ /* 0x000fe20000000000 */
[----:B------:R-:W-:Y:S01]  /*6b50*/  IMAD R23, R26, R13, RZ ;  /* 0x0000000d1a177224 */ /* 0x000fe200078e02ff */
[----:B------:R-:W-:Y:S02]  /*6b60*/  IABS R22, R25 ;  /* 0x0000001900167213 */ /* 0x000fe40000000000 */
[----:B------:R-:W-:Y:S01]  /*6b70*/  IABS R12, R4 ;  /* 0x00000004000c7213 */ /* 0x000fe20000000000 */
[----:B------:R-:W-:Y:S01]  /*6b80*/  IMAD.HI.U32 R23, R29, R23, R28 ;  /* 0x000000171d177227 */ /* 0x000fe200078e001c */
[----:B------:R-:W-:-:S02]  /*6b90*/  IABS R19, R24 ;  /* 0x0000001800137213 */ /* 0x000fc40000000000 */
[----:B------:R-:W-:Y:S01]  /*6ba0*/  ISETP.GE.AND P4, PT, R25, RZ, PT ;  /* 0x000000ff1900720c */ /* 0x000fe20003f86270 */
[----:B------:R-:W-:Y:S01]  /*6bb0*/  IMAD.MOV R20, RZ, RZ, -R20 ;  /* 0x000000ffff147224 */ /* 0x000fe200078e0a14 */
[----:B------:R-:W-:Y:S01]  /*6bc0*/  ISETP.GE.AND P2, PT, R24, RZ, PT ;  /* 0x000000ff1800720c */ /* 0x000fe20003f46270 */
[----:B------:R-:W-:-:S04]  /*6bd0*/  IMAD.HI.U32 R21, R21, R22, RZ ;  /* 0x0000001615157227 */ /* 0x000fc800078e00ff */
        /* <DEDUP_REMOVED lines=26> */
.L_x_70:
[----:B------:R-:W-:Y:S05]  /*6d80*/  BSYNC.RECONVERGENT B0 ;  /* 0x0000000000007941 */ /* 0x000fea0003800200 */
.L_x_69:
        /* <DEDUP_REMOVED lines=26> */
[----:B------:R-:W-:Y:S01]  /*6f30*/  IADD3 R26, P0, PT, R19, R24, RZ ;  /* 0x00000018131a7210 */ /* 0x000fe20007f1e0ff */
[----:B------:R-:W-:Y:S01]  /*6f40*/  IMAD.U32 R24, RZ, RZ, UR17 ;  /* 0x00000011ff187e24 */ /* 0x000fe2000f8e00ff */
        /* <DEDUP_REMOVED lines=8> */
[----:B------:R-:W-:-:S05]  /*6fd0*/  IADD3 R22, P0, PT, R19, R10, RZ ;  /* 0x0000000a13167210 */ /* 0x000fca0007f1e0ff */
        /* <DEDUP_REMOVED lines=12> */
.L_x_74:
        /* <DEDUP_REMOVED lines=33> */
[----:B------:R-:W-:Y:S02]  /*72b0*/  IMAD.MOV.U32 R24, RZ, RZ, R27 ;  /* 0x000000ffff187224 */ /* 0x000fe400078e001b */
[----:B------:R-:W-:-:S04]  /*72c0*/  IMAD.WIDE.U32.X R18, R18, UR11, R28, P0 ;  /* 0x0000000b12127c25 */ /* 0x000fc800080e041c */
[----:B------:R-:W-:-:S05]  /*72d0*/  IMAD.WIDE.U32 R28, R23, UR4, RZ ;  /* 0x00000004171c7c25 */ /* 0x000fca000f8e00ff */
[----:B------:R-:W-:-:S05]  /*72e0*/  IADD3 RZ, P0, PT, R29, R26, RZ ;  /* 0x0000001a1dff7210 */ /* 0x000fca0007f1e0ff */
[----:B------:R-:W-:Y:S01]  /*72f0*/  IMAD.WIDE.U32.X R22, R22, UR5, R24, P0 ;  /* 0x0000000516167c25 */ /* 0x000fe200080e0418 */
[----:B------:R-:W-:-:S04]  /*7300*/  ISETP.NE.U32.AND P0, PT, RZ, UR10, PT ;  /* 0x0000000aff007c0c */ /* 0x000fc8000bf05070 */
[----:B------:R-:W-:-:S04]  /*7310*/  ISETP.NE.AND.EX P0, PT, RZ, UR11, PT, P0 ;  /* 0x0000000bff007c0c */ /* 0x000fc8000bf05300 */
[----:B------:R-:W-:Y:S02]  /*7320*/  SEL R13, R13, R18, !P0 ;  /* 0x000000120d0d7207 */ /* 0x000fe40004000000 */
[----:B------:R-:W-:Y:S02]  /*7330*/  SEL R12, R12, R19, !P0 ;  /* 0x000000130c0c7207 */ /* 0x000fe40004000000 */
[----:B------:R-:W-:Y:S02]  /*7340*/  ISETP.NE.U32.AND P0, PT, RZ, UR4, PT ;  /* 0x00000004ff007c0c */ /* 0x000fe4000bf05070 */
[----:B------:R-:W-:Y:S02]  /*7350*/  SHF.R.U64 R12, R13, UR8, R12 ;  /* 0x000000080d0c7c19 */ /* 0x000fe4000800120c */
[----:B------:R-:W-:-:S04]  /*7360*/  ISETP.NE.AND.EX P0, PT, RZ, UR5, PT, P0 ;  /* 0x00000005ff007c0c */ /* 0x000fc8000bf05300 */
[----:B------:R-:W-:Y:S02]  /*7370*/  SEL R18, R20, R23, !P0 ;  /* 0x0000001714127207 */ /* 0x000fe40004000000 */
[-C--:B------:R-:W-:Y:S02]  /*7380*/  IABS R20, R5.reuse ;  /* 0x0000000500147213 */ /* 0x080fe40000000000 */
[----:B------:R-:W-:Y:S02]  /*7390*/  SEL R21, R21, R22, !P0 ;  /* 0x0000001615157207 */ /* 0x000fe40004000000 */
[----:B------:R-:W1:Y:S01]  /*73a0*/  I2F.RP R23, R20 ;  /* 0x0000001400177306 */ /* 0x000e620000209400 */
[----:B------:R-:W-:Y:S02]  /*73b0*/  IADD3 R22, PT, PT, R5, -0x1, R12 ;  /* 0xffffffff05167810 */ /* 0x000fe40007ffe00c */
[----:B------:R-:W-:Y:S02]  /*73c0*/  IABS R12, R5 ;  /* 0x00000005000c7213 */ /* 0x000fe40000000000 */
[----:B------:R-:W-:-:S02]  /*73d0*/  IABS R13, R22 ;  /* 0x00000016000d7213 */ /* 0x000fc40000000000 */
[----:B------:R-:W-:Y:S01]  /*73e0*/  SHF.R.U64 R21, R21, UR6, R18 ;  /* 0x0000000615157c19 */ /* 0x000fe20008001212 */
[----:B------:R-:W-:-:S03]  /*73f0*/  IMAD.MOV R12, RZ, RZ, -R12 ;  /* 0x000000ffff0c7224 */ /* 0x000fc600078e0a0c */
[----:B------:R-:W-:Y:S01]  /*7400*/  IADD3 R21, PT, PT, R4, -0x1, R21 ;  /* 0xffffffff04157810 */ /* 0x000fe20007ffe015 */
[----:B-1----:R-:W1:Y:S02]  /*7410*/  MUFU.RCP R24, R23 ;  /* 0x0000001700187308 */ /* 0x002e640000001000 */
[----:B-1----:R-:W-:-:S06]  /*7420*/  VIADD R24, R24, 0xffffffe ;  /* 0x0ffffffe18187836 */ /* 0x002fcc0000000000 */
[----:B------:R-:W1:Y:S02]  /*7430*/  F2I.FTZ.U32.TRUNC.NTZ R25, R24 ;  /* 0x0000001800197305 */ /* 0x000e64000021f000 */
[----:B-1----:R-:W-:Y:S02]  /*7440*/  IMAD.MOV R19, RZ, RZ, -R25 ;  /* 0x000000ffff137224 */ /* 0x002fe400078e0a19 */
[----:B------:R-:W-:Y:S02]  /*7450*/  IMAD.MOV.U32 R24, RZ, RZ, RZ ;  /* 0x000000ffff187224 */ /* 0x000fe400078e00ff */
[----:B------:R-:W-:-:S04]  /*7460*/  IMAD R19, R19, R20, RZ ;  /* 0x0000001413137224 */ /* 0x000fc800078e02ff */
[----:B------:R-:W-:-:S06]  /*7470*/  IMAD.HI.U32 R19, R25, R19, R24 ;  /* 0x0000001319137227 */ /* 0x000fcc00078e0018 */
[----:B------:R-:W-:-:S04]  /*7480*/  IMAD.HI.U32 R19, R19, R13, RZ ;  /* 0x0000000d13137227 */ /* 0x000fc800078e00ff */
[----:B------:R-:W-:Y:S01]  /*7490*/  IMAD R23, R19, R12, R13 ;  /* 0x0000000c13177224 */ /* 0x000fe200078e020d */
[----:B------:R-:W-:Y:S02]  /*74a0*/  IABS R19, R4 ;  /* 0x0000000400137213 */ /* 0x000fe40000000000 */
[----:B------:R-:W-:Y:S02]  /*74b0*/  IABS R13, R21 ;  /* 0x00000015000d7213 */ /* 0x000fe40000000000 */
[----:B------:R-:W1:Y:S01]  /*74c0*/  I2F.RP R26, R19 ;  /* 0x00000013001a7306 */ /* 0x000e620000209400 */
[----:B------:R-:W-:-:S13]  /*74d0*/  ISETP.GT.U32.AND P0, PT, R20, R23, PT ;  /* 0x000000171400720c */ /* 0x000fda0003f04070 */
[----:B------:R-:W-:Y:S01]  /*74e0*/  @!P0 IMAD.IADD R23, R23, 0x1, -R20 ;  /* 0x0000000117178824 */ /* 0x000fe200078e0a14 */
[----:B-1----:R-:W1:Y:S02]  /*74f0*/  MUFU.RCP R24, R26 ;  /* 0x0000001a00187308 */ /* 0x002e640000001000 */
[----:B-1----:R-:W-:-:S06]  /*7500*/  VIADD R24, R24, 0xffffffe ;  /* 0x0ffffffe18187836 */ /* 0x002fcc0000000000 */
        /* <DEDUP_REMOVED lines=29> */
.L_x_73:
[----:B------:R-:W-:Y:S05]  /*76e0*/  BSYNC.RECONVERGENT B0 ;  /* 0x0000000000007941 */ /* 0x000fea0003800200 */
.L_x_72:
[----:B------:R-:W1:Y:S04]  /*76f0*/  SHFL.UP PT, R20, R23, 0x1, RZ ;  /* 0x0420000017147989 */ /* 0x000e6800000e00ff */
[----:B------:R-:W3:Y:S01]  /*7700*/  SHFL.UP PT, R19, R18, 0x1, RZ ;  /* 0x0420000012137989 */ /* 0x000ee200000e00ff */
[----:B-1----:R-:W-:Y:S02]  /*7710*/  SEL R20, R20, RZ, P5 ;  /* 0x000000ff14147207 */ /* 0x002fe40002800000 */
[----:B---3--:R-:W-:Y:S02]  /*7720*/  SEL R19, R19, RZ, P5 ;  /* 0x000000ff13137207 */ /* 0x008fe40002800000 */
[----:B------:R-:W-:-:S05]  /*7730*/  IADD3 R20, P0, PT, R20, R23, RZ ;  /* 0x0000001714147210 */ /* 0x000fca0007f1e0ff */
[----:B------:R-:W-:Y:S01]  /*7740*/  IMAD.X R19, R19, 0x1, R18, P0 ;  /* 0x0000000113137824 */ /* 0x000fe200000e0612 */
        /* <DEDUP_REMOVED lines=32> */
.L_x_71:
        /* <DEDUP_REMOVED lines=17> */
.L_x_68:
[----:B------:R-:W3:Y:S01]  /*7a60*/  LDCU UR4, c[0x0][0xbe8] ;  /* 0x00017d00ff0477ac */ /* 0x000ee20008000800 */
[----:B------:R-:W-:Y:S01]  /*7a70*/  IMAD.MOV.U32 R22, RZ, RZ, -0x1 ;  /* 0xffffffffff167424 */ /* 0x000fe200078e00ff */
[----:B--2---:R-:W-:Y:S02]  /*7a80*/  MOV R21, 0xffffffff ;  /* 0xffffffff00157802 */ /* 0x004fe40000000f00 */
[----:B---3--:R-:W-:-:S13]  /*7a90*/  ISETP.GE.AND P0, PT, R11, UR4, PT ;  /* 0x000000040b007c0c */ /* 0x008fda000bf06270 */
[----:B------:R-:W-:Y:S05]  /*7aa0*/  @P0 BRA `(.L_x_67) ;  /* 0x0000000000e80947 */ /* 0x000fea0003800000 */
[----:B------:R-:W2:Y:S01]  /*7ab0*/  LDC R17, c[0x0][0xb98] ;  /* 0x0002e600ff117b82 */ /* 0x000ea20000000800 */
[----:B-1----:R-:W-:-:S04]  /*7ac0*/  IADD3 R24, P0, PT, -R10, UR18, RZ ;  /* 0x000000120a187c10 */ /* 0x002fc8000ff1e1ff */
[----:B------:R-:W-:-:S03]  /*7ad0*/  IADD3.X R20, PT, PT, ~R9, UR17, RZ, P0, !PT ;  /* 0x0000001109147c10 */ /* 0x000fc600087fe5ff */
[----:B------:R-:W1:Y:S08]  /*7ae0*/  LDC R25, c[0x0][0xb88] ;  /* 0x0002e200ff197b82 */ /* 0x000e700000000800 */
[----:B------:R-:W3:Y:S01]  /*7af0*/  LDC R23, c[0x0][0xbdc] ;  /* 0x0002f700ff177b82 */ /* 0x000ee20000000800 */
[-CC-:B--2---:R-:W-:Y:S02]  /*7b00*/  SHF.R.U32.HI R26, RZ, R17.reuse, R20.reuse ;  /* 0x00000011ff1a7219 */ /* 0x184fe40000011614 */
[----:B------:R-:W-:-:S02]  /*7b10*/  SHF.R.U64 R17, R24, R17, R20 ;  /* 0x0000001118117219 */ /* 0x000fc40000001214 */
[-CC-:B-1----:R-:W-:Y:S02]  /*7b20*/  SHF.R.U32.HI R22, RZ, R25.reuse, R26.reuse ;  /* 0x00000019ff167219 */ /* 0x182fe4000001161a */
        /* <DEDUP_REMOVED lines=29> */
.L_x_75:
[----:B------:R-:W-:Y:S02]  /*7d00*/  MOV R2, 0x7d20 ;  /* 0x00007d2000027802 */ /* 0x000fe40000000f00 */
[----:B-----5:R-:W-:Y:S05]  /*7d10*/  CALL.REL.NOINC `(.L_x_60) ;  /* 0x000000a000fc7944 */ /* 0x020fea0003c00000 */
[----:B------:R-:W-:-:S05]  /*7d20*/  IADD3 R23, PT, PT, -R21, RZ, RZ ;  /* 0x000000ff15177210 */ /* 0x000fca0007ffe1ff */
[----:B------:R-:W-:-:S07]  /*7d30*/  IMAD R23, R20, R23, R22 ;  /* 0x0000001714177224 */ /* 0x000fce00078e0216 */
.L_x_76:
[----:B------:R-:W1:Y:S01]  /*7d40*/  LDC R20, c[0x0][0xbdc] ;  /* 0x0002f700ff147b82 */ /* 0x000e620000000800 */
[----:B------:R-:W-:Y:S02]  /*7d50*/  LOP3.LUT R17, R17, UR21, RZ, 0xc0, !PT ;  /* 0x0000001511117c12 */ /* 0x000fe4000f8ec0ff */
[----:B------:R-:W-:-:S05]  /*7d60*/  PLOP3.LUT P1, PT, PT, PT, PT, 0x8, 0x80 ;  /* 0x000000000080781c */ /* 0x000fca0003f2e170 */
[----:B------:R-:W2:Y:S08]  /*7d70*/  LDC R2, c[0x0][0xb80] ;  /* 0x0002e000ff027b82 */ /* 0x000eb00000000800 */
[----:B------:R-:W3:Y:S08]  /*7d80*/  LDC R3, c[0x0][0xb90] ;  /* 0x0002e400ff037b82 */ /* 0x000ef00000000800 */
[----:B------:R-:W4:Y:S01]  /*7d90*/  LDC R22, c[0x0][0xbe0] ;  /* 0x0002f800ff167b82 */ /* 0x000f220000000800 */
[----:B-1----:R-:W-:-:S02]  /*7da0*/  SHF.L.U32 R20, R21, R20, RZ ;  /* 0x0000001415147219 */ /* 0x002fc400000006ff */
[----:B------:R-:W-:-:S05]  /*7db0*/  LOP3.LUT R21, R26, UR12, RZ, 0xc0, !PT ;  /* 0x0000000c1a157c12 */ /* 0x000fca000f8ec0ff */
[----:B------:R-:W-:Y:S02]  /*7dc0*/  IMAD.IADD R20, R21, 0x1, R20 ;  /* 0x0000000115147824 */ /* 0x000fe400078e0214 */
[----:B--2---:R-:W-:Y:S02]  /*7dd0*/  IMAD R17, R23, R2, R17 ;  /* 0x0000000217117224 */ /* 0x004fe400078e0211 */
[----:B------:R-:W-:Y:S02]  /*7de0*/  IMAD.MOV.U32 R21, RZ, RZ, R11 ;  /* 0x000000ffff157224 */ /* 0x000fe400078e000b */
[----:B---3--:R-:W-:Y:S02]  /*7df0*/  IMAD R20, R20, R3, UR34 ;  /* 0x0000002214147e24 */ /* 0x008fe4000f8e0203 */
[----:B------:R-:W-:Y:S01]  /*7e00*/  IMAD.MOV.U32 R3, RZ, RZ, 0x1 ;  /* 0x00000001ff037424 */ /* 0x000fe200078e00ff */
[----:B----4-:R-:W-:-:S04]  /*7e10*/  ISETP.NE.AND P0, PT, R22, 0x1, PT ;  /* 0x000000011600780c */ /* 0x010fc80003f05270 */
[----:B------:R-:W-:Y:S02]  /*7e20*/  SEL R2, R20, R17, !P0 ;  /* 0x0000001114027207 */ /* 0x000fe40004000000 */
[----:B------:R-:W-:Y:S02]  /*7e30*/  SEL R22, R17, R20, !P0 ;  /* 0x0000001411167207 */ /* 0x000fe40004000000 */
[----:B------:R-:W-:Y:S02]  /*7e40*/  P2R R17, PR, RZ, 0x2 ;  /* 0x00000002ff117803 */ /* 0x000fe40000000000 */
.L_x_67:
[----:B------:R-:W-:-:S09]  /*7e50*/  UISETP.NE.AND UP0, UPT, UR37, 0x1, UPT ;  /* 0x000000012500788c */ /* 0x000fd2000bf05270 */
[----:B------:R-:W-:Y:S05]  /*7e60*/  BRA.U !UP0, `(.L_x_77) ;  /* 0x0000000108047547 */ /* 0x000fea000b800000 */
[----:B------:R-:W-:Y:S05]  /*7e70*/  BPT.TRAP 0x1 ;  /* 0x000000040000795c */ /* 0x000fea0000300000 */
.L_x_77:
[----:B------:R-:W2:Y:S01]  /*7e80*/  S2UR UR4, SR_CgaCtaId ;  /* 0x00000000000479c3 */ /* 0x000ea20000008800 */
[----:B------:R-:W-:Y:S01]  /*7e90*/  UMOV UR5, 0x400 ;  /* 0x0000040000057882 */ /* 0x000fe20000000000 */
[----:B------:R-:W-:Y:S02]  /*7ea0*/  SHF.L.U32 R20, R0, 0x1f, RZ ;  /* 0x0000001f00147819 */ /* 0x000fe400000006ff */
[----:B------:R-:W-:Y:S02]  /*7eb0*/  ISETP.NE.AND P1, PT, R14, R21, PT ;  /* 0x000000150e00720c */ /* 0x000fe40003f25270 */
[----:B------:R-:W-:-:S04]  /*7ec0*/  ISETP.NE.AND P2, PT, R17, RZ, PT ;  /* 0x000000ff1100720c */ /* 0x000fc80003f45270 */
[----:B------:R-:W-:Y:S01]  /*7ed0*/  ISETP.NE.AND P2, PT, R14, R21, !P2 ;  /* 0x000000150e00720c */ /* 0x000fe20005745270 */
[----:B------:R-:W-:-:S06]  /*7ee0*/  VIADD R14, R16, 0x1 ;  /* 0x00000001100e7836 */ /* 0x000fcc0000000000 */
[----:B------:R-:W-:Y:S01]  /*7ef0*/  @!P1 IMAD.MOV R14, RZ, RZ, R16 ;  /* 0x000000ffff0e9224 */ /* 0x000fe200078e0210 */
[----:B--2---:R-:W-:-:S04]  /*7f00*/  ULEA UR4, UR4, UR5, 0x18 ;  /* 0x0000000504047291 */ /* 0x004fc8000f8ec0ff */
[----:B------:R-:W-:-:S09]  /*7f10*/  ULEA UR4, UR22, UR4, 0x3 ;  /* 0x0000000416047291 */ /* 0x000fd2000f8e18ff */
[----:B------:R-:W2:Y:S02]  /*7f20*/  SYNCS.PHASECHK.TRANS64.TRYWAIT P0, [UR4+0xb0], R20 ;  /* 0x0000b014ff0075a7 */ /* 0x000ea40008001104 */
[----:B--2---:R-:W-:Y:S05]  /*7f30*/  @!P0 BRA `(.L_x_78) ;  /* 0x0000009000e48947 */ /* 0x004fea0003800000 */
.L_x_233:
[----:B------:R-:W-:Y:S02]  /*7f40*/  ELECT P0, URZ, PT ;  /* 0x0000000000ff782f */ /* 0x000fe40003800000 */
[----:B------:R-:W-:Y:S01]  /*7f50*/  ISETP.NE.AND P1, PT, R17, RZ, PT ;  /* 0x000000ff1100720c */ /* 0x000fe20003f25270 */
[----:B------:R-:W-:Y:S03]  /*7f60*/  BSSY.RECONVERGENT B0, `(.L_x_79) ;  /* 0x0000015000007945 */ /* 0x000fe60003800200 */
[----:B------:R-:W-:-:S04]  /*7f70*/  SEL R14, R14, RZ, !P1 ;  /* 0x000000ff0e0e7207 */ /* 0x000fc80004800000 */
[----:B------:R-:W-:-:S03]  /*7f80*/  PRMT R16, R14, 0x7610, R16 ;  /* 0x000076100e107816 */ /* 0x000fc60000000010 */
[----:B------:R-:W-:Y:S05]  /*7f90*/  @!P0 BRA `(.L_x_80) ;  /* 0x0000000000448947 */ /* 0x000fea0003800000 */
[----:B------:R-:W-:Y:S01]  /*7fa0*/  UIMAD UR5, UR22, 0x14, UR36 ;  /* 0x00000014160578a4 */ /* 0x000fe2000f8e0224 */
[----:B------:R-:W-:-:S04]  /*7fb0*/  SEL R17, RZ, 0x1, !P2 ;  /* 0x00000001ff117807 */ /* 0x000fc80005000000 */
[----:B------:R-:W-:-:S04]  /*7fc0*/  PRMT R17, R17, 0x5410, R16 ;  /* 0x0000541011117816 */ /* 0x000fc80000000010 */
        /* <DEDUP_REMOVED lines=10> */
[----:B----4-:R-:W4:Y:S01]  /*8070*/  FENCE.VIEW.ASYNC.S ;  /* 0x00000000000073c6 */ /* 0x010f220000000000 */
[----:B------:R-:W-:Y:S05]  /*8080*/  BRA.U !UP0, `(.L_x_81) ;  /* 0x0000000108047547 */ /* 0x000fea000b800000 */
[----:B------:R-:W-:Y:S05]  /*8090*/  BPT.TRAP 0x1 ;  /* 0x000000040000795c */ /* 0x000fea0000300000 */
.L_x_81:
[----:B----4-:R-:W-:Y:S01]  /*80a0*/  SYNCS.ARRIVE.TRANS64.A1T0 RZ, [UR4+0x70], RZ ;  /* 0x000070ffffff79a7 */ /* 0x010fe20008100004 */
.L_x_80:
[----:B------:R-:W-:Y:S05]  /*80b0*/  BSYNC.RECONVERGENT B0 ;  /* 0x0000000000007941 */ /* 0x000fea0003800200 */
.L_x_79:
[----:B------:R-:W-:Y:S01]  /*80c0*/  UIADD3 UR22, UPT, UPT, UR22, 0x1, URZ ;  /* 0x0000000116167890 */ /* 0x000fe2000fffe0ff */
[----:B------:R-:W-:Y:S02]  /*80d0*/  VIADD R15, R15, 0x1 ;  /* 0x000000010f0f7836 */ /* 0x000fe40000000000 */
[----:B------:R-:W-:Y:S01]  /*80e0*/  IMAD.MOV.U32 R14, RZ, RZ, R21 ;  /* 0x000000ffff0e7224 */ /* 0x000fe200078e0015 */
[----:B------:R-:W-:Y:S02]  /*80f0*/  UISETP.NE.AND UP0, UPT, UR22, 0x8, UPT ;  /* 0x000000081600788c */ /* 0x000fe4000bf05270 */
[----:B------:R-:W-:Y:S02]  /*8100*/  ISETP.NE.AND P0, PT, R15, 0x4, PT ;  /* 0x000000040f00780c */ /* 0x000fe40003f05270 */
[----:B------:R-:W-:Y:S02]  /*8110*/  USEL UR4, URZ, 0x1, UP0 ;  /* 0x00000001ff047887 */ /* 0x000fe40008000000 */
[----:B------:R-:W-:-:S04]  /*8120*/  USEL UR22, UR22, URZ, UP0 ;  /* 0x000000ff16167287 */ /* 0x000fc80008000000 */
[----:B------:R-:W-:-:S05]  /*8130*/  LOP3.LUT R0, R0, UR4, RZ, 0x3c, !PT ;  /* 0x0000000400007c12 */ /* 0x000fca000f8e3cff */
[----:B------:R-:W-:Y:S05]  /*8140*/  @!P0 EXIT ;  /* 0x000000000000894d */ /* 0x000fea0003800000 */
[----:B------:R-:W-:Y:S05]  /*8150*/  BRA `(.L_x_82) ;  /* 0xffffffe400187947 */ /* 0x000fea000383ffff */
.L_x_49:
[----:B------:R-:W-:-:S09]  /*8160*/  UISETP.NE.AND UP0, UPT, UR37, 0x3, UPT ;  /* 0x000000032500788c */ /* 0x000fd2000bf05270 */
[----:B------:R-:W-:Y:S05]  /*8170*/  BRA.U UP0, `(.L_x_83) ;  /* 0x0000001100cc7547 */ /* 0x000fea000b800000 */
[----:B------:R-:W-:-:S08]  /*8180*/  NOP ;  /* 0x0000000000007918 */ /* 0x000fd00000000000 */
[----:B-12--5:R-:W1:-:S00]  /*8190*/  USETMAXREG.DEALLOC.CTAPOOL 0x88 ;  /* 0x00000088000079c8 */ /* 0x026e4000080e0500 */
[----:B-1----:R-:W1:Y:S01]  /*81a0*/  LDC.64 R22, c[0x0][0x390] ;  /* 0x0000e400ff167b82 */ /* 0x002e620000000a00 */
[----:B------:R-:W-:Y:S02]  /*81b0*/  HFMA2 R20, -RZ, RZ, 0, 0 ;  /* 0x00000000ff147431 */ /* 0x000fe400000001ff */
[----:B------:R-:W-:Y:S01]  /*81c0*/  IMAD.MOV.U32 R21, RZ, RZ, 0x1 ;  /* 0x00000001ff157424 */ /* 0x000fe200078e00ff */
[----:B------:R-:W-:Y:S01]  /*81d0*/  PRMT R4, RZ, 0x7610, R4 ;  /* 0x00007610ff047816 */ /* 0x000fe20000000004 */
[----:B------:R-:W2:Y:S03]  /*81e0*/  LDCU UR26, c[0x0][0x880] ;  /* 0x00011000ff1a77ac */ /* 0x000ea60008000800 */
[----:B------:R-:W3:Y:S01]  /*81f0*/  LDC.64 R10, c[0x0][0xb08] ;  /* 0x0002c200ff0a7b82 */ /* 0x000ee20000000a00 */
[----:B------:R-:W4:Y:S01]  /*8200*/  LDCU.64 UR6, c[0x0][0x888] ;  /* 0x00011100ff0677ac */ /* 0x000f220008000a00 */
[----:B------:R-:W-:-:S02]  /*8210*/  USEL UR25, URZ, 0x1, UP4 ;  /* 0x00000001ff197887 */ /* 0x000fc4000a000000 */
[----:B------:R-:W-:-:S04]  /*8220*/  UPLOP3.LUT UP1, UPT, UPT, UPT, UPT, 0x40, 0x4 ;  /* 0x000000000004789c */ /* 0x000fc80003f2e870 */
[----:B------:R-:W1:Y:S01]  /*8230*/  LDC.64 R8, c[0x0][0xb10] ;  /* 0x0002c400ff087b82 */ /* 0x000e620000000a00 */
[----:B------:R-:W-:-:S07]  /*8240*/  UMOV UR5, URZ ;  /* 0x000000ff00057c82 */ /* 0x000fce0008000000 */
[----:B--2---:R-:W1:Y:S02]  /*8250*/  LDC.64 R2, c[0x0][0x890] ;  /* 0x00022400ff027b82 */ /* 0x004e640000000a00 */
.L_x_117:
[----:B--2---:R-:W-:Y:S04]  /*8260*/  LOP3.LUT R0, R4, 0xffff, RZ, 0xc0, !PT ;  /* 0x0000ffff04007812 */ /* 0x004fe800078ec0ff */
[----:B------:R-:W-:Y:S04]  /*8270*/  SHF.R.U32.HI R0, RZ, 0x1, R0 ;  /* 0x00000001ff007819 */ /* 0x000fe80000011600 */
[----:B------:R-:W-:Y:S05]  /*8280*/  LOP3.LUT R0, R0, 0xffff, RZ, 0xc0, !PT ;  /* 0x0000ffff00007812 */ /* 0x000fea00078ec0ff */
[----:B------:R-:W-:Y:S05]  /*8290*/  IMAD R0, R0, 0x4925, RZ ;  /* 0x0000492500007824 */ /* 0x000fea00078e02ff */
[----:B------:R-:W-:Y:S04]  /*82a0*/  SHF.R.U32.HI R0, RZ, 0x11, R0 ;  /* 0x00000011ff007819 */ /* 0x000fe80000011600 */
[----:B------:R-:W-:Y:S05]  /*82b0*/  PRMT R0, R0, 0x9910, RZ ;  /* 0x0000991000007816 */ /* 0x000fea00000000ff */
[----:B------:R-:W-:Y:S04]  /*82c0*/  IMAD R0, R0, 0xe, RZ ;  /* 0x0000000e00007824 */ /* 0x000fe800078e02ff */
[----:B------:R-:W-:Y:S05]  /*82d0*/  IMAD.MOV R0, RZ, RZ, -R0 ;  /* 0x000000ffff007224 */ /* 0x000fea00078e0a00 */
[----:B------:R-:W-:Y:S05]  /*82e0*/  PRMT R5, R0, 0x7710, RZ ;  /* 0x0000771000057816 */ /* 0x000fea00000000ff */
[----:B------:R-:W-:Y:S05]  /*82f0*/  IMAD.IADD R5, R5, 0x1, R4 ;  /* 0x0000000105057824 */ /* 0x000fea00078e0204 */
[----:B------:R-:W-:Y:S11]  /*8300*/  R2UR UR4, R5 ;  /* 0x00000000050472ca */ /* 0x000ff600000e0000 */
[----:B------:R-:W-:Y:S02]  /*8310*/  @!UPT UIADD3 URZ, UPT, UPT, URZ, URZ, URZ ;  /* 0x000000fffffff290 */ /* 0x000fe4000fffe0ff */
[----:B------:R-:W-:Y:S06]  /*8320*/  ULOP3.LUT UR4, UR4, 0xffff, URZ, 0xc0, !UPT ;  /* 0x0000ffff04047892 */ /* 0x000fec000f8ec0ff */
[----:B------:R-:W-:Y:S02]  /*8330*/  IMAD.U32 R4, RZ, RZ, UR4 ;  /* 0x00000004ff047e24 */ /* 0x000fe4000f8e00ff */
[----:B------:R-:W-:Y:S03]  /*8340*/  IMAD.U32 R0, RZ, RZ, UR4 ;  /* 0x00000004ff007e24 */ /* 0x000fe6000f8e00ff */
[----:B------:R-:W-:Y:S04]  /*8350*/  LEA R4, P0, R4, UR22, 0x7 ;  /* 0x0000001604047c11 */ /* 0x000fe8000f8038ff */
[----:B------:R-:W-:Y:S02]  /*8360*/  LEA.HI.X R5, R0, UR23, RZ, 0x7, P0 ;  /* 0x0000001700057c11 */ /* 0x000fe400080f3cff */
[----:B------:R-:W-:Y:S02]  /*8370*/  R2UR UR28, R4 ;  /* 0x00000000041c72ca */ /* 0x000fe400000e0000 */
[----:B------:R-:W-:Y:S01]  /*8380*/  R2UR UR29, R5 ;  /* 0x00000000051d72ca */ /* 0x000fe200000e0000 */
[----:B------:R-:W-:Y:S03]  /*8390*/  @!UPT UIADD3 URZ, UPT, UPT, URZ, URZ, URZ ;  /* 0x000000fffffff290 */ /* 0x000fe6000fffe0ff */
[----:B------:R-:W-:Y:S11]  /*83a0*/  BRA.U UP1, `(.L_x_84) ;  /* 0x0000000501107547 */ /* 0x000ff6000b800000 */
[----:B------:R-:W2:Y:S01]  /*83b0*/  S2R R0, SR_LANEID ;  /* 0x0000000000007919 */ /* 0x000ea20000000000 */
[----:B------:R-:W-:Y:S02]  /*83c0*/  MOV R4, 0x400 ;  /* 0x0000040000047802 */ /* 0x000fe40000000f00 */
[----:B------:R-:W-:Y:S01]  /*83d0*/  ELECT P0, URZ, PT ;  /* 0x0000000000ff782f */ /* 0x000fe20003800000 */
[----:B------:R-:W-:Y:S01]  /*83e0*/  BSSY.RECONVERGENT B0, `(.L_x_85) ;  /* 0x0000037000007945 */ /* 0x000fe20003800200 */
[----:B------:R-:W5:Y:S02]  /*83f0*/  S2R R19, SR_CgaCtaId ;  /* 0x0000000000137919 */ /* 0x000f640000008800 */
[----:B-----5:R-:W-:Y:S01]  /*8400*/  LEA R19, R19, R4, 0x18 ;  /* 0x0000000413137211 */ /* 0x020fe200078ec0ff */
[----:B--2---:R-:W-:Y:S05]  /*8410*/  IMAD.SHL.U32 R0, R0, 0x4, RZ ;  /* 0x0000000400007824 */ /* 0x004fea00078e00ff */
[----:B------:R-:W-:Y:S03]  /*8420*/  IADD3 R18, PT, PT, R0, 0x380, R19 ;  /* 0x0000038000127810 */ /* 0x000fe60007ffe013 */
[----:B------:R-:W-:Y:S05]  /*8430*/  @!P0 BRA `(.L_x_86) ;  /* 0x0000000000c48947 */ /* 0x000fea0003800000 */
[----:B-1----:R-:W-:Y:S01]  /*8440*/  ISETP.NE.U32.AND P0, PT, R8, RZ, PT ;  /* 0x000000ff0800720c */ /* 0x002fe20003f05070 */
[----:B------:R-:W-:Y:S01]  /*8450*/  IMAD.WIDE R12, R17, 0xc, R22 ;  /* 0x0000000c110c7825 */ /* 0x000fe200078e0216 */
[----:B---3--:R-:W-:Y:S01]  /*8460*/  ISETP.NE.U32.AND P1, PT, R10, RZ, PT ;  /* 0x000000ff0a00720c */ /* 0x008fe20003f25070 */
[----:B------:R-:W1:Y:S01]  /*8470*/  S2UR UR4, SR_CgaCtaId ;  /* 0x00000000000479c3 */ /* 0x000e620000008800 */
[----:B------:R-:W-:Y:S01]  /*8480*/  ISETP.NE.AND.EX P0, PT, R9, RZ, PT, P0 ;  /* 0x000000ff0900720c */ /* 0x000fe20003f05300 */
[----:B------:R-:W-:Y:S01]  /*8490*/  UMOV UR8, 0x400 ;  /* 0x0000040000087882 */ /* 0x000fe20000000000 */
[----:B------:R-:W2:Y:S01]  /*84a0*/  LDG.E R28, desc[UR50][R12.64] ;  /* 0x000000320c1c7981 */ /* 0x000ea2000c1e1900 */
[----:B------:R-:W-:Y:S10]  /*84b0*/  ISETP.NE.AND.EX P1, PT, R11, RZ, PT, P1 ;  /* 0x000000ff0b00720c */ /* 0x000ff40003f25310 */
[----:B------:R-:W3:Y:S08]  /*84c0*/  @P0 LDC.64 R4, c[0x0][0xb10] ;  /* 0x0002c400ff040b82 */ /* 0x000ef00000000a00 */
[----:B------:R-:W5:Y:S01]  /*84d0*/  @P1 LDC.64 R6, c[0x0][0xb08] ;  /* 0x0002c200ff061b82 */ /* 0x000f620000000a00 */
[----:B--2---:R-:W-:Y:S01]  /*84e0*/  SHF.R.S32.HI R29, RZ, 0x1f, R28 ;  /* 0x0000001fff1d7819 */ /* 0x004fe2000001141c */
[C---:B---3--:R-:W-:Y:S01]  /*84f0*/  @P0 IMAD.WIDE R4, R17.reuse, 0x8, R4 ;  /* 0x0000000811040825 */ /* 0x048fe200078e0204 */
[----:B-1----:R-:W-:Y:S03]  /*8500*/  ULEA UR4, UR4, UR8, 0x18 ;  /* 0x0000000804047291 */ /* 0x002fe6000f8ec0ff */
[----:B-----5:R-:W-:Y:S01]  /*8510*/  @P1 IMAD.WIDE R6, R17, 0x8, R6 ;  /* 0x0000000811061825 */ /* 0x020fe200078e0206 */
[----:B------:R-:W2:Y:S01]  /*8520*/  @P0 LDG.E.64 R30, desc[UR50][R4.64] ;  /* 0x00000032041e0981 */ /* 0x000ea2000c1e1b00 */
[----:B------:R-:W-:Y:S03]  /*8530*/  UIADD3 UR8, UPT, UPT, UR4, 0x380, URZ ;  /* 0x0000038004087890 */ /* 0x000fe6000fffe0ff */
[----:B------:R1:W3:Y:S04]  /*8540*/  @P1 LDG.E.64 R26, desc[UR50][R6.64] ;  /* 0x00000032061a1981 */ /* 0x0002e8000c1e1b00 */
[----:B------:R-:W-:Y:S04]  /*8550*/  STS [UR4+0x3b0], RZ ;  /* 0x0003b0ffff007988 */ /* 0x000fe80008000804 */
[----:B------:R5:W4:Y:S04]  /*8560*/  LDG.E R5, desc[UR50][R12.64+0x4] ;  /* 0x000004320c057981 */ /* 0x000b28000c1e1900 */
[----:B-1----:R-:W1:Y:S01]  /*8570*/  LDS R7, [UR4+0x39c] ;  /* 0x00039c04ff077984 */ /* 0x002e620008000800 */
[----:B------:R-:W-:Y:S05]  /*8580*/  IMAD.U32 R6, RZ, RZ, UR8 ;  /* 0x00000008ff067e24 */ /* 0x000fea000f8e00ff */
[----:B-----5:R-:W-:Y:S05]  /*8590*/  SHF.R.U64 R12, R6, 0x4, RZ ;  /* 0x00000004060c7819 */ /* 0x020fea00000012ff */
[----:B------:R-:W-:Y:S04]  /*85a0*/  STS [UR4+0x390], R12 ;  /* 0x0003900cff007988 */ /* 0x000fe80008000804 */
[----:B------:R-:W-:Y:S01]  /*85b0*/  STS [UR4+0x394], R12 ;  /* 0x0003940cff007988 */ /* 0x000fe20008000804 */
[----:B------:R-:W-:Y:S02]  /*85c0*/  @!P0 IMAD.MOV.U32 R30, RZ, RZ, R28 ;  /* 0x000000ffff1e8224 */ /* 0x000fe400078e001c */
[----:B------:R-:W-:Y:S01]  /*85d0*/  @!P0 IMAD.MOV.U32 R31, RZ, RZ, R29 ;  /* 0x000000ffff1f8224 */ /* 0x000fe200078e001d */
[----:B---3--:R-:W-:Y:S04]  /*85e0*/  @P1 STS.64 [UR4+0x380], R26 ;  /* 0x0003801aff001988 */ /* 0x008fe80008000a04 */
[----:B--2---:R-:W-:Y:S04]  /*85f0*/  SHF.L.U64.HI R16, R30, 0x1, R31 ;  /* 0x000000011e107819 */ /* 0x004fe8000001021f */
[----:B------:R-:W-:Y:S04]  /*8600*/  LOP3.LUT R16, R16, 0x1fffffff, RZ, 0xc0, !PT ;  /* 0x1fffffff10107812 */ /* 0x000fe800078ec0ff */
[----:B------:R-:W-:Y:S04]  /*8610*/  SHF.R.U32.HI R4, RZ, 0x4, R16 ;  /* 0x00000004ff047819 */ /* 0x000fe80000011610 */
[----:B-1----:R-:W-:Y:S02]  /*8620*/  LOP3.LUT R25, R7, 0xf, R4, 0xb8, !PT ;  /* 0x0000000f07197812 */ /* 0x002fe400078eb804 */
[----:B------:R-:W-:Y:S03]  /*8630*/  CS2R R6, SRZ ;  /* 0x0000000000067805 */ /* 0x000fe6000001ff00 */
[----:B------:R1:W-:Y:S01]  /*8640*/  STS [UR4+0x39c], R25 ;  /* 0x00039c19ff007988 */ /* 0x0003e20008000804 */
[----:B----4-:R-:W-:Y:S03]  /*8650*/  VIADD R5, R5, 0xffffffff ;  /* 0xffffffff05057836 */ /* 0x010fe60000000000 */
[----:B------:R-:W2:Y:S01]  /*8660*/  LDS R4, [UR4+0x39c] ;  /* 0x00039c04ff047984 */ /* 0x000ea20008000800 */
[----:B-1----:R-:W-:Y:S05]  /*8670*/  IMAD.SHL.U32 R25, R30, 0x2, RZ ;  /* 0x000000021e197824 */ /* 0x002fea00078e00ff */
[----:B------:R-:W-:Y:S04]  /*8680*/  LOP3.LUT R25, R25, 0xfffffffe, RZ, 0xc0, !PT ;  /* 0xfffffffe19197812 */ /* 0x000fe800078ec0ff */
[----:B------:R-:W-:Y:S05]  /*8690*/  SHF.R.U64 R16, R25, 0x4, R16 ;  /* 0x0000000419107819 */ /* 0x000fea0000001210 */
[----:B------:R-:W-:Y:S01]  /*86a0*/  STS [UR4+0x38c], R16 ;  /* 0x00038c10ff007988 */ /* 0x000fe20008000804 */
[----:B--2---:R-:W-:Y:S05]  /*86b0*/  LOP3.LUT R32, R4, 0xf0, RZ, 0xb8, !PT ;  /* 0x000000f004207812 */ /* 0x004fea00078eb8ff */
[----:B------:R-:W-:Y:S04]  /*86c0*/  STS [UR4+0x39c], R32 ;  /* 0x00039c20ff007988 */ /* 0x000fe80008000804 */
[----:B------:R-:W1:Y:S02]  /*86d0*/  LDS R4, [UR4+0x39c] ;  /* 0x00039c04ff047984 */ /* 0x000e640008000800 */
[----:B-1----:R-:W-:Y:S01]  /*86e0*/  LOP3.LUT R13, R4, 0xf00, RZ, 0xb8, !PT ;  /* 0x00000f00040d7812 */ /* 0x002fe200078eb8ff */
[----:B------:R-:W-:Y:S04]  /*86f0*/  VIADD R4, R28, 0xffffffff ;  /* 0xffffffff1c047836 */ /* 0x000fe80000000000 */
[----:B------:R-:W-:Y:S04]  /*8700*/  STS.64 [UR4+0x398], R12 ;  /* 0x0003980cff007988 */ /* 0x000fe80008000a04 */
[----:B------:R-:W1:Y:S04]  /*8710*/  LDS R24, [UR4+0x39c] ;  /* 0x00039c04ff187984 */ /* 0x000e680008000800 */
[----:B------:R2:W-:Y:S01]  /*8720*/  STS.128 [UR4+0x3a0], R4 ;  /* 0x0003a004ff007988 */ /* 0x0005e20008000c04 */
[----:B-1----:R-:W-:Y:S05]  /*8730*/  LOP3.LUT R24, R24, 0xf000, RZ, 0xb8, !PT ;  /* 0x0000f00018187812 */ /* 0x002fea00078eb8ff */
[----:B------:R2:W-:Y:S02]  /*8740*/  STS [UR4+0x39c], R24 ;  /* 0x00039c18ff007988 */ /* 0x0005e40008000804 */
.L_x_86:
[----:B----4-:R-:W-:Y:S05]  /*8750*/  BSYNC.RECONVERGENT B0 ;  /* 0x0000000000007941 */ /* 0x010fea0003800200 */
.L_x_85:
[----:B------:R-:W-:Y:S01]  /*8760*/  NOP ;  /* 0x0000000000007918 */ /* 0x000fe20000000000 */
[----:B------:R-:W4:Y:S01]  /*8770*/  LDS R18, [R18] ;  /* 0x0000000012127984 */ /* 0x000f220000000800 */
[----:B--2---:R-:W-:Y:S01]  /*8780*/  IADD3 R4, P0, PT, R0, UR28, RZ ;  /* 0x0000001c00047c10 */ /* 0x004fe2000ff1e0ff */
[----:B------:R-:W-:Y:S04]  /*8790*/  IMAD.U32 R0, RZ, RZ, UR25 ;  /* 0x00000019ff007e24 */ /* 0x000fe8000f8e00ff */
[----:B------:R-:W-:Y:S01]  /*87a0*/  IMAD.X R5, RZ, RZ, UR29, P0 ;  /* 0x0000001dff057e24 */ /* 0x000fe200080e06ff */
[----:B------:R-:W-:Y:S04]  /*87b0*/  SHF.L.U32 R6, R0, 0x1f, RZ ;  /* 0x0000001f00067819 */ /* 0x000fe800000006ff */
[----:B----4-:R2:W4:Y:S02]  /*87c0*/  ATOMG.E.EXCH.STRONG.GPU PT, RZ, [R4], R18 ;  /* 0x0000001204ff73a8 */ /* 0x01052400041ee100 */
[----:B----4-:R-:W4:Y:S02]  /*87d0*/  SYNCS.PHASECHK.TRANS64.TRYWAIT P0, [R19+URZ+0x68], R6 ;  /* 0x00006806130075a7 */ /* 0x010f2400080011ff */
[----:B--2-4-:R-:W-:Y:S05]  /*87e0*/  @!P0 BRA `(.L_x_87) ;  /* 0x0000008800d08947 */ /* 0x014fea0003800000 */
.L_x_84:
[----:B-1----:R-:W-:Y:S04]  /*87f0*/  ISETP.NE.U32.AND P0, PT, R2, RZ, PT ;  /* 0x000000ff0200720c */ /* 0x002fe80003f05070 */
[----:B------:R-:W-:Y:S11]  /*8800*/  ISETP.NE.AND.EX P0, PT, R3, RZ, PT, P0 ;  /* 0x000000ff0300720c */ /* 0x000ff60003f05300 */
[----:B------:R-:W-:Y:S02]  /*8810*/  @!UPT UIADD3 URZ, UPT, UPT, URZ, URZ, URZ ;  /* 0x000000fffffff290 */ /* 0x000fe4000fffe0ff */
[----:B------:R-:W1:Y:S02]  /*8820*/  @P0 LDC.64 R4, c[0x0][0x890] ;  /* 0x00022400ff040b82 */ /* 0x000e640000000a00 */
[----:B-1----:R-:W-:Y:S01]  /*8830*/  @P0 IMAD.WIDE R4, R17, 0x8, R4 ;  /* 0x0000000811040825 */ /* 0x002fe200078e0204 */
[----:B------:R-:W-:Y:S06]  /*8840*/  BRA.U UP1, `(.L_x_88) ;  /* 0x0000000101107547 */ /* 0x000fec000b800000 */
[----:B------:R-:W-:Y:S04]  /*8850*/  DEPBAR {5,4,3,2,1,0} ;  /* 0x0000003f0000791a */ /* 0x000fe80000000000 */
[----:B------:R-:W1:Y:S02]  /*8860*/  CCTL.E.C.LDCU.IV.DEEP [UR28] ;  /* 0x000000001c007540 */ /* 0x000e640009c08000 */
[----:B-1----:R1:W-:Y:S01]  /*8870*/  UTMACCTL.IV [UR28] ;  /* 0x000000001c0079b9 */ /* 0x0023e20008000000 */
[----:B------:R-:W-:Y:S01]  /*8880*/  NOP ;  /* 0x0000000000007918 */ /* 0x000fe20000000000 */
.L_x_88:
[----:B------:R-:W5:Y:S01]  /*8890*/  @P0 LDG.E.64 R4, desc[UR50][R4.64] ;  /* 0x0000003204040981 */ /* 0x000f62000c1e1b00 */
[----:B------:R-:W-:Y:S02]  /*88a0*/  R2UR UR18, R15 ;  /* 0x000000000f1272ca */ /* 0x000fe400000e0000 */
[----:B------:R-:W-:Y:S01]  /*88b0*/  R2UR UR19, R14 ;  /* 0x000000000e1372ca */ /* 0x000fe200000e0000 */
[----:B-----5:R-:W5:Y:S02]  /*88c0*/  @P0 LD.E R0, desc[UR50][R4.64] ;  /* 0x0000003204000980 */ /* 0x020f64000c101900 */
[----:B-----5:R-:W-:Y:S01]  /*88d0*/  @P0 FSETP.NEU.AND P1, PT, R0, RZ, PT ;  /* 0x000000ff0000020b */ /* 0x020fe20003f2d000 */
[----:B------:R-:W-:Y:S01]  /*88e0*/  @!UPT UIADD3 URZ, UPT, UPT, URZ, URZ, URZ ;  /* 0x000000fffffff290 */ /* 0x000fe2000fffe0ff */
[----:B------:R-:W-:Y:S11]  /*88f0*/  @P0 BRA `(.L_x_89) ;  /* 0x00000000002c0947 */ /* 0x000ff60003800000 */
[----:B----4-:R-:W-:Y:S02]  /*8900*/  ISETP.NE.U32.AND P0, PT, RZ, UR6, PT ;  /* 0x00000006ff007c0c */ /* 0x010fe4000bf05070 */
[----:B------:R-:W-:Y:S02]  /*8910*/  FSETP.NEU.AND P1, PT, RZ, UR26, PT ;  /* 0x0000001aff007c0b */ /* 0x000fe4000bf2d000 */
[----:B------:R-:W-:Y:S11]  /*8920*/  ISETP.NE.AND.EX P0, PT, RZ, UR7, PT, P0 ;  /* 0x00000007ff007c0c */ /* 0x000ff6000bf05300 */
[----:B------:R-:W-:Y:S02]  /*8930*/  @!UPT UIADD3 URZ, UPT, UPT, URZ, URZ, URZ ;  /* 0x000000fffffff290 */ /* 0x000fe4000fffe0ff */
[----:B------:R-:W4:Y:S08]  /*8940*/  @P0 LDC R0, c[0x0][0x898] ;  /* 0x00022600ff000b82 */ /* 0x000f300000000800 */
[----:B------:R-:W5:Y:S01]  /*8950*/  @P0 LDC.64 R4, c[0x0][0x888] ;  /* 0x00022200ff040b82 */ /* 0x000f620000000a00 */
[----:B----4-:R-:W-:Y:S04]  /*8960*/  @P0 IMAD R17, R17, R0, RZ ;  /* 0x0000000011110224 */ /* 0x010fe800078e02ff */
[----:B-----5:R-:W-:Y:S06]  /*8970*/  @P0 IMAD.WIDE R4, R17, 0x4, R4 ;  /* 0x0000000411040825 */ /* 0x020fec00078e0204 */
[----:B------:R-:W4:Y:S02]  /*8980*/  @P0 LDG.E R4, desc[UR50][R4.64] ;  /* 0x0000003204040981 */ /* 0x000f24000c1e1900 */
[----:B----4-:R-:W-:Y:S11]  /*8990*/  @P0 FSETP.NEU.AND P1, PT, R4, RZ, PT ;  /* 0x000000ff0400020b */ /* 0x010ff60003f2d000 */
[----:B------:R-:W-:Y:S02]  /*89a0*/  @!UPT UIADD3 URZ, UPT, UPT, URZ, URZ, URZ ;  /* 0x000000fffffff290 */ /* 0x000fe4000fffe0ff */
.L_x_89:
[----:B------:R-:W-:Y:S01]  /*89b0*/  UISETP.NE.AND UP0, UPT, UR20, 0x4, UPT ;  /* 0x000000041400788c */ /* 0x000fe2000bf05270 */
[----:B------:R-:W-:Y:S01]  /*89c0*/  ELECT P0, URZ, PT ;  /* 0x0000000000ff782f */ /* 0x000fe20003800000 */
[----:B------:R-:W-:Y:S02]  /*89d0*/  USHF.L.U32 UR18, UR18, 0x7, URZ ;  /* 0x0000000712127899 */ /* 0x000fe400080006ff */
[----:B------:R-:W-:Y:S01]  /*89e0*/  USHF.L.U32 UR19, UR19, 0x7, URZ ;  /* 0x0000000713137899 */ /* 0x000fe200080006ff */
[----:B------:R-:W-:Y:S04]  /*89f0*/  PLOP3.LUT P1, PT, P1, P0, PT, 0x80, 0x8 ;  /* 0x000000000008781c */ /* 0x000fe80000f21070 */
[----:B------:R-:W-:Y:S09]  /*8a00*/  BRA.U UP0, `(.L_x_90) ;  /* 0x0000000100047547 */ /* 0x000ff2000b800000 */
[----:B-1--4-:R-:W-:Y:S05]  /*8a10*/  BPT.TRAP 0x1 ;  /* 0x000000040000795c */ /* 0x012fea0000300000 */
.L_x_90:
[----:B------:R-:W5:Y:S01]  /*8a20*/  S2UR UR24, SR_CgaCtaId ;  /* 0x00000000001879c3 */ /* 0x000f620000008800 */
[----:B------:R-:W-:Y:S01]  /*8a30*/  UMOV UR21, 0x400 ;  /* 0x0000040000157882 */ /* 0x000fe20000000000 */
[----:B------:R-:W-:Y:S01]  /*8a40*/  SHF.L.U32 R5, R21, 0x1f, RZ ;  /* 0x0000001f15057819 */ /* 0x000fe200000006ff */
[----:B-----5:R-:W-:Y:S09]  /*8a50*/  ULEA UR21, UR24, UR21, 0x18 ;  /* 0x0000001518157291 */ /* 0x020ff2000f8ec0ff */
[----:B------:R-:W5:Y:S02]  /*8a60*/  SYNCS.PHASECHK.TRANS64.TRYWAIT P0, [UR21+0x40], R5 ;  /* 0x00004005ff0075a7 */ /* 0x000f640008001115 */
[----:B-----5:R-:W-:Y:S05]  /*8a70*/  @!P0 BRA `(.L_x_91) ;  /* 0x0000008800408947 */ /* 0x020fea0003800000 */
.L_x_235:
[----:B------:R-:W-:Y:S04]  /*8a80*/  BSSY.RECONVERGENT B0, `(.L_x_92) ;  /* 0x0000011000007945 */ /* 0x000fe80003800200 */
[----:B------:R-:W-:Y:S05]  /*8a90*/  @!P1 BRA `(.L_x_93) ;  /* 0x00000000003c9947 */ /* 0x000fea0003800000 */
[----:B------:R-:W-:Y:S02]  /*8aa0*/  UIADD3 UR17, UPT, UPT, UR21, 0x20, URZ ;  /* 0x0000002015117890 */ /* 0x000fe4000fffe0ff */
[----:B------:R-:W-:Y:S01]  /*8ab0*/  UIADD3 UR16, UPT, UPT, UR21, 0x1000, URZ ;  /* 0x0000100015107890 */ /* 0x000fe2000fffe0ff */
[----:B------:R-:W-:Y:S01]  /*8ac0*/  UMOV UR12, 0x0 ;  /* 0x00000000000c7882 */ /* 0x000fe20000000000 */
[----:B------:R-:W-:Y:S01]  /*8ad0*/  UMOV UR13, 0x10000000 ;  /* 0x10000000000d7882 */ /* 0x000fe20000000000 */
[----:B------:R-:W-:Y:S02]  /*8ae0*/  UIADD3 UR10, UPT, UPT, UR18, 0x40, URZ ;  /* 0x00000040120a7890 */ /* 0x000fe4000fffe0ff */
[----:B------:R-:W-:Y:S01]  /*8af0*/  UIADD3 UR8, UPT, UPT, UR21, 0x2000, URZ ;  /* 0x0000200015087890 */ /* 0x000fe2000fffe0ff */
[----:B------:R-:W-:Y:S03]  /*8b00*/  UMOV UR11, UR19 ;  /* 0x00000013000b7c82 */ /* 0x000fe60008000000 */
[----:B------:R1:W-:Y:S01]  /*8b10*/  UTMALDG.2D [UR16], [UR28], desc[UR12] ;  /* 0x00000c101c0075b4 */ /* 0x0003e20008009000 */
[----:B------:R-:W-:Y:S01]  /*8b20*/  UMOV UR9, UR17 ;  /* 0x0000001100097c82 */ /* 0x000fe20008000000 */
[----:B------:R-:W-:Y:S03]  /*8b30*/  UISETP.NE.AND UP0, UPT, UR20, 0x4, UPT ;  /* 0x000000041400788c */ /* 0x000fe6000bf05270 */
[----:B------:R1:W-:Y:S06]  /*8b40*/  UTMALDG.2D [UR8], [UR28], desc[UR12] ;  /* 0x00000c081c0075b4 */ /* 0x0003ec0008009000 */
[----:B-1----:R-:W-:Y:S05]  /*8b50*/  BRA.U UP0, `(.L_x_94) ;  /* 0x0000000100047547 */ /* 0x002fea000b800000 */
[----:B----4-:R-:W-:Y:S05]  /*8b60*/  BPT.TRAP 0x1 ;  /* 0x000000040000795c */ /* 0x010fea0000300000 */
.L_x_94:
[----:B------:R-:W-:Y:S04]  /*8b70*/  HFMA2 R0, -RZ, RZ, 0, 0.0078125 ;  /* 0x00002000ff007431 */ /* 0x000fe800000001ff */
[----:B------:R1:W-:Y:S03]  /*8b80*/  SYNCS.ARRIVE.TRANS64.RED.A0TR RZ, [UR21+0x20], R0 ;  /* 0x00002000ffff79a7 */ /* 0x0003e60008300415 */
.L_x_93:
[----:B-1--4-:R-:W-:Y:S05]  /*8b90*/  BSYNC.RECONVERGENT B0 ;  /* 0x0000000000007941 */ /* 0x012fea0003800200 */
.L_x_92:
[----:B------:R-:W-:Y:S09]  /*8ba0*/  UISETP.NE.AND UP0, UPT, UR20, 0x4, UPT ;  /* 0x000000041400788c */ /* 0x000ff2000bf05270 */
[----:B------:R-:W-:Y:S05]  /*8bb0*/  BRA.U UP0, `(.L_x_95) ;  /* 0x0000000100047547 */ /* 0x000fea000b800000 */
[----:B------:R-:W-:Y:S05]  /*8bc0*/  BPT.TRAP 0x1 ;  /* 0x000000040000795c */ /* 0x000fea0000300000 */
.L_x_95:
[----:B------:R-:W-:Y:S04]  /*8bd0*/  UIADD3 UR4, UPT, UPT, UR21, 0x20, URZ ;  /* 0x0000002015047890 */ /* 0x000fe8000fffe0ff */
[----:B------:R-:W-:Y:S09]  /*8be0*/  UPRMT UR4, UR24, 0x654, UR4 ;  /* 0x0000065418047896 */ /* 0x000ff20008000004 */
[----:B------:R-:W-:Y:S01]  /*8bf0*/  SYNCS.ARRIVE.TRANS64.RED.A1T0 RZ, [UR4], RZ ;  /* 0x000000ffffff79a7 */ /* 0x000fe20008100404 */
[----:B------:R-:W-:Y:S05]  /*8c00*/  BRA.U UP0, `(.L_x_96) ;  /* 0x0000000100047547 */ /* 0x000fea000b800000 */
[----:B------:R-:W-:Y:S05]  /*8c10*/  BPT.TRAP 0x1 ;  /* 0x000000040000795c */ /* 0x000fea0000300000 */
.L_x_96:
[----:B------:R-:W1:Y:S02]  /*8c20*/  SYNCS.PHASECHK.TRANS64.TRYWAIT P0, [UR21+0x48], R5 ;  /* 0x00004805ff0075a7 */ /* 0x000e640008001115 */
[----:B-1----:R-:W-:Y:S05]  /*8c30*/  @!P0 BRA `(.L_x_97) ;  /* 0x0000008400e88947 */ /* 0x002fea0003800000 */
.L_x_237:
[----:B------:R-:W-:Y:S04]  /*8c40*/  BSSY.RECONVERGENT B0, `(.L_x_98) ;  /* 0x0000012000007945 */ /* 0x000fe80003800200 */
[----:B------:R-:W-:Y:S05]  /*8c50*/  @!P1 BRA `(.L_x_99) ;  /* 0x0000000000409947 */ /* 0x000fea0003800000 */
[----:B------:R-:W-:Y:S02]  /*8c60*/  UIADD3 UR13, UPT, UPT, UR21, 0x28, URZ ;  /* 0x00000028150d7890 */ /* 0x000fe4000fffe0ff */
[----:B------:R-:W-:Y:S02]  /*8c70*/  UIADD3 UR15, UPT, UPT, UR19, 0x20, URZ ;  /* 0x00000020130f7890 */ /* 0x000fe4000fffe0ff */
[----:B------:R-:W-:Y:S01]  /*8c80*/  UIADD3 UR12, UPT, UPT, UR21, 0x3000, URZ ;  /* 0x00003000150c7890 */ /* 0x000fe2000fffe0ff */
[----:B------:R-:W-:Y:S01]  /*8c90*/  UMOV UR16, 0x0 ;  /* 0x0000000000107882 */ /* 0x000fe20000000000 */
[----:B------:R-:W-:Y:S01]  /*8ca0*/  UMOV UR17, 0x10000000 ;  /* 0x1000000000117882 */ /* 0x000fe20000000000 */
[----:B------:R-:W-:Y:S01]  /*8cb0*/  UMOV UR14, UR18 ;  /* 0x00000012000e7c82 */ /* 0x000fe20008000000 */
[----:B------:R-:W-:Y:S02]  /*8cc0*/  UIADD3 UR10, UPT, UPT, UR18, 0x40, URZ ;  /* 0x00000040120a7890 */ /* 0x000fe4000fffe0ff */
[----:B------:R-:W-:Y:S03]  /*8cd0*/  UIADD3 UR8, UPT, UPT, UR21, 0x4000, URZ ;  /* 0x0000400015087890 */ /* 0x000fe6000fffe0ff */
[----:B------:R4:W-:Y:S01]  /*8ce0*/  UTMALDG.2D [UR12], [UR28], desc[UR16] ;  /* 0x0000100c1c0075b4 */ /* 0x0009e20008009000 */
[----:B------:R-:W-:Y:S01]  /*8cf0*/  UMOV UR9, UR13 ;  /* 0x0000000d00097c82 */ /* 0x000fe20008000000 */
[----:B------:R-:W-:Y:S04]  /*8d00*/  UMOV UR11, UR15 ;  /* 0x0000000f000b7c82 */ /* 0x000fe80008000000 */
[----:B------:R4:W-:Y:S02]  /*8d10*/  UTMALDG.2D [UR8], [UR28], desc[UR16] ;  /* 0x000010081c0075b4 */ /* 0x0009e40008009000 */
[----:B----4-:R-:W-:Y:S05]  /*8d20*/  BRA.U UP0, `(.L_x_100) ;  /* 0x0000000100047547 */ /* 0x010fea000b800000 */
[----:B------:R-:W-:Y:S05]  /*8d30*/  BPT.TRAP 0x1 ;  /* 0x000000040000795c */ /* 0x000fea0000300000 */
.L_x_100:
[----:B-1----:R-:W-:Y:S04]  /*8d40*/  HFMA2 R0, -RZ, RZ, 0, 0.0078125 ;  /* 0x00002000ff007431 */ /* 0x002fe800000001ff */
[----:B------:R4:W-:Y:S03]  /*8d50*/  SYNCS.ARRIVE.TRANS64.RED.A0TR RZ, [UR21+0x28], R0 ;  /* 0x00002800ffff79a7 */ /* 0x0009e60008300415 */
.L_x_99:
[----:B------:R-:W-:Y:S05]  /*8d60*/  BSYNC.RECONVERGENT B0 ;  /* 0x0000000000007941 */ /* 0x000fea0003800200 */
.L_x_98:
[----:B------:R-:W-:Y:S05]  /*8d70*/  BRA.U UP0, `(.L_x_101) ;  /* 0x0000000100047547 */ /* 0x000fea000b800000 */
[----:B------:R-:W-:Y:S05]  /*8d80*/  BPT.TRAP 0x1 ;  /* 0x000000040000795c */ /* 0x000fea0000300000 */
.L_x_101:
[----:B------:R-:W-:Y:S04]  /*8d90*/  UIADD3 UR4, UPT, UPT, UR21, 0x28, URZ ;  /* 0x0000002815047890 */ /* 0x000fe8000fffe0ff */
[----:B------:R-:W-:Y:S09]  /*8da0*/  UPRMT UR4, UR24, 0x654, UR4 ;  /* 0x0000065418047896 */ /* 0x000ff20008000004 */
[----:B------:R-:W-:Y:S01]  /*8db0*/  SYNCS.ARRIVE.TRANS64.RED.A1T0 RZ, [UR4], RZ ;  /* 0x000000ffffff79a7 */ /* 0x000fe20008100404 */
[----:B------:R-:W-:Y:S05]  /*8dc0*/  BRA.U UP0, `(.L_x_102) ;  /* 0x0000000100047547 */ /* 0x000fea000b800000 */
[----:B------:R-:W-:Y:S05]  /*8dd0*/  BPT.TRAP 0x1 ;  /* 0x000000040000795c */ /* 0x000fea0000300000 */
.L_x_102:
[----:B------:R-:W5:Y:S02]  /*8de0*/  SYNCS.PHASECHK.TRANS64.TRYWAIT P0, [UR21+0x50], R5 ;  /* 0x00005005ff0075a7 */ /* 0x000f640008001115 */
[----:B-----5:R-:W-:Y:S05]  /*8df0*/  @!P0 BRA `(.L_x_103) ;  /* 0x0000008400908947 */ /* 0x020fea0003800000 */
.L_x_239:
        /* <DEDUP_REMOVED lines=14> */
[----:B-1----:R-:W-:Y:S05]  /*8ee0*/  BRA.U UP0, `(.L_x_106) ;  /* 0x0000000100047547 */ /* 0x002fea000b800000 */
[----:B------:R-:W-:Y:S05]  /*8ef0*/  BPT.TRAP 0x1 ;  /* 0x000000040000795c */ /* 0x000fea0000300000 */
.L_x_106:
[----:B----4-:R-:W-:Y:S04]  /*8f00*/  HFMA2 R0, -RZ, RZ, 0, 0.0078125 ;  /* 0x00002000ff007431 */ /* 0x010fe800000001ff */
[----:B------:R1:W-:Y:S03]  /*8f10*/  SYNCS.ARRIVE.TRANS64.RED.A0TR RZ, [UR21+0x30], R0 ;  /* 0x00003000ffff79a7 */ /* 0x0003e60008300415 */
.L_x_105:
[----:B------:R-:W-:Y:S05]  /*8f20*/  BSYNC.RECONVERGENT B0 ;  /* 0x0000000000007941 */ /* 0x000fea0003800200 */
.L_x_104:
[----:B------:R-:W-:Y:S05]  /*8f30*/  BRA.U UP0, `(.L_x_107) ;  /* 0x0000000100047547 */ /* 0x000fea000b800000 */
[----:B------:R-:W-:Y:S05]  /*8f40*/  BPT.TRAP 0x1 ;  /* 0x000000040000795c */ /* 0x000fea0000300000 */
.L_x_107:
[----:B------:R-:W-:Y:S04]  /*8f50*/  UIADD3 UR4, UPT, UPT, UR21, 0x30, URZ ;  /* 0x0000003015047890 */ /* 0x000fe8000fffe0ff */
[----:B------:R-:W-:Y:S09]  /*8f60*/  UPRMT UR4, UR24, 0x654, UR4 ;  /* 0x0000065418047896 */ /* 0x000ff20008000004 */
[----:B------:R-:W-:Y:S01]  /*8f70*/  SYNCS.ARRIVE.TRANS64.RED.A1T0 RZ, [UR4], RZ ;  /* 0x000000ffffff79a7 */ /* 0x000fe20008100404 */
[----:B------:R-:W-:Y:S05]  /*8f80*/  BRA.U UP0, `(.L_x_108) ;  /* 0x0000000100047547 */ /* 0x000fea000b800000 */
[----:B------:R-:W-:Y:S05]  /*8f90*/  BPT.TRAP 0x1 ;  /* 0x000000040000795c */ /* 0x000fea0000300000 */
.L_x_108:
[----:B------:R-:W5:Y:S02]  /*8fa0*/  SYNCS.PHASECHK.TRANS64.TRYWAIT P0, [UR21+0x58], R5 ;  /* 0x00005805ff0075a7 */ /* 0x000f640008001115 */
[----:B-----5:R-:W-:Y:S05]  /*8fb0*/  @!P0 BRA `(.L_x_109) ;  /* 0x0000008400388947 */ /* 0x020fea0003800000 */
.L_x_241:
        /* <DEDUP_REMOVED lines=16> */
.L_x_112:
[----:B----4-:R-:W-:Y:S04]  /*90c0*/  HFMA2 R0, -RZ, RZ, 0, 0.0078125 ;  /* 0x00002000ff007431 */ /* 0x010fe800000001ff */
[----:B------:R1:W-:Y:S03]  /*90d0*/  SYNCS.ARRIVE.TRANS64.RED.A0TR RZ, [UR21+0x38], R0 ;  /* 0x00003800ffff79a7 */ /* 0x0003e60008300415 */
.L_x_111:
[----:B------:R-:W-:Y:S05]  /*90e0*/  BSYNC.RECONVERGENT B0 ;  /* 0x0000000000007941 */ /* 0x000fea0003800200 */
.L_x_110:
[----:B------:R-:W-:Y:S05]  /*90f0*/  BRA.U UP0, `(.L_x_113) ;  /* 0x0000000100047547 */ /* 0x000fea000b800000 */
[----:B------:R-:W-:Y:S05]  /*9100*/  BPT.TRAP 0x1 ;  /* 0x000000040000795c */ /* 0x000fea0000300000 */
.L_x_113:
[----:B------:R-:W-:Y:S01]  /*9110*/  UIADD3 UR4, UPT, UPT, UR21, 0x38, URZ ;  /* 0x0000003815047890 */ /* 0x000fe2000fffe0ff */
[----:B------:R-:W-:Y:S01]  /*9120*/  LOP3.LUT R21, R21, 0x1, RZ, 0x3c, !PT ;  /* 0x0000000115157812 */ /* 0x000fe200078e3cff */
[----:B------:R-:W-:Y:S02]  /*9130*/  UISETP.NE.AND UP1, UPT, UR37, 0x8, UPT ;  /* 0x000000082500788c */ /* 0x000fe4000bf25270 */
[----:B------:R-:W-:Y:S09]  /*9140*/  UPRMT UR4, UR24, 0x654, UR4 ;  /* 0x0000065418047896 */ /* 0x000ff20008000004 */
[----:B------:R-:W-:Y:S01]  /*9150*/  SYNCS.ARRIVE.TRANS64.RED.A1T0 RZ, [UR4], RZ ;  /* 0x000000ffffff79a7 */ /* 0x000fe20008100404 */
[----:B------:R-:W-:Y:S05]  /*9160*/  BRA.U UP1, `(.L_x_114) ;  /* 0x0000000101047547 */ /* 0x000fea000b800000 */
[----:B------:R-:W-:Y:S05]  /*9170*/  BPT.TRAP 0x1 ;  /* 0x000000040000795c */ /* 0x000fea0000300000 */
.L_x_114:
[----:B------:R-:W-:Y:S01]  /*9180*/  ULEA UR8, UR5, UR21, 0x3 ;  /* 0x0000001505087291 */ /* 0x000fe2000f8e18ff */
[----:B-1----:R-:W-:Y:S08]  /*9190*/  SHF.L.U32 R5, R20, 0x1f, RZ ;  /* 0x0000001f14057819 */ /* 0x002ff000000006ff */
[----:B------:R-:W1:Y:S02]  /*91a0*/  SYNCS.PHASECHK.TRANS64.TRYWAIT P0, [UR8+0x150], R5 ;  /* 0x00015005ff0075a7 */ /* 0x000e640008001108 */
[----:B-1----:R-:W-:Y:S05]  /*91b0*/  @!P0 BRA `(.L_x_115) ;  /* 0x0000008000d08947 */ /* 0x002fea0003800000 */
.L_x_243:
[----:B------:R-:W-:Y:S09]  /*91c0*/  UIMAD UR4, UR5, 0x14, UR36 ;  /* 0x00000014050478a4 */ /* 0x000ff2000f8e0224 */
[----:B------:R-:W2:Y:S04]  /*91d0*/  LDS.U16 R4, [UR4+0x12] ;  /* 0x00001204ff047984 */ /* 0x000ea80008000400 */
[----:B------:R-:W2:Y:S04]  /*91e0*/  LDS R15, [UR4] ;  /* 0x00000004ff0f7984 */ /* 0x000ea80008000800 */
[----:B------:R-:W2:Y:S04]  /*91f0*/  LDS R14, [UR4+0x4] ;  /* 0x00000404ff0e7984 */ /* 0x000ea80008000800 */
[----:B------:R-:W2:Y:S04]  /*9200*/  LDS R17, [UR4+0x8] ;  /* 0x00000804ff117984 */ /* 0x000ea80008000800 */
[----:B-1--4-:R-:W1:Y:S01]  /*9210*/  LDS R0, [UR4+0xc] ;  /* 0x00000c04ff007984 */ /* 0x012e620008000800 */
[----:B------:R-:W-:Y:S01]  /*9220*/  @!PT LDS RZ, [RZ] ;  /* 0x00000000fffff984 */ /* 0x000fe20000000800 */
[----:B------:R-:W-:Y:S01]  /*9230*/  @!PT LDS RZ, [RZ] ;  /* 0x00000000fffff984 */ /* 0x000fe20000000800 */
[----:B------:R-:W-:Y:S01]  /*9240*/  @!PT LDS RZ, [RZ] ;  /* 0x00000000fffff984 */ /* 0x000fe20000000800 */
[----:B------:R-:W-:Y:S01]  /*9250*/  @!PT LDS RZ, [RZ] ;  /* 0x00000000fffff984 */ /* 0x000fe20000000800 */
[----:B------:R4:W-:Y:S06]  /*9260*/  MEMBAR.ALL.CTA ;  /* 0x0000000000007992 */ /* 0x0009ec0000008000 */
[----:B----4-:R-:W4:Y:S01]  /*9270*/  FENCE.VIEW.ASYNC.S ;  /* 0x00000000000073c6 */ /* 0x010f220000000000 */
[----:B------:R-:W-:Y:S05]  /*9280*/  BRA.U UP1, `(.L_x_116) ;  /* 0x0000000101047547 */ /* 0x000fea000b800000 */
[----:B------:R-:W-:Y:S05]  /*9290*/  BPT.TRAP 0x1 ;  /* 0x000000040000795c */ /* 0x000fea0000300000 */
.L_x_116:
[----:B------:R-:W-:Y:S01]  /*92a0*/  UIADD3 UR8, UPT, UPT, UR8, 0x190, URZ ;  /* 0x0000019008087890 */ /* 0x000fe2000fffe0ff */
[----:B-1----:R-:W-:Y:S03]  /*92b0*/  ISETP.NE.AND P0, PT, R0, RZ, PT ;  /* 0x000000ff0000720c */ /* 0x002fe60003f05270 */
[----:B------:R-:W-:Y:S09]  /*92c0*/  UPRMT UR8, UR24, 0x654, UR8 ;  /* 0x0000065418087896 */ /* 0x000ff20008000008 */
[----:B----4-:R-:W-:Y:S01]  /*92d0*/  SYNCS.ARRIVE.TRANS64.RED.A1T0 RZ, [UR8], RZ ;  /* 0x000000ffffff79a7 */ /* 0x010fe20008100408 */
[----:B------:R-:W-:Y:S04]  /*92e0*/  UIADD3 UR8, UPT, UPT, UR5, 0x1, URZ ;  /* 0x0000000105087890 */ /* 0x000fe8000fffe0ff */
[----:B------:R-:W-:Y:S04]  /*92f0*/  UISETP.NE.AND UP1, UPT, UR8, 0x8, UPT ;  /* 0x000000080800788c */ /* 0x000fe8000bf25270 */
[----:B------:R-:W-:Y:S02]  /*9300*/  USEL UR4, URZ, 0x1, UP1 ;  /* 0x00000001ff047887 */ /* 0x000fe40008800000 */
[----:B------:R-:W-:Y:S02]  /*9310*/  USEL UR5, UR8, URZ, UP1 ;  /* 0x000000ff08057287 */ /* 0x000fe40008800000 */
[----:B------:R-:W-:Y:S02]  /*9320*/  UPLOP3.LUT UP1, UPT, UPT, UPT, UPT, 0x80, 0x8 ;  /* 0x000000000008789c */ /* 0x000fe40003f2f070 */
[----:B------:R-:W-:Y:S01]  /*9330*/  LOP3.LUT R20, R20, UR4, RZ, 0x3c, !PT ;  /* 0x0000000414147c12 */ /* 0x000fe2000f8e3cff */
[----:B------:R-:W-:Y:S08]  /*9340*/  @P0 BRA `(.L_x_117) ;  /* 0xffffffec00c40947 */ /* 0x000ff0000383ffff */
[----:B------:R-:W-:Y:S05]  /*9350*/  BRA.U UP0, `(.L_x_118) ;  /* 0x0000000100047547 */ /* 0x000fea000b800000 */
[----:B------:R-:W-:Y:S05]  /*9360*/  BPT.TRAP 0x1 ;  /* 0x000000040000795c */ /* 0x000fea0000300000 */
.L_x_118:
[----:B------:R-:W-:-:S04]  /*9370*/  SHF.L.U32 R3, R21, 0x1f, RZ ;  /* 0x0000001f15037819 */ /* 0x000fc800000006ff */
[----:B------:R-:W1:Y:S02]  /*9380*/  SYNCS.PHASECHK.TRANS64.TRYWAIT P0, [UR21+0x40], R3 ;  /* 0x00004003ff0075a7 */ /* 0x000e640008001115 */
[----:B-1----:R-:W-:Y:S05]  /*9390*/  @!P0 BRA `(.L_x_119) ;  /* 0x0000008000708947 */ /* 0x002fea0003800000 */
.L_x_245:
[----:B------:R-:W-:Y:S05]  /*93a0*/  BRA.U UP0, `(.L_x_120) ;  /* 0x0000000100047547 */ /* 0x000fea000b800000 */
[----:B------:R-:W-:Y:S05]  /*93b0*/  BPT.TRAP 0x1 ;  /* 0x000000040000795c */ /* 0x000fea0000300000 */
.L_x_120:
[----:B------:R-:W4:Y:S02]  /*93c0*/  SYNCS.PHASECHK.TRANS64.TRYWAIT P0, [UR21+0x48], R3 ;  /* 0x00004803ff0075a7 */ /* 0x000f240008001115 */
[----:B----4-:R-:W-:Y:S05]  /*93d0*/  @!P0 BRA `(.L_x_121) ;  /* 0x0000008000788947 */ /* 0x010fea0003800000 */
.L_x_247:
[----:B------:R-:W-:Y:S05]  /*93e0*/  BRA.U UP0, `(.L_x_122) ;  /* 0x0000000100047547 */ /* 0x000fea000b800000 */
[----:B------:R-:W-:Y:S05]  /*93f0*/  BPT.TRAP 0x1 ;  /* 0x000000040000795c */ /* 0x000fea0000300000 */
.L_x_122:
[----:B------:R-:W4:Y:S02]  /*9400*/  SYNCS.PHASECHK.TRANS64.TRYWAIT P0, [UR21+0x50], R3 ;  /* 0x00005003ff0075a7 */ /* 0x000f240008001115 */
[----:B----4-:R-:W-:Y:S05]  /*9410*/  @!P0 BRA `(.L_x_123) ;  /* 0x0000008000808947 */ /* 0x010fea0003800000 */
.L_x_249:
[----:B------:R-:W-:Y:S05]  /*9420*/  BRA.U UP0, `(.L_x_124) ;  /* 0x0000000100047547 */ /* 0x000fea000b800000 */
[----:B------:R-:W-:Y:S05]  /*9430*/  BPT.TRAP 0x1 ;  /* 0x000000040000795c */ /* 0x000fea0000300000 */
.L_x_124:
[----:B-1----:R-:W-:Y:S02]  /*9440*/  SHF.L.U32 R3, R21, 0x1f, RZ ;  /* 0x0000001f15037819 */ /* 0x002fe400000006ff */
[----:B------:R-:W-:-:S04]  /*9450*/  MOV R0, UR21 ;  /* 0x0000001500007c02 */ /* 0x000fc80008000f00 */
[----:B------:R1:W4:Y:S03]  /*9460*/  SYNCS.PHASECHK.TRANS64.TRYWAIT P0, [R0+URZ+0x58], R3 ;  /* 0x00005803000075a7 */ /* 0x00032600080011ff */
[----:B----4-:R-:W-:Y:S05]  /*9470*/  @!P0 NANOSLEEP.SYNCS 0x989680 ;  /* 0x009896800000895d */ /* 0x010fea0003900000 */
[----:B------:R-:W4:Y:S02]  /*9480*/  @!P0 SYNCS.PHASECHK.TRANS64 P0, [R0+URZ+0x58], R3 ;  /* 0x00005803000085a7 */ /* 0x000f2400080010ff */
[----:B----4-:R-:W-:Y:S05]  /*9490*/  @P0 EXIT ;  /* 0x000000000000094d */ /* 0x010fea0003800000 */
[----:B------:R-:W-:Y:S05]  /*94a0*/  BRA `(.L_x_124) ;  /* 0xfffffffc00e47947 */ /* 0x000fea000383ffff */
.L_x_83:
[----:B------:R-:W-:-:S09]  /*94b0*/  UISETP.NE.AND UP0, UPT, UR20, 0x4, UPT ;  /* 0x000000041400788c */ /* 0x000fd2000bf05270 */
[----:B------:R-:W-:Y:S05]  /*94c0*/  BRA.U UP0, `(.L_x_125) ;  /* 0x0000004d00587547 */ /* 0x000fea000b800000 */
.L_x_126:
[----:B------:R-:W-:-:S08]  /*94d0*/  NOP ;  /* 0x0000000000007918 */ /* 0x000fd00000000000 */
[----:B------:R-:W3:Y:S02]  /*94e0*/  USETMAXREG.TRY_ALLOC.CTAPOOL UP0, 0xe8 ;  /* 0x000000e8000079c8 */ /* 0x000ee40008000600 */
[----:B---3--:R-:W-:Y:S05]  /*94f0*/  BRA.U !UP0, `(.L_x_126) ;  /* 0xfffffffd08f47547 */ /* 0x008fea000b83ffff */
[----:B------:R-:W3:Y:S08]  /*9500*/  S2UR UR52, SR_CgaCtaId ;  /* 0x00000000003479c3 */ /* 0x000ef00000008800 */
[----:B------:R-:W-:Y:S01]  /*9510*/  BAR.SYNC.DEFER_BLOCKING 0x6, 0xa0 ;  /* 0x0182800000007b1d */ /* 0x000fe20000010000 */
[C---:B------:R-:W-:Y:S01]  /*9520*/  IMAD.SHL.U32 R3, R0.reuse, 0x40, RZ ;  /* 0x0000004000037824 */ /* 0x040fe200078e00ff */
[C---:B------:R-:W-:Y:S01]  /*9530*/  LOP3.LUT P1, RZ, R0.reuse, 0x2, RZ, 0xc0, !PT ;  /* 0x0000000200ff7812 */ /* 0x040fe2000782c0ff */
[C---:B------:R-:W-:Y:S01]  /*9540*/  IMAD.SHL.U32 R92, R0.reuse, 0x8, RZ ;  /* 0x00000008005c7824 */ /* 0x040fe200078e00ff */
[C---:B------:R-:W-:Y:S01]  /*9550*/  LOP3.LUT R94, R0.reuse, 0x60, RZ, 0xc0, !PT ;  /* 0x00000060005e7812 */ /* 0x040fe200078ec0ff */
[----:B------:R-:W-:Y:S01]  /*9560*/  IMAD.U32 R93, R0, 0x10000, RZ ;  /* 0x00010000005d7824 */ /* 0x000fe200078e00ff */
[----:B------:R-:W-:-:S02]  /*9570*/  UMOV UR43, 0x400 ;  /* 0x00000400002b7882 */ /* 0x000fc40000000000 */
[----:B------:R-:W4:Y:S01]  /*9580*/  LDC.64 R98, c[0x0][0x390] ;  /* 0x0000e400ff627b82 */ /* 0x000f220000000a00 */
[----:B------:R-:W1:Y:S01]  /*9590*/  SHFL.IDX PT, R96, R80, RZ, 0x1f ;  /* 0x00001fff50607589 */ /* 0x000e6200000e0000 */
[----:B------:R-:W-:Y:S01]  /*95a0*/  LOP3.LUT R3, R3, 0x1c0, RZ, 0xc0, !PT ;  /* 0x000001c003037812 */ /* 0x000fe200078ec0ff */
[----:B------:R-:W-:Y:S01]  /*95b0*/  IMAD.MOV.U32 R95, RZ, RZ, 0x10 ;  /* 0x00000010ff5f7424 */ /* 0x000fe200078e00ff */
[----:B------:R-:W-:Y:S01]  /*95c0*/  LOP3.LUT R93, R93, 0x600000, RZ, 0xc0, !PT ;  /* 0x006000005d5d7812 */ /* 0x000fe200078ec0ff */
[----:B------:R-:W-:Y:S01]  /*95d0*/  UMOV UR58, URZ ;  /* 0x000000ff003a7c82 */ /* 0x000fe20008000000 */
[----:B------:R-:W-:Y:S01]  /*95e0*/  LOP3.LUT R3, R3, 0x28, R0, 0xf8, !PT ;  /* 0x0000002803037812 */ /* 0x000fe200078ef800 */
[----:B------:R-:W-:Y:S01]  /*95f0*/  UMOV UR59, URZ ;  /* 0x000000ff003b7c82 */ /* 0x000fe20008000000 */
[----:B------:R-:W4:Y:S01]  /*9600*/  LDC.64 R76, c[0x0][0x890] ;  /* 0x00022400ff4c7b82 */ /* 0x000f220000000a00 */
[----:B------:R-:W4:Y:S01]  /*9610*/  LDCU.64 UR38, c[0x0][0x888] ;  /* 0x00011100ff2677ac */ /* 0x000f220008000a00 */
[----:B------:R-:W-:Y:S01]  /*9620*/  LOP3.LUT R92, R3, 0x38, R92, 0x78, !PT ;  /* 0x00000038035c7812 */ /* 0x000fe200078e785c */
[----:B------:R-:W-:Y:S01]  /*9630*/  IMAD.SHL.U32 R3, R0, 0x20, RZ ;  /* 0x0000002000037824 */ /* 0x000fe200078e00ff */
[----:B------:R-:W-:Y:S01]  /*9640*/  PLOP3.LUT P2, PT, PT, PT, PT, 0x80, 0x8 ;  /* 0x000000000008781c */ /* 0x000fe20003f4f070 */
[----:B------:R-:W4:Y:S01]  /*9650*/  LDCU.64 UR48, c[0x0][0xb18] ;  /* 0x00016300ff3077ac */ /* 0x000f220008000a00 */
[----:B------:R-:W-:Y:S01]  /*9660*/  IMAD.MOV.U32 R91, RZ, RZ, 0x1 ;  /* 0x00000001ff5b7424 */ /* 0x000fe200078e00ff */
[----:B------:R-:W-:Y:S01]  /*9670*/  PRMT R89, RZ, 0x7610, R89 ;  /* 0x00007610ff597816 */ /* 0x000fe20000000059 */
[----:B------:R-:W4:Y:S01]  /*9680*/  LDC.64 R78, c[0x0][0x8b8] ;  /* 0x00022e00ff4e7b82 */ /* 0x000f220000000a00 */
[----:B---3--:R-:W-:Y:S01]  /*9690*/  ULEA UR43, UR52, UR43, 0x18 ;  /* 0x0000002b342b7291 */ /* 0x008fe2000f8ec0ff */
[----:B------:R-:W-:Y:S01]  /*96a0*/  LOP3.LUT R92, R92, 0xa00, R3, 0xf8, !PT ;  /* 0x00000a005c5c7812 */ /* 0x000fe200078ef803 */
[----:B------:R-:W3:Y:S01]  /*96b0*/  LDCU.64 UR46, c[0x0][0xb20] ;  /* 0x00016400ff2e77ac */ /* 0x000ee20008000a00 */
[----:B------:R-:W-:Y:S01]  /*96c0*/  IMAD.MOV.U32 R90, RZ, RZ, RZ ;  /* 0x000000ffff5a7224 */ /* 0x000fe200078e00ff */
[----:B------:R-:W-:Y:S01]  /*96d0*/  SEL R95, R95, 0xfffffff0, !P1 ;  /* 0xfffffff05f5f7807 */ /* 0x000fe20004800000 */
[----:B------:R-:W-:Y:S01]  /*96e0*/  IMAD.MOV.U32 R88, RZ, RZ, RZ ;  /* 0x000000ffff587224 */ /* 0x000fe200078e00ff */
[----:B------:R-:W3:Y:S01]  /*96f0*/  LDCU.64 UR44, c[0x0][0x8b0] ;  /* 0x00011600ff2c77ac */ /* 0x000ee20008000a00 */
[----:B------:R-:W-:Y:S01]  /*9700*/  IMAD.MOV.U32 R87, RZ, RZ, RZ ;  /* 0x000000ffff577224 */ /* 0x000fe200078e00ff */
[----:B-1----:R-:W-:Y:S01]  /*9710*/  ISETP.NE.AND P0, PT, R96, 0x4, PT ;  /* 0x000000046000780c */ /* 0x002fe20003f05270 */
[----:B--2---:R-:W1:Y:S01]  /*9720*/  LDS R2, [UR43+0x310] ;  /* 0x0003102bff027984 */ /* 0x004e620008000800 */
[----:B------:R-:W-:Y:S01]  /*9730*/  UIADD3 UR4, UPT, UPT, UR43, 0x1000, URZ ;  /* 0x000010002b047890 */ /* 0x000fe2000fffe0ff */
[----:B------:R-:W-:Y:S01]  /*9740*/  UMOV UR5, URZ ;  /* 0x000000ff00057c82 */ /* 0x000fe20008000000 */
[----:B-1----:R-:W-:-:S09]  /*9750*/  IMAD.IADD R93, R2, 0x1, R93 ;  /* 0x00000001025d7824 */ /* 0x002fd200078e025d */
[----:B---34-:R-:W-:Y:S05]  /*9760*/  @P0 BRA `(.L_x_127) ;  /* 0x00000000007c0947 */ /* 0x018fea0003800000 */
[----:B------:R-:W1:Y:S01]  /*9770*/  LDC.64 R40, c[0x0][0xa00] ;  /* 0x00028000ff287b82 */ /* 0x000e620000000a00 */
[----:B------:R-:W2:Y:S01]  /*9780*/  LDCU UR6, c[0x0][0xc1c] ;  /* 0x00018380ff0677ac */ /* 0x000ea20008000800 */
[----:B------:R-:W3:Y:S06]  /*9790*/  LDCU.64 UR58, c[0x0][0xb00] ;  /* 0x00016000ff3a77ac */ /* 0x000eec0008000a00 */
[----:B------:R-:W1:Y:S01]  /*97a0*/  LDC.64 R42, c[0x0][0xa08] ;  /* 0x00028200ff2a7b82 */ /* 0x000e620000000a00 */
[----:B------:R-:W-:-:S07]  /*97b0*/  ELECT P0, URZ, PT ;  /* 0x0000000000ff782f */ /* 0x000fce0003800000 */
[----:B------:R-:W4:Y:S01]  /*97c0*/  LDC.64 R36, c[0x0][0xa10] ;  /* 0x00028400ff247b82 */ /* 0x000f220000000a00 */
[----:B--2---:R-:W-:-:S04]  /*97d0*/  UIADD3 UR6, UPT, UPT, UR30, UR6, URZ ;  /* 0x000000061e067290 */ /* 0x004fc8000fffe0ff */
[----:B------:R-:W-:-:S03]  /*97e0*/  UIMAD UR6, UR6, 0xe, URZ ;  /* 0x0000000e060678a4 */ /* 0x000fc6000f8e02ff */
[----:B------:R-:W4:Y:S01]  /*97f0*/  LDC.64 R38, c[0x0][0xa18] ;  /* 0x00028600ff267b82 */ /* 0x000f220000000a00 */
[----:B---3--:R-:W-:-:S07]  /*9800*/  UIMAD.WIDE.U32 UR58, UR6, 0x80, UR58 ;  /* 0x00000080063a78a5 */ /* 0x008fce000f8e003a */
[----:B------:R-:W2:Y:S01]  /*9810*/  LDC.64 R32, c[0x0][0xa20] ;  /* 0x00028800ff207b82 */ /* 0x000ea20000000a00 */
[----:B-1----:R1:W-:Y:S07]  /*9820*/  @P0 STS.128 [UR43+0x400], R40 ;  /* 0x00040028ff000988 */ /* 0x0023ee0008000c2b */
[----:B------:R-:W2:Y:S08]  /*9830*/  LDC.64 R34, c[0x0][0xa28] ;  /* 0x00028a00ff227b82 */ /* 0x000eb00000000a00 */
[----:B------:R-:W3:Y:S01]  /*9840*/  LDC.64 R28, c[0x0][0xa30] ;  /* 0x00028c00ff1c7b82 */ /* 0x000ee20000000a00 */
[----:B----4-:R1:W-:Y:S07]  /*9850*/  @P0 STS.128 [UR43+0x410], R36 ;  /* 0x00041024ff000988 */ /* 0x0103ee0008000c2b */
[----:B------:R-:W3:Y:S08]  /*9860*/  LDC.64 R30, c[0x0][0xa38] ;  /* 0x00028e00ff1e7b82 */ /* 0x000ef00000000a00 */
[----:B------:R-:W4:Y:S01]  /*9870*/  LDC.64 R24, c[0x0][0xa40] ;  /* 0x00029000ff187b82 */ /* 0x000f220000000a00 */
[----:B--2---:R1:W-:Y:S07]  /*9880*/  @P0 STS.128 [UR43+0x420], R32 ;  /* 0x00042020ff000988 */ /* 0x0043ee0008000c2b */
[----:B------:R-:W4:Y:S08]  /*9890*/  LDC.64 R26, c[0x0][0xa48] ;  /* 0x00029200ff1a7b82 */ /* 0x000f300000000a00 */
[----:B------:R-:W2:Y:S01]  /*98a0*/  LDC.64 R20, c[0x0][0xa50] ;  /* 0x00029400ff147b82 */ /* 0x000ea20000000a00 */
[----:B---3--:R1:W-:Y:S07]  /*98b0*/  @P0 STS.128 [UR43+0x430], R28 ;  /* 0x0004301cff000988 */ /* 0x0083ee0008000c2b */
[----:B------:R-:W2:Y:S08]  /*98c0*/  LDC.64 R22, c[0x0][0xa58] ;  /* 0x00029600ff167b82 */ /* 0x000eb00000000a00 */
[----:B------:R-:W3:Y:S01]  /*98d0*/  LDC.64 R8, c[0x0][0xa60] ;  /* 0x00029800ff087b82 */ /* 0x000ee20000000a00 */
[----:B----4-:R1:W-:Y:S07]  /*98e0*/  @P0 STS.128 [UR43+0x440], R24 ;  /* 0x00044018ff000988 */ /* 0x0103ee0008000c2b */
[----:B------:R-:W3:Y:S08]  /*98f0*/  LDC.64 R10, c[0x0][0xa68] ;  /* 0x00029a00ff0a7b82 */ /* 0x000ef00000000a00 */
[----:B------:R-:W4:Y:S01]  /*9900*/  LDC.64 R4, c[0x0][0xa70] ;  /* 0x00029c00ff047b82 */ /* 0x000f220000000a00 */
[----:B--2---:R1:W-:Y:S07]  /*9910*/  @P0 STS.128 [UR43+0x450], R20 ;  /* 0x00045014ff000988 */ /* 0x0043ee0008000c2b */
[----:B-----5:R-:W4:Y:S01]  /*9920*/  LDC.64 R6, c[0x0][0xa78] ;  /* 0x00029e00ff067b82 */ /* 0x020f220000000a00 */
[----:B---3--:R1:W-:Y:S04]  /*9930*/  @P0 STS.128 [UR43+0x460], R8 ;  /* 0x00046008ff000988 */ /* 0x0083e80008000c2b */
[----:B----4-:R1:W-:Y:S01]  /*9940*/  @P0 STS.128 [UR43+0x470], R4 ;  /* 0x00047004ff000988 */ /* 0x0103e20008000c2b */
[----:B------:R-:W-:Y:S01]  /*9950*/  NOP ;  /* 0x0000000000007918 */ /* 0x000fe20000000000 */
.L_x_127:
[----:B------:R-:W-:Y:S01]  /*9960*/  MOV R81, UR4 ;  /* 0x0000000400517c02 */ /* 0x000fe20008000f00 */
[----:B------:R-:W-:Y:S01]  /*9970*/  UMOV UR54, URZ ;  /* 0x000000ff00367c82 */ /* 0x000fe20008000000 */
[----:B------:R-:W-:Y:S01]  /*9980*/  SHF.L.U32 R92, R92, 0x1, RZ ;  /* 0x000000015c5c7819 */ /* 0x000fe200000006ff */
[----:B------:R-:W-:-:S06]  /*9990*/  UMOV UR53, URZ ;  /* 0x000000ff00357c82 */ /* 0x000fcc0008000000 */
.L_x_181:
[----:B----4-:R-:W-:Y:S04]  /*99a0*/  LOP3.LUT R0, R89, 0xffff, RZ, 0xc0, !PT ;  /* 0x0000ffff59007812 */ /* 0x010fe800078ec0ff */
        /* <DEDUP_REMOVED lines=16> */
[----:B------:R-:W-:Y:S02]  /*9ab0*/  ISETP.NE.OR P0, PT, R96, 0x4, !P2 ;  /* 0x000000046000780c */ /* 0x000fe40005705670 */
[----:B------:R-:W-:Y:S02]  /*9ac0*/  R2UR UR56, R2 ;  /* 0x00000000023872ca */ /* 0x000fe400000e0000 */
[----:B------:R-:W-:Y:S09]  /*9ad0*/  R2UR UR57, R3 ;  /* 0x00000000033972ca */ /* 0x000ff200000e0000 */
[----:B-123--:R-:W-:Y:S06]  /*9ae0*/  @P0 BRA `(.L_x_128) ;  /* 0x0000000000ec0947 */ /* 0x00efec0003800000 */
[----:B-1----:R-:W-:Y:S01]  /*9af0*/  IMAD.U32 R9, RZ, RZ, UR43 ;  /* 0x0000002bff097e24 */ /* 0x002fe2000f8e00ff */
[----:B------:R-:W1:Y:S01]  /*9b00*/  S2R R0, SR_LANEID ;  /* 0x0000000000007919 */ /* 0x000e620000000000 */
[----:B------:R-:W-:Y:S01]  /*9b10*/  ELECT P0, URZ, PT ;  /* 0x0000000000ff782f */ /* 0x000fe20003800000 */
[----:B------:R-:W-:Y:S01]  /*9b20*/  BSSY.RECONVERGENT B0, `(.L_x_129) ;  /* 0x0000032000007945 */ /* 0x000fe20003800200 */
[----:B-1----:R-:W-:Y:S05]  /*9b30*/  IMAD.SHL.U32 R0, R0, 0x4, RZ ;  /* 0x0000000400007824 */ /* 0x002fea00078e00ff */
[----:B------:R-:W-:Y:S06]  /*9b40*/  IADD3 R9, PT, PT, R0, 0x400, R9 ;  /* 0x0000040000097810 */ /* 0x000fec0007ffe009 */
[----:B------:R-:W-:Y:S05]  /*9b50*/  @!P0 BRA `(.L_x_130) ;  /* 0x0000000000b88947 */ /* 0x000fea0003800000 */
[----:B------:R-:W-:Y:S01]  /*9b60*/  STS [UR43+0x430], RZ ;  /* 0x000430ffff007988 */ /* 0x000fe2000800082b */
[----:B------:R-:W-:Y:S01]  /*9b70*/  ISETP.NE.U32.AND P0, PT, RZ, UR46, PT ;  /* 0x0000002eff007c0c */ /* 0x000fe2000bf05070 */
[C---:B-----5:R-:W-:Y:S01]  /*9b80*/  IMAD.WIDE R6, R17.reuse, 0xc, R98 ;  /* 0x0000000c11067825 */ /* 0x060fe200078e0262 */
[----:B------:R-:W-:Y:S02]  /*9b90*/  UIADD3 UR4, UPT, UPT, UR43, 0x400, URZ ;  /* 0x000004002b047890 */ /* 0x000fe4000fffe0ff */
[----:B------:R-:W-:Y:S02]  /*9ba0*/  ISETP.NE.AND.EX P1, PT, RZ, UR47, PT, P0 ;  /* 0x0000002fff007c0c */ /* 0x000fe4000bf25300 */
[----:B------:R-:W2:Y:S01]  /*9bb0*/  LDG.E R18, desc[UR50][R6.64] ;  /* 0x0000003206127981 */ /* 0x000ea2000c1e1900 */
[C---:B------:R-:W-:Y:S03]  /*9bc0*/  LEA R2, P0, R17.reuse, RZ, 0x3 ;  /* 0x000000ff11027211 */ /* 0x040fe600078018ff */
[----:B------:R1:W3:Y:S01]  /*9bd0*/  LDG.E R5, desc[UR50][R6.64+0x4] ;  /* 0x0000043206057981 */ /* 0x0002e2000c1e1900 */
[----:B------:R-:W-:Y:S06]  /*9be0*/  LEA.HI.X.SX32 R3, R17, RZ, 0x3, P0 ;  /* 0x000000ff11037211 */ /* 0x000fec00000f1eff */
[C---:B------:R-:W-:Y:S04]  /*9bf0*/  @P1 IADD3 R10, P0, PT, R2.reuse, UR46, RZ ;  /* 0x0000002e020a1c10 */ /* 0x040fe8000ff1e0ff */
[C---:B------:R-:W-:Y:S02]  /*9c00*/  @P1 IADD3.X R11, PT, PT, R3.reuse, UR47, RZ, P0, !PT ;  /* 0x0000002f030b1c10 */ /* 0x040fe400087fe4ff */
[----:B------:R-:W-:Y:S03]  /*9c10*/  IADD3 R12, P0, PT, R2, UR48, RZ ;  /* 0x00000030020c7c10 */ /* 0x000fe6000ff1e0ff */
[----:B------:R-:W4:Y:S01]  /*9c20*/  @P1 LDG.E.64 R20, desc[UR50][R10.64] ;  /* 0x000000320a141981 */ /* 0x000f22000c1e1b00 */
[----:B------:R-:W-:Y:S03]  /*9c30*/  IADD3.X R13, PT, PT, R3, UR49, RZ, P0, !PT ;  /* 0x00000031030d7c10 */ /* 0x000fe600087fe4ff */
[----:B------:R-:W4:Y:S04]  /*9c40*/  LDS R3, [UR43+0x41c] ;  /* 0x00041c2bff037984 */ /* 0x000f280008000800 */
[----:B------:R-:W2:Y:S01]  /*9c50*/  LDG.E.64 R12, desc[UR50][R12.64] ;  /* 0x000000320c0c7981 */ /* 0x000ea2000c1e1b00 */
[----:B-1----:R-:W-:Y:S03]  /*9c60*/  IMAD.U32 R6, RZ, RZ, UR4 ;  /* 0x00000004ff067e24 */ /* 0x002fe6000f8e00ff */
[----:B--2---:R-:W-:Y:S01]  /*9c70*/  STS.64 [UR43+0x400], R12 ;  /* 0x0004000cff007988 */ /* 0x004fe20008000a2b */
[--C-:B------:R-:W-:Y:S01]  /*9c80*/  SHF.R.S32.HI R19, RZ, 0x1f, R18.reuse ;  /* 0x0000001fff137819 */ /* 0x100fe20000011412 */
[----:B------:R-:W-:Y:S02]  /*9c90*/  @!P1 IMAD.MOV.U32 R20, RZ, RZ, R18 ;  /* 0x000000ffff149224 */ /* 0x000fe400078e0012 */
[----:B---3--:R-:W-:Y:S02]  /*9ca0*/  VIADD R5, R5, 0xffffffff ;  /* 0xffffffff05057836 */ /* 0x008fe40000000000 */
[----:B------:R-:W-:Y:S05]  /*9cb0*/  @!P1 IMAD.MOV.U32 R21, RZ, RZ, R19 ;  /* 0x000000ffff159224 */ /* 0x000fea00078e0013 */
[----:B----4-:R-:W-:Y:S04]  /*9cc0*/  SHF.L.U64.HI R8, R20, 0x1, R21 ;  /* 0x0000000114087819 */ /* 0x010fe80000010215 */
[----:B------:R-:W-:Y:S04]  /*9cd0*/  LOP3.LUT R8, R8, 0x1fffffff, RZ, 0xc0, !PT ;  /* 0x1fffffff08087812 */ /* 0x000fe800078ec0ff */
[----:B------:R-:W-:Y:S04]  /*9ce0*/  SHF.R.U32.HI R2, RZ, 0x4, R8 ;  /* 0x00000004ff027819 */ /* 0x000fe80000011608 */
[----:B------:R-:W-:Y:S02]  /*9cf0*/  LOP3.LUT R11, R3, 0xf, R2, 0xb8, !PT ;  /* 0x0000000f030b7812 */ /* 0x000fe400078eb802 */
[----:B------:R-:W-:Y:S03]  /*9d00*/  SHF.R.U64 R2, R6, 0x4, RZ ;  /* 0x0000000406027819 */ /* 0x000fe600000012ff */
[----:B------:R1:W-:Y:S04]  /*9d10*/  STS [UR43+0x41c], R11 ;  /* 0x00041c0bff007988 */ /* 0x0003e8000800082b */
[----:B------:R-:W2:Y:S04]  /*9d20*/  LDS R4, [UR43+0x41c] ;  /* 0x00041c2bff047984 */ /* 0x000ea80008000800 */
[----:B------:R-:W-:Y:S04]  /*9d30*/  STS [UR43+0x410], R2 ;  /* 0x00041002ff007988 */ /* 0x000fe8000800082b */
[----:B------:R-:W-:Y:S01]  /*9d40*/  STS [UR43+0x414], R2 ;  /* 0x00041402ff007988 */ /* 0x000fe2000800082b */
[----:B-1----:R-:W-:Y:S05]  /*9d50*/  IMAD.SHL.U32 R11, R20, 0x2, RZ ;  /* 0x00000002140b7824 */ /* 0x002fea00078e00ff */
[----:B------:R-:W-:Y:S04]  /*9d60*/  LOP3.LUT R11, R11, 0xfffffffe, RZ, 0xc0, !PT ;  /* 0xfffffffe0b0b7812 */ /* 0x000fe800078ec0ff */
[----:B------:R-:W-:Y:S05]  /*9d70*/  SHF.R.U64 R8, R11, 0x4, R8 ;  /* 0x000000040b087819 */ /* 0x000fea0000001208 */
[----:B------:R-:W-:Y:S01]  /*9d80*/  STS [UR43+0x40c], R8 ;  /* 0x00040c08ff007988 */ /* 0x000fe2000800082b */
[----:B--2---:R-:W-:Y:S05]  /*9d90*/  LOP3.LUT R7, R4, 0xf0, RZ, 0xb8, !PT ;  /* 0x000000f004077812 */ /* 0x004fea00078eb8ff */
[----:B------:R1:W-:Y:S04]  /*9da0*/  STS [UR43+0x41c], R7 ;  /* 0x00041c07ff007988 */ /* 0x0003e8000800082b */
[----:B------:R-:W2:Y:S01]  /*9db0*/  LDS R4, [UR43+0x41c] ;  /* 0x00041c2bff047984 */ /* 0x000ea20008000800 */
[----:B-1----:R-:W-:Y:S02]  /*9dc0*/  CS2R R6, SRZ ;  /* 0x0000000000067805 */ /* 0x002fe4000001ff00 */
[----:B--2---:R-:W-:Y:S01]  /*9dd0*/  LOP3.LUT R3, R4, 0xf00, RZ, 0xb8, !PT ;  /* 0x00000f0004037812 */ /* 0x004fe200078eb8ff */
[----:B------:R-:W-:Y:S04]  /*9de0*/  VIADD R4, R18, 0xffffffff ;  /* 0xffffffff12047836 */ /* 0x000fe80000000000 */
[----:B------:R-:W-:Y:S04]  /*9df0*/  STS.64 [UR43+0x418], R2 ;  /* 0x00041802ff007988 */ /* 0x000fe80008000a2b */
[----:B------:R-:W1:Y:S04]  /*9e00*/  LDS R10, [UR43+0x41c] ;  /* 0x00041c2bff0a7984 */ /* 0x000e680008000800 */
[----:B------:R2:W-:Y:S01]  /*9e10*/  STS.128 [UR43+0x420], R4 ;  /* 0x00042004ff007988 */ /* 0x0005e20008000c2b */
[----:B-1----:R-:W-:Y:S05]  /*9e20*/  LOP3.LUT R10, R10, 0xf000, RZ, 0xb8, !PT ;  /* 0x0000f0000a0a7812 */ /* 0x002fea00078eb8ff */
[----:B------:R2:W-:Y:S02]  /*9e30*/  STS [UR43+0x41c], R10 ;  /* 0x00041c0aff007988 */ /* 0x0005e4000800082b */
.L_x_130:
[----:B------:R-:W-:Y:S05]  /*9e40*/  BSYNC.RECONVERGENT B0 ;  /* 0x0000000000007941 */ /* 0x000fea0003800200 */
.L_x_129:
[----:B------:R-:W-:Y:S01]  /*9e50*/  NOP ;  /* 0x0000000000007918 */ /* 0x000fe20000000000 */
[----:B------:R-:W1:Y:S01]  /*9e60*/  LDS R9, [R9] ;  /* 0x0000000009097984 */ /* 0x000e620000000800 */
[----:B------:R-:W-:Y:S04]  /*9e70*/  IADD3 R2, P0, PT, R0, UR56, RZ ;  /* 0x0000003800027c10 */ /* 0x000fe8000ff1e0ff */
[----:B------:R-:W-:Y:S05]  /*9e80*/  IADD3.X R3, PT, PT, RZ, UR57, RZ, P0, !PT ;  /* 0x00000039ff037c10 */ /* 0x000fea00087fe4ff */
[----:B-1----:R3:W5:Y:S04]  /*9e90*/  ATOMG.E.EXCH.STRONG.GPU PT, RZ, [R2], R9 ;  /* 0x0000000902ff73a8 */ /* 0x00276800041ee100 */
.L_x_128:
[----:B------:R-:W-:Y:S09]  /*9ea0*/  UISETP.NE.AND UP0, UPT, UR37, 0x8, UPT ;  /* 0x000000082500788c */ /* 0x000ff2000bf05270 */
[----:B------:R-:W-:Y:S05]  /*9eb0*/  BRA.U UP0, `(.L_x_131) ;  /* 0x0000000100047547 */ /* 0x000fea000b800000 */
[----:B------:R-:W-:Y:S05]  /*9ec0*/  BPT.TRAP 0x1 ;  /* 0x000000040000795c */ /* 0x000fea0000300000 */
.L_x_131:
[----:B------:R-:W-:Y:S01]  /*9ed0*/  ULEA UR6, UR5, UR43, 0x3 ;  /* 0x0000002b05067291 */ /* 0x000fe2000f8e18ff */
[----:B---3--:R-:W-:Y:S08]  /*9ee0*/  SHF.L.U32 R3, R87, 0x1f, RZ ;  /* 0x0000001f57037819 */ /* 0x008ff000000006ff */
[----:B-----5:R-:W3:Y:S02]  /*9ef0*/  SYNCS.PHASECHK.TRANS64.TRYWAIT P0, [UR6+0x150], R3 ;  /* 0x00015003ff0075a7 */ /* 0x020ee40008001106 */
[----:B---3--:R-:W-:Y:S05]  /*9f00*/  @!P0 BRA `(.L_x_132) ;  /* 0x0000007400dc8947 */ /* 0x008fea0003800000 */
.L_x_251:
[----:B------:R-:W-:Y:S09]  /*9f10*/  UIMAD UR4, UR5, 0x14, UR36 ;  /* 0x00000014050478a4 */ /* 0x000ff2000f8e0224 */
[----:B------:R-:W4:Y:S04]  /*9f20*/  LDS.U16 R89, [UR4+0x12] ;  /* 0x00001204ff597984 */ /* 0x000f280008000400 */
[----:B------:R-:W1:Y:S04]  /*9f30*/  LDS R85, [UR4] ;  /* 0x00000004ff557984 */ /* 0x000e680008000800 */
[----:B------:R-:W1:Y:S04]  /*9f40*/  LDS R84, [UR4+0x4] ;  /* 0x00000404ff547984 */ /* 0x000e680008000800 */
[----:B------:R-:W1:Y:S04]  /*9f50*/  LDS R83, [UR4+0x8] ;  /* 0x00000804ff537984 */ /* 0x000e680008000800 */
[----:B------:R-:W1:Y:S01]  /*9f60*/  LDS R82, [UR4+0xc] ;  /* 0x00000c04ff527984 */ /* 0x000e620008000800 */
[----:B------:R-:W-:Y:S01]  /*9f70*/  @!PT LDS RZ, [RZ] ;  /* 0x00000000fffff984 */ /* 0x000fe20000000800 */
[----:B------:R-:W-:Y:S01]  /*9f80*/  @!PT LDS RZ, [RZ] ;  /* 0x00000000fffff984 */ /* 0x000fe20000000800 */
[----:B------:R-:W-:Y:S01]  /*9f90*/  @!PT LDS RZ, [RZ] ;  /* 0x00000000fffff984 */ /* 0x000fe20000000800 */
[----:B------:R-:W-:Y:S01]  /*9fa0*/  @!PT LDS RZ, [RZ] ;  /* 0x00000000fffff984 */ /* 0x000fe20000000800 */
[----:B------:R5:W-:Y:S06]  /*9fb0*/  MEMBAR.ALL.CTA ;  /* 0x0000000000007992 */ /* 0x000bec0000008000 */
[----:B-----5:R-:W1:Y:S01]  /*9fc0*/  FENCE.VIEW.ASYNC.S ;  /* 0x00000000000073c6 */ /* 0x020e620000000000 */
[----:B------:R-:W-:Y:S05]  /*9fd0*/  BRA.U UP0, `(.L_x_133) ;  /* 0x0000000100047547 */ /* 0x000fea000b800000 */
[----:B------:R-:W-:Y:S05]  /*9fe0*/  BPT.TRAP 0x1 ;  /* 0x000000040000795c */ /* 0x000fea0000300000 */
.L_x_133:
[----:B------:R-:W-:Y:S01]  /*9ff0*/  UIADD3 UR4, UPT, UPT, UR6, 0x190, URZ ;  /* 0x0000019006047890 */ /* 0x000fe2000fffe0ff */
[----:B------:R-:W-:Y:S01]  /*a000*/  IMAD.WIDE R100, R17, 0xc, R98 ;  /* 0x0000000c11647825 */ /* 0x000fe200078e0262 */
[----:B------:R-:W-:Y:S01]  /*a010*/  ISETP.NE.OR P0, PT, R94, RZ, !P2 ;  /* 0x000000ff5e00720c */ /* 0x000fe20005705670 */
[----:B------:R-:W-:Y:S01]  /*a020*/  UIADD3 UR55, UPT, UPT, UR5, 0x1, URZ ;  /* 0x0000000105377890 */ /* 0x000fe2000fffe0ff */
[----:B------:R-:W-:Y:S01]  /*a030*/  BSSY.RECONVERGENT B0, `(.L_x_134) ;  /* 0x0000009000007945 */ /* 0x000fe20003800200 */
[----:B------:R-:W-:Y:S09]  /*a040*/  UPRMT UR4, UR52, 0x654, UR4 ;  /* 0x0000065434047896 */ /* 0x000ff20008000004 */
[----:B-1----:R-:W-:Y:S01]  /*a050*/  SYNCS.ARRIVE.TRANS64.RED.A1T0 RZ, [UR4], RZ ;  /* 0x000000ffffff79a7 */ /* 0x002fe20008100404 */
[----:B------:R1:W5:Y:S01]  /*a060*/  LDG.E R100, desc[UR50][R100.64+0x8] ;  /* 0x0000083264647981 */ /* 0x000362000c1e1900 */
[----:B------:R-:W-:Y:S05]  /*a070*/  @P0 BRA `(.L_x_135) ;  /* 0x0000000000100947 */ /* 0x000fea0003800000 */
[----:B------:R-:W-:Y:S04]  /*a080*/  DEPBAR {5,4,3,2,1,0} ;  /* 0x0000003f0000791a */ /* 0x000fe80000000000 */
[----:B------:R-:W2:Y:S02]  /*a090*/  CCTL.E.C.LDCU.IV.DEEP [UR56] ;  /* 0x0000000038007540 */ /* 0x000ea40009c08000 */
[----:B--2---:R2:W-:Y:S01]  /*a0a0*/  UTMACCTL.IV [UR56] ;  /* 0x00000000380079b9 */ /* 0x0045e20008000000 */
[----:B------:R-:W-:Y:S01]  /*a0b0*/  NOP ;  /* 0x0000000000007918 */ /* 0x000fe20000000000 */
.L_x_135:
[----:B--2---:R-:W-:Y:S05]  /*a0c0*/  BSYNC.RECONVERGENT B0 ;  /* 0x0000000000007941 */ /* 0x004fea0003800200 */
.L_x_134:
[----:B------:R-:W-:Y:S01]  /*a0d0*/  R2UR UR41, R15 ;  /* 0x000000000f2972ca */ /* 0x000fe200000e0000 */
[----:B------:R-:W-:Y:S01]  /*a0e0*/  BSSY.RECONVERGENT B6, `(.L_x_136) ;  /* 0x0000025000067945 */ /* 0x000fe20003800200 */
[----:B------:R-:W-:Y:S02]  /*a0f0*/  R2UR UR42, R14 ;  /* 0x000000000e2a72ca */ /* 0x000fe400000e0000 */
[----:B------:R-:W-:Y:S09]  /*a100*/  LOP3.LUT P0, RZ, R81, 0x3f0, RZ, 0xc0, !PT ;  /* 0x000003f051ff7812 */ /* 0x000ff2000780c0ff */
[----:B------:R-:W-:Y:S02]  /*a110*/  USHF.L.U32 UR41, UR41, 0x7, URZ ;  /* 0x0000000729297899 */ /* 0x000fe400080006ff */
[----:B------:R-:W-:Y:S02]  /*a120*/  USHF.L.U32 UR42, UR42, 0x7, URZ ;  /* 0x000000072a2a7899 */ /* 0x000fe400080006ff */
[----:B------:R-:W-:Y:S10]  /*a130*/  @!P0 BRA `(.L_x_137) ;  /* 0x00000000007c8947 */ /* 0x000ff40003800000 */
[----:B------:R-:W2:Y:S01]  /*a140*/  LDCU.64 UR8, c[0x4][0x80] ;  /* 0x01001000ff0877ac */ /* 0x000ea20008000a00 */
[----:B------:R-:W-:Y:S01]  /*a150*/  MOV R2, 0x0 ;  /* 0x0000000000027802 */ /* 0x000fe20000000f00 */
[----:B------:R-:W-:Y:S02]  /*a160*/  HFMA2 R12, -RZ, RZ, 0, 5.9604644775390625e-08 ;  /* 0x00000001ff0c7431 */ /* 0x000fe400000001ff */
[----:B------:R-:W-:Y:S01]  /*a170*/  IMAD.MOV.U32 R8, RZ, RZ, 0x70 ;  /* 0x00000070ff087424 */ /* 0x000fe200078e00ff */
[----:B------:R1:W1:Y:S01]  /*a180*/  LDC.64 R14, c[0x4][R2] ;  /* 0x01000000020e7b82 */ /* 0x0002620000000a00 */
[----:B------:R-:W3:Y:S01]  /*a190*/  LDCU.64 UR6, c[0x4][0x88] ;  /* 0x01001100ff0677ac */ /* 0x000ee20008000a00 */
[----:B------:R-:W-:Y:S01]  /*a1a0*/  IMAD.MOV.U32 R13, RZ, RZ, RZ ;  /* 0x000000ffff0d7224 */ /* 0x000fe200078e00ff */
[----:B------:R-:W4:Y:S01]  /*a1b0*/  LDCU.64 UR4, c[0x4][0x8] ;  /* 0x01000100ff0477ac */ /* 0x000f220008000a00 */
[----:B--2---:R-:W-:Y:S01]  /*a1c0*/  MOV R5, UR9 ;  /* 0x0000000900057c02 */ /* 0x004fe20008000f00 */
[----:B------:R-:W-:Y:S01]  /*a1d0*/  IMAD.U32 R4, RZ, RZ, UR8 ;  /* 0x00000008ff047e24 */ /* 0x000fe2000f8e00ff */
[----:B---3--:R-:W-:Y:S01]  /*a1e0*/  MOV R7, UR7 ;  /* 0x0000000700077c02 */ /* 0x008fe20008000f00 */
[----:B------:R-:W-:Y:S01]  /*a1f0*/  IMAD.U32 R6, RZ, RZ, UR6 ;  /* 0x00000006ff067e24 */ /* 0x000fe2000f8e00ff */
[----:B----4-:R-:W-:Y:S01]  /*a200*/  MOV R11, UR5 ;  /* 0x00000005000b7c02 */ /* 0x010fe20008000f00 */
[----:B------:R-:W-:Y:S02]  /*a210*/  IMAD.U32 R10, RZ, RZ, UR4 ;  /* 0x00000004ff0a7e24 */ /* 0x000fe4000f8e00ff */
[----:B------:R-:W-:Y:S07]  /*a220*/  LEPC R20, `(.L_x_138) ;  /* 0x000000001014794e */ /* 0x000fee0000000000 */
[----:B-1---5:R-:W-:Y:S05]  /*a230*/  CALL.ABS.NOINC R14 ;  /* 0x000000000e007343 */ /* 0x022fea0003c00000 */
.L_x_138:
[----:B------:R-:W1:Y:S01]  /*a240*/  LDCU.64 UR8, c[0x4][0x80] ;  /* 0x01001000ff0877ac */ /* 0x000e620008000a00 */
[----:B------:R-:W2:Y:S01]  /*a250*/  LDC.64 R2, c[0x4][R2] ;  /* 0x0100000002027b82 */ /* 0x000ea20000000a00 */
[----:B------:R-:W-:Y:S02]  /*a260*/  HFMA2 R12, -RZ, RZ, 0, 5.9604644775390625e-08 ;  /* 0x00000001ff0c7431 */ /* 0x000fe400000001ff */
[----:B------:R-:W-:Y:S02]  /*a270*/  IMAD.MOV.U32 R8, RZ, RZ, 0x70 ;  /* 0x00000070ff087424 */ /* 0x000fe400078e00ff */
[----:B------:R-:W-:Y:S01]  /*a280*/  IMAD.MOV.U32 R13, RZ, RZ, RZ ;  /* 0x000000ffff0d7224 */ /* 0x000fe200078e00ff */
[----:B------:R-:W3:Y:S01]  /*a290*/  LDCU.64 UR6, c[0x4][0x88] ;  /* 0x01001100ff0677ac */ /* 0x000ee20008000a00 */
[----:B------:R-:W4:Y:S01]  /*a2a0*/  LDCU.64 UR4, c[0x4][0x8] ;  /* 0x01000100ff0477ac */ /* 0x000f220008000a00 */
[----:B-1----:R-:W-:Y:S02]  /*a2b0*/  MOV R4, UR8 ;  /* 0x0000000800047c02 */ /* 0x002fe40008000f00 */
[----:B------:R-:W-:Y:S02]  /*a2c0*/  MOV R5, UR9 ;  /* 0x0000000900057c02 */ /* 0x000fe40008000f00 */
[----:B---3--:R-:W-:Y:S01]  /*a2d0*/  MOV R7, UR7 ;  /* 0x0000000700077c02 */ /* 0x008fe20008000f00 */
[----:B------:R-:W-:Y:S01]  /*a2e0*/  IMAD.U32 R6, RZ, RZ, UR6 ;  /* 0x00000006ff067e24 */ /* 0x000fe2000f8e00ff */
[----:B----4-:R-:W-:Y:S01]  /*a2f0*/  MOV R11, UR5 ;  /* 0x00000005000b7c02 */ /* 0x010fe20008000f00 */
[----:B------:R-:W-:Y:S02]  /*a300*/  IMAD.U32 R10, RZ, RZ, UR4 ;  /* 0x00000004ff0a7e24 */ /* 0x000fe4000f8e00ff */
[----:B------:R-:W-:Y:S07]  /*a310*/  LEPC R20, `(.L_x_137) ;  /* 0x000000001014794e */ /* 0x000fee0000000000 */
[----:B--2---:R-:W-:Y:S05]  /*a320*/  CALL.ABS.NOINC R2 ;  /* 0x0000000002007343 */ /* 0x004fea0003c00000 */
.L_x_137:
[----:B------:R-:W-:Y:S05]  /*a330*/  BSYNC.RECONVERGENT B6 ;  /* 0x0000000000067941 */ /* 0x000fea0003800200 */
.L_x_136:
[----:B------:R-:W-:Y:S01]  /*a340*/  ISETP.NE.AND P0, PT, R94, RZ, PT ;  /* 0x000000ff5e00720c */ /* 0x000fe20003f05270 */
[----:B------:R-:W-:Y:S01]  /*a350*/  BSSY B0, `(.L_x_139) ;  /* 0x0000009000007945 */ /* 0x000fe20003800000 */
[----:B------:R-:W-:Y:S04]  /*a360*/  PLOP3.LUT P1, PT, PT, PT, PT, 0x8, 0x80 ;  /* 0x000000000080781c */ /* 0x000fe80003f2e170 */
[----:B-1----:R-:W-:Y:S07]  /*a370*/  P2R R101, PR, RZ, 0x2 ;  /* 0x00000002ff657803 */ /* 0x002fee0000000000 */
[----:B------:R-:W-:Y:S05]  /*a380*/  @P0 BRA `(.L_x_140) ;  /* 0x0000000000140947 */ /* 0x000fea0003800000 */
[----:B------:R-:W-:Y:S03]  /*a390*/  UMOV UR4, 0xffffffff ;  /* 0xffffffff00047882 */ /* 0x000fe60000000000 */
[----:B------:R-:W-:Y:S05]  /*a3a0*/  BRA.DIV UR4, `(.L_x_141) ;  /* 0x0000007204cc7947 */ /* 0x000fea000b800000 */
[----:B------:R-:W-:Y:S11]  /*a3b0*/  ELECT P6, URZ, PT ;  /* 0x0000000000ff782f */ /* 0x000ff600038c0000 */
[----:B------:R-:W-:Y:S02]  /*a3c0*/  @!UPT UIADD3 URZ, UPT, UPT, URZ, URZ, URZ ;  /* 0x000000fffffff290 */ /* 0x000fe4000fffe0ff */
.L_x_253:
[----:B------:R-:W-:Y:S07]  /*a3d0*/  P2R R101, PR, RZ, 0x40 ;  /* 0x00000040ff657803 */ /* 0x000fee0000000000 */
.L_x_140:
[----:B------:R-:W-:Y:S05]  /*a3e0*/  BSYNC B0 ;  /* 0x0000000000007941 */ /* 0x000fea0003800000 */
.L_x_139:
[----:B------:R-:W-:Y:S02]  /*a3f0*/  ISETP.NE.U32.AND P0, PT, R78, RZ, PT ;  /* 0x000000ff4e00720c */ /* 0x000fe40003f05070 */
[----:B------:R-:W-:Y:S02]  /*a400*/  LOP3.LUT R91, R91, 0x1, RZ, 0x3c, !PT ;  /* 0x000000015b5b7812 */ /* 0x000fe400078e3cff */
[----:B------:R-:W-:Y:S02]  /*a410*/  ISETP.NE.AND.EX P1, PT, R79, RZ, PT, P0 ;  /* 0x000000ff4f00720c */ /* 0x000fe40003f25300 */
[----:B------:R-:W-:Y:S04]  /*a420*/  ISETP.NE.U32.AND P0, PT, R76, RZ, PT ;  /* 0x000000ff4c00720c */ /* 0x000fe80003f05070 */
[----:B------:R-:W-:Y:S07]  /*a430*/  ISETP.NE.AND.EX P0, PT, R77, RZ, PT, P0 ;  /* 0x000000ff4d00720c */ /* 0x000fee0003f05300 */
[----:B------:R-:W1:Y:S08]  /*a440*/  @P1 LDC.64 R8, c[0x0][0x8b8] ;  /* 0x00022e00ff081b82 */ /* 0x000e700000000a00 */
[----:B---3--:R-:W2:Y:S02]  /*a450*/  @P0 LDC.64 R2, c[0x0][0x890] ;  /* 0x00022400ff020b82 */ /* 0x008ea40000000a00 */
[C---:B--2---:R-:W-:Y:S04]  /*a460*/  @P0 IMAD.WIDE R2, R17.reuse, 0x8, R2 ;  /* 0x0000000811020825 */ /* 0x044fe800078e0202 */
[----:B-1----:R-:W-:Y:S01]  /*a470*/  @P1 IMAD.WIDE R8, R17, 0x8, R8 ;  /* 0x0000000811081825 */ /* 0x002fe200078e0208 */
[----:B------:R1:W2:Y:S04]  /*a480*/  @P0 LDG.E.64 R4, desc[UR50][R2.64] ;  /* 0x0000003202040981 */ /* 0x0002a8000c1e1b00 */
[----:B------:R-:W3:Y:S01]  /*a490*/  @P1 LDG.E.64 R6, desc[UR50][R8.64] ;  /* 0x0000003208061981 */ /* 0x000ee2000c1e1b00 */
[----:B-1----:R-:W-:Y:S03]  /*a4a0*/  SHF.L.U32 R2, R91, 0x1f, RZ ;  /* 0x0000001f5b027819 */ /* 0x002fe600000006ff */
[----:B--2---:R1:W5:Y:S04]  /*a4b0*/  @P0 LD.E R48, desc[UR50][R4.64] ;  /* 0x0000003204300980 */ /* 0x004368000c101900 */
[----:B---3--:R1:W5:Y:S01]  /*a4c0*/  @P1 LD.E R47, desc[UR50][R6.64] ;  /* 0x00000032062f1980 */ /* 0x008362000c101900 */
[----:B------:R-:W-:Y:S05]  /*a4d0*/  @P0 BRA `(.L_x_142) ;  /* 0x0000000000240947 */ /* 0x000fea0003800000 */
[----:B------:R-:W-:Y:S04]  /*a4e0*/  ISETP.NE.U32.AND P0, PT, RZ, UR38, PT ;  /* 0x00000026ff007c0c */ /* 0x000fe8000bf05070 */
[----:B------:R-:W-:Y:S11]  /*a4f0*/  ISETP.NE.AND.EX P0, PT, RZ, UR39, PT, P0 ;  /* 0x00000027ff007c0c */ /* 0x000ff6000bf05300 */
[----:B------:R-:W-:Y:S02]  /*a500*/  @!UPT UIADD3 URZ, UPT, UPT, URZ, URZ, URZ ;  /* 0x000000fffffff290 */ /* 0x000fe4000fffe0ff */
[----:B------:R-:W2:Y:S08]  /*a510*/  @P0 LDC R0, c[0x0][0x898] ;  /* 0x00022600ff000b82 */ /* 0x000eb00000000800 */
[----:B-1----:R-:W1:Y:S01]  /*a520*/  @P0 LDC.64 R4, c[0x0][0x888] ;  /* 0x00022200ff040b82 */ /* 0x002e620000000a00 */
[----:B--2---:R-:W-:Y:S04]  /*a530*/  @P0 IMAD R0, R17, R0, RZ ;  /* 0x0000000011000224 */ /* 0x004fe800078e02ff */
[----:B-1----:R-:W-:Y:S05]  /*a540*/  @P0 IMAD.WIDE R4, R0, 0x4, R4 ;  /* 0x0000000400040825 */ /* 0x002fea00078e0204 */
[----:B-----5:R2:W5:Y:S02]  /*a550*/  @P0 LDG.E R48, desc[UR50][R4.64] ;  /* 0x0000003204300981 */ /* 0x020564000c1e1900 */
[----:B--2---:R-:W3:Y:S02]  /*a560*/  @!P0 LDC R48, c[0x0][0x880] ;  /* 0x00022000ff308b82 */ /* 0x004ee40000000800 */
.L_x_142:
        /* <DEDUP_REMOVED lines=9> */
[----:B--2---:R-:W1:Y:S02]  /*a600*/  @!P0 LDC R47, c[0x0][0x8a8] ;  /* 0x00022a00ff2f8b82 */ /* 0x004e640000000800 */
.L_x_143:
[----:B------:R-:W2:Y:S01]  /*a610*/  SYNCS.PHASECHK.TRANS64.TRYWAIT P0, [UR43+0x20], R2 ;  /* 0x00002002ff0075a7 */ /* 0x000ea2000800112b */
[----:B------:R-:W-:Y:S01]  /*a620*/  LEA R97, R90, UR43, 0x3 ;  /* 0x0000002b5a617c11 */ /* 0x000fe2000f8e18ff */
[----:B------:R-:W-:Y:S01]  /*a630*/  BSSY B0, `(.L_x_144) ;  /* 0x0000008000007945 */ /* 0x000fe20003800000 */
[----:B------:R-:W-:Y:S01]  /*a640*/  SHF.L.U32 R0, R88, 0x1f, RZ ;  /* 0x0000001f58007819 */ /* 0x000fe200000006ff */
[----:B------:R-:W-:Y:S02]  /*a650*/  VIADD R86, R92, UR43 ;  /* 0x0000002b5c567c36 */ /* 0x000fe40008000000 */
[----:B------:R-:W-:Y:S01]  /*a660*/  IMAD.MOV.U32 R71, RZ, RZ, RZ ;  /* 0x000000ffff477224 */ /* 0x000fe200078e00ff */
[----:B------:R1:W1:Y:S01]  /*a670*/  SYNCS.PHASECHK.TRANS64.TRYWAIT P2, [R97+URZ+0xf0], R0 ;  /* 0x0000f000610075a7 */ /* 0x00026200080411ff */
[----:B--2---:R-:W-:Y:S05]  /*a680*/  @P0 BRA `(.L_x_145) ;  /* 0x0000000000080947 */ /* 0x004fea0003800000 */
[----:B------:R-:W2:Y:S02]  /*a690*/  SYNCS.PHASECHK.TRANS64.TRYWAIT P0, [UR43+0x20], R2 ;  /* 0x00002002ff0075a7 */ /* 0x000ea4000800112b */
[----:B--2---:R-:W-:Y:S05]  /*a6a0*/  @!P0 BRA `(.L_x_146) ;  /* 0x0000007000248947 */ /* 0x004fea0003800000 */
.L_x_145:
[----:B------:R-:W-:Y:S05]  /*a6b0*/  BSYNC B0 ;  /* 0x0000000000007941 */ /* 0x000fea0003800000 */
.L_x_144:
[----:B---3-5:R-:W-:Y:S01]  /*a6c0*/  FSETP.NEU.AND P0, PT, R48, RZ, PT ;  /* 0x000000ff3000720b */ /* 0x028fe20003f0d000 */
[----:B------:R-:W-:Y:S01]  /*a6d0*/  IMAD.MOV.U32 R70, RZ, RZ, RZ ;  /* 0x000000ffff467224 */ /* 0x000fe200078e00ff */
[----:B------:R-:W-:Y:S02]  /*a6e0*/  CS2R R68, SRZ ;  /* 0x0000000000447805 */ /* 0x000fe4000001ff00 */
[----:B------:R-:W-:Y:S02]  /*a6f0*/  CS2R R74, SRZ ;  /* 0x00000000004a7805 */ /* 0x000fe4000001ff00 */
[----:B------:R-:W-:Y:S02]  /*a700*/  CS2R R72, SRZ ;  /* 0x0000000000487805 */ /* 0x000fe4000001ff00 */
[----:B------:R-:W-:Y:S02]  /*a710*/  CS2R R62, SRZ ;  /* 0x00000000003e7805 */ /* 0x000fe4000001ff00 */
[----:B------:R-:W-:Y:S02]  /*a720*/  CS2R R60, SRZ ;  /* 0x00000000003c7805 */ /* 0x000fe4000001ff00 */
[----:B------:R-:W-:Y:S02]  /*a730*/  CS2R R58, SRZ ;  /* 0x00000000003a7805 */ /* 0x000fe4000001ff00 */
[----:B------:R-:W-:Y:S02]  /*a740*/  CS2R R56, SRZ ;  /* 0x0000000000387805 */ /* 0x000fe4000001ff00 */
[----:B------:R-:W-:Y:S01]  /*a750*/  ISETP.GE.AND P1, PT, R100, 0x1, PT ;  /* 0x000000016400780c */ /* 0x000fe20003f26270 */
[----:B------:R-:W-:Y:S01]  /*a760*/  IMAD R54, R90, 0x80, R93 ;  /* 0x000000805a367824 */ /* 0x000fe200078e025d */
[----:B------:R-:W-:Y:S02]  /*a770*/  CS2R R38, SRZ ;  /* 0x0000000000267805 */ /* 0x000fe4000001ff00 */
[----:B------:R-:W-:Y:S01]  /*a780*/  CS2R R36, SRZ ;  /* 0x0000000000247805 */ /* 0x000fe2000001ff00 */
[----:B--2---:R-:W-:Y:S01]  /*a790*/  @P0 IMAD R2, R95, 0x2, R86 ;  /* 0x000000025f020824 */ /* 0x004fe200078e0256 */
[----:B------:R-:W-:Y:S05]  /*a7a0*/  @P0 WARPSYNC.ALL ;  /* 0x0000000000000948 */ /* 0x000fea0003800000 */
[----:B------:R2:W3:Y:S01]  /*a7b0*/  @P0 LDSM.16.MT88.4 R68, [R2+0x1000] ;  /* 0x001000000244083b */ /* 0x0004e20000004200 */
[----:B------:R-:W-:Y:S02]  /*a7c0*/  CS2R R34, SRZ ;  /* 0x0000000000227805 */ /* 0x000fe4000001ff00 */
[----:B------:R-:W-:Y:S02]  /*a7d0*/  CS2R R32, SRZ ;  /* 0x0000000000207805 */ /* 0x000fe4000001ff00 */
[----:B------:R-:W-:Y:S02]  /*a7e0*/  CS2R R30, SRZ ;  /* 0x00000000001e7805 */ /* 0x000fe4000001ff00 */
[----:B------:R-:W-:Y:S02]  /*a7f0*/  CS2R R28, SRZ ;  /* 0x00000000001c7805 */ /* 0x000fe4000001ff00 */
[----:B------:R-:W-:Y:S01]  /*a800*/  CS2R R26, SRZ ;  /* 0x00000000001a7805 */ /* 0x000fe2000001ff00 */
[----:B------:R2:W2:Y:S01]  /*a810*/  @P0 LDSM.16.MT88.4 R72, [R2+0x1800] ;  /* 0x001800000248083b */ /* 0x0004a20000004200 */
[----:B------:R-:W-:Y:S02]  /*a820*/  CS2R R24, SRZ ;  /* 0x0000000000187805 */ /* 0x000fe4000001ff00 */
[----:B------:R-:W-:Y:S02]  /*a830*/  CS2R R18, SRZ ;  /* 0x0000000000127805 */ /* 0x000fe4000001ff00 */
[----:B------:R-:W-:Y:S02]  /*a840*/  CS2R R16, SRZ ;  /* 0x0000000000107805 */ /* 0x000fe4000001ff00 */
[----:B------:R-:W-:Y:S02]  /*a850*/  CS2R R14, SRZ ;  /* 0x00000000000e7805 */ /* 0x000fe4000001ff00 */
[----:B------:R-:W-:Y:S01]  /*a860*/  CS2R R12, SRZ ;  /* 0x00000000000c7805 */ /* 0x000fe2000001ff00 */
[----:B------:R2:W2:Y:S01]  /*a870*/  @P0 LDSM.16.MT88.4 R60, [R92+UR43+0x1000] ;  /* 0x0010002b5c3c083b */ /* 0x0004a20008004200 */
[----:B------:R-:W-:Y:S02]  /*a880*/  CS2R R10, SRZ ;  /* 0x00000000000a7805 */ /* 0x000fe4000001ff00 */
[----:B------:R-:W-:Y:S02]  /*a890*/  CS2R R8, SRZ ;  /* 0x0000000000087805 */ /* 0x000fe4000001ff00 */
[----:B-1----:R-:W-:Y:S02]  /*a8a0*/  CS2R R6, SRZ ;  /* 0x0000000000067805 */ /* 0x002fe4000001ff00 */
[----:B------:R-:W-:Y:S01]  /*a8b0*/  CS2R R4, SRZ ;  /* 0x0000000000047805 */ /* 0x000fe2000001ff00 */
[----:B------:R-:W-:Y:S01]  /*a8c0*/  VIADD R102, R86, 0x1000 ;  /* 0x0000100056667836 */ /* 0x000fe20000000000 */
[----:B------:R1:W1:Y:S01]  /*a8d0*/  @P0 LDSM.16.MT88.4 R56, [R92+UR43+0x1800] ;  /* 0x0018002b5c38083b */ /* 0x0002620008004200 */
[----:B------:R-:W-:Y:S05]  /*a8e0*/  @!P1 BRA `(.L_x_147) ;  /* 0x0000000000d49947 */ /* 0x000fea0003800000 */
[----:B------:R-:W-:Y:S01]  /*a8f0*/  SHF.R.U32.HI R3, RZ, 0x15, R54 ;  /* 0x00000015ff037819 */ /* 0x000fe20000011636 */
[----:B------:R-:W-:Y:S03]  /*a900*/  BSSY B0, `(.L_x_148) ;  /* 0x0000006000007945 */ /* 0x000fe60003800000 */
[----:B------:R-:W-:Y:S01]  /*a910*/  LOP3.LUT P0, RZ, R3, 0x3, R80, 0x48, !PT ;  /* 0x0000000303ff7812 */ /* 0x000fe20007804850 */
[----:B------:R-:W-:Y:S01]  /*a920*/  @!UPT UIADD3 URZ, UPT, UPT, URZ, URZ, URZ ;  /* 0x000000fffffff290 */ /* 0x000fe2000fffe0ff */
[----:B------:R-:W-:Y:S11]  /*a930*/  @P2 BRA `(.L_x_149) ;  /* 0x0000000000082947 */ /* 0x000ff60003800000 */
[----:B------:R-:W5:Y:S02]  /*a940*/  SYNCS.PHASECHK.TRANS64.TRYWAIT P1, [R97+URZ+0xf0], R0 ;  /* 0x0000f000610075a7 */ /* 0x000f6400080211ff */
[----:B-----5:R-:W-:Y:S05]  /*a950*/  @!P1 BRA `(.L_x_150) ;  /* 0x0000006c00909947 */ /* 0x020fea0003800000 */
.L_x_149:
[----:B------:R-:W-:Y:S05]  /*a960*/  BSYNC B0 ;  /* 0x0000000000007941 */ /* 0x000fea0003800000 */
.L_x_148:
[----:B------:R-:W-:Y:S05]  /*a970*/  @!P0 BRA `(.L_x_151) ;  /* 0x0000000000408947 */ /* 0x000fea0003800000 */
[----:B------:R-:W5:Y:S01]  /*a980*/  LDCU.64 UR8, c[0x4][0x70] ;  /* 0x01000e00ff0877ac */ /* 0x000f620008000a00 */
[----:B------:R-:W-:Y:S01]  /*a990*/  MOV R3, 0x0 ;  /* 0x0000000000037802 */ /* 0x000fe20000000f00 */
[----:B------:R-:W-:Y:S02]  /*a9a0*/  HFMA2 R12, -RZ, RZ, 0, 5.9604644775390625e-08 ;  /* 0x00000001ff0c7431 */ /* 0x000fe400000001ff */
[----:B------:R-:W-:Y:S02]  /*a9b0*/  IMAD.MOV.U32 R8, RZ, RZ, 0x192 ;  /* 0x00000192ff087424 */ /* 0x000fe400078e00ff */
[----:B------:R-:W-:Y:S01]  /*a9c0*/  IMAD.MOV.U32 R13, RZ, RZ, RZ ;  /* 0x000000ffff0d7224 */ /* 0x000fe200078e00ff */
[----:B------:R-:W3:Y:S01]  /*a9d0*/  LDCU.64 UR6, c[0x4][0x78] ;  /* 0x01000f00ff0677ac */ /* 0x000ee20008000a00 */
[----:B--2---:R-:W2:Y:S01]  /*a9e0*/  LDC.64 R2, c[0x4][R3] ;  /* 0x0100000003027b82 */ /* 0x004ea20000000a00 */
[----:B------:R-:W4:Y:S01]  /*a9f0*/  LDCU.64 UR4, c[0x4][0x10] ;  /* 0x01000200ff0477ac */ /* 0x000f220008000a00 */
[----:B-----5:R-:W-:Y:S01]  /*aa00*/  MOV R5, UR9 ;  /* 0x0000000900057c02 */ /* 0x020fe20008000f00 */
[----:B------:R-:W-:Y:S01]  /*aa10*/  IMAD.U32 R4, RZ, RZ, UR8 ;  /* 0x00000008ff047e24 */ /* 0x000fe2000f8e00ff */
[----:B---3--:R-:W-:Y:S01]  /*aa20*/  MOV R7, UR7 ;  /* 0x0000000700077c02 */ /* 0x008fe20008000f00 */
[----:B------:R-:W-:Y:S01]  /*aa30*/  IMAD.U32 R6, RZ, RZ, UR6 ;  /* 0x00000006ff067e24 */ /* 0x000fe2000f8e00ff */
[----:B----4-:R-:W-:Y:S01]  /*aa40*/  MOV R11, UR5 ;  /* 0x00000005000b7c02 */ /* 0x010fe20008000f00 */
[----:B------:R-:W-:Y:S02]  /*aa50*/  IMAD.U32 R10, RZ, RZ, UR4 ;  /* 0x00000004ff0a7e24 */ /* 0x000fe4000f8e00ff */
[----:B------:R-:W-:Y:S07]  /*aa60*/  LEPC R20, `(.L_x_151) ;  /* 0x000000001014794e */ /* 0x000fee0000000000 */
[----:B-12---:R-:W-:Y:S05]  /*aa70*/  CALL.ABS.NOINC R2 ;  /* 0x0000000002007343 */ /* 0x006fea0003c00000 */
.L_x_151:
[----:B------:R-:W-:Y:S05]  /*aa80*/  WARPSYNC.ALL ;  /* 0x0000000000007948 */ /* 0x000fea0003800000 */
[C---:B------:R-:W-:Y:S01]  /*aa90*/  R2UR UR4, R54.reuse ;  /* 0x00000000360472ca */ /* 0x040fe200000e0000 */
[----:B------:R-:W-:Y:S05]  /*aaa0*/  VIADD R3, R54, 0x100000 ;  /* 0x0010000036037836 */ /* 0x000fea0000000000 */
[----:B------:R-:W-:Y:S04]  /*aab0*/  SHF.R.U32.HI R3, RZ, 0x15, R3 ;  /* 0x00000015ff037819 */ /* 0x000fe80000011603 */
[----:B------:R-:W-:Y:S03]  /*aac0*/  LOP3.LUT P0, RZ, R3, 0x3, R80, 0x48, !PT ;  /* 0x0000000303ff7812 */ /* 0x000fe60007804850 */
[----:B------:R-:W1:Y:S10]  /*aad0*/  LDTM.16dp256bit.x4 R24, tmem[UR4] ;  /* 0x00000004001879ee */ /* 0x000e740008120000 */
[----:B-1----:R-:W-:Y:S05]  /*aae0*/  @!P0 BRA `(.L_x_152) ;  /* 0x0000000000408947 */ /* 0x002fea0003800000 */
[----:B------:R-:W1:Y:S01]  /*aaf0*/  LDCU.64 UR8, c[0x4][0x70] ;  /* 0x01000e00ff0877ac */ /* 0x000e620008000a00 */
[----:B------:R-:W-:Y:S01]  /*ab00*/  MOV R3, 0x0 ;  /* 0x0000000000037802 */ /* 0x000fe20000000f00 */
[----:B------:R-:W-:Y:S02]  /*ab10*/  HFMA2 R12, -RZ, RZ, 0, 5.9604644775390625e-08 ;  /* 0x00000001ff0c7431 */ /* 0x000fe400000001ff */
[----:B------:R-:W-:Y:S02]  /*ab20*/  IMAD.MOV.U32 R8, RZ, RZ, 0x192 ;  /* 0x00000192ff087424 */ /* 0x000fe400078e00ff */
[----:B------:R-:W-:Y:S01]  /*ab30*/  IMAD.MOV.U32 R13, RZ, RZ, RZ ;  /* 0x000000ffff0d7224 */ /* 0x000fe200078e00ff */
[----:B------:R-:W5:Y:S01]  /*ab40*/  LDCU.64 UR6, c[0x4][0x78] ;  /* 0x01000f00ff0677ac */ /* 0x000f620008000a00 */
[----:B--2---:R-:W2:Y:S01]  /*ab50*/  LDC.64 R2, c[0x4][R3] ;  /* 0x0100000003027b82 */ /* 0x004ea20000000a00 */
[----:B------:R-:W3:Y:S01]  /*ab60*/  LDCU.64 UR4, c[0x4][0x10] ;  /* 0x01000200ff0477ac */ /* 0x000ee20008000a00 */
[----:B-1----:R-:W-:Y:S01]  /*ab70*/  MOV R5, UR9 ;  /* 0x0000000900057c02 */ /* 0x002fe20008000f00 */
[----:B------:R-:W-:Y:S01]  /*ab80*/  IMAD.U32 R4, RZ, RZ, UR8 ;  /* 0x00000008ff047e24 */ /* 0x000fe2000f8e00ff */
[----:B-----5:R-:W-:Y:S01]  /*ab90*/  MOV R7, UR7 ;  /* 0x0000000700077c02 */ /* 0x020fe20008000f00 */
[----:B------:R-:W-:Y:S01]  /*aba0*/  IMAD.U32 R6, RZ, RZ, UR6 ;  /* 0x00000006ff067e24 */ /* 0x000fe2000f8e00ff */
[----:B---3--:R-:W-:Y:S01]  /*abb0*/  MOV R11, UR5 ;  /* 0x00000005000b7c02 */ /* 0x008fe20008000f00 */
[----:B------:R-:W-:Y:S02]  /*abc0*/  IMAD.U32 R10, RZ, RZ, UR4 ;  /* 0x00000004ff0a7e24 */ /* 0x000fe4000f8e00ff */
[----:B------:R-:W-:Y:S07]  /*abd0*/  LEPC R20, `(.L_x_152) ;  /* 0x000000001014794e */ /* 0x000fee0000000000 */
[----:B--2-4-:R-:W-:Y:S05]  /*abe0*/  CALL.ABS.NOINC R2 ;  /* 0x0000000002007343 */ /* 0x014fea0003c00000 */
.L_x_152:
[----:B------:R-:W-:Y:S05]  /*abf0*/  WARPSYNC.ALL ;  /* 0x0000000000007948 */ /* 0x000fea0003800000 */
[----:B------:R-:W-:Y:S11]  /*ac00*/  R2UR UR4, R54 ;  /* 0x00000000360472ca */ /* 0x000ff600000e0000 */
[----:B------:R-:W-:Y:S02]  /*ac10*/  @!UPT UIADD3 URZ, UPT, UPT, URZ, URZ, URZ ;  /* 0x000000fffffff290 */ /* 0x000fe4000fffe0ff */
[----:B------:R-:W1:Y:S02]  /*ac20*/  LDTM.16dp256bit.x4 R4, tmem[UR4+0x100000] ;  /* 0x10000004000479ee */ /* 0x000e640008120000 */
[----:B-1----:R-:W-:Y:S01]  /*ac30*/  NOP ;  /* 0x0000000000007918 */ /* 0x002fe20000000000 */
.L_x_147:
[--C-:B--2---:R-:W-:Y:S01]  /*ac40*/  HADD2.F32 R49, -RZ, R60.reuse.H0_H0 ;  /* 0x2000003cff317230 */ /* 0x104fe20000004100 */
[----:B------:R-:W-:Y:S05]  /*ac50*/  WARPSYNC.ALL ;  /* 0x0000000000007948 */ /* 0x000fea0003800000 */
[----:B------:R-:W-:Y:S01]  /*ac60*/  LEA R55, R95, R86, 0x1 ;  /* 0x000000565f377211 */ /* 0x000fe200078e08ff */
[-C--:B------:R-:W-:Y:S01]  /*ac70*/  FMUL R0, R24, R47.reuse ;  /* 0x0000002f18007220 */ /* 0x080fe20000400000 */
[----:B------:R-:W-:Y:S02]  /*ac80*/  HADD2.F32 R51, -RZ, R60.H1_H1 ;  /* 0x3000003cff337230 */ /* 0x000fe40000004100 */
[-C--:B------:R-:W-:Y:S01]  /*ac90*/  FMUL R2, R25, R47.reuse ;  /* 0x0000002f19027220 */ /* 0x080fe20000400000 */
[----:B------:R-:W-:Y:S01]  /*aca0*/  FMUL R3, R26, R47 ;  /* 0x0000002f1a037220 */ /* 0x000fe20000400000 */
[C---:B------:R-:W-:Y:S01]  /*acb0*/  FFMA R0, R48.reuse, R49, R0 ;  /* 0x0000003130007223 */ /* 0x040fe20000000000 */
[--C-:B------:R-:W-:Y:S02]  /*acc0*/  HADD2.F32 R49, -RZ, R61.reuse.H0_H0 ;  /* 0x2000003dff317230 */ /* 0x100fe40000004100 */
[----:B------:R-:W-:Y:S01]  /*acd0*/  FFMA R2, R48, R51, R2 ;  /* 0x0000003330027223 */ /* 0x000fe20000000002 */
[-C--:B------:R-:W-:Y:S01]  /*ace0*/  FMUL R20, R4, R47.reuse ;  /* 0x0000002f04147220 */ /* 0x080fe20000400000 */
[----:B------:R-:W-:Y:S02]  /*acf0*/  HADD2.F32 R51, -RZ, R61.H1_H1 ;  /* 0x3000003dff337230 */ /* 0x000fe40000004100 */
[----:B------:R-:W-:Y:S01]  /*ad00*/  FMUL R21, R5, R47 ;  /* 0x0000002f05157220 */ /* 0x000fe20000400000 */
[----:B------:R-:W-:Y:S01]  /*ad10*/  FFMA R3, R48, R49, R3 ;  /* 0x0000003130037223 */ /* 0x000fe20000000003 */
[----:B------:R-:W-:Y:S01]  /*ad20*/  F2FP.F16.F32.PACK_AB R64, R2, R0 ;  /* 0x000000000240723e */ /* 0x000fe200000000ff */
[-C--:B------:R-:W-:Y:S01]  /*ad30*/  FMUL R4, R27, R47.reuse ;  /* 0x0000002f1b047220 */ /* 0x080fe20000400000 */
[--C-:B------:R-:W-:Y:S02]  /*ad40*/  HADD2.F32 R50, -RZ, R62.reuse.H0_H0 ;  /* 0x2000003eff327230 */ /* 0x100fe40000004100 */
[-C--:B------:R-:W-:Y:S01]  /*ad50*/  FMUL R5, R28, R47.reuse ;  /* 0x0000002f1c057220 */ /* 0x080fe20000400000 */
[----:B------:R-:W-:Y:S01]  /*ad60*/  FMUL R22, R6, R47 ;  /* 0x0000002f06167220 */ /* 0x000fe20000400000 */
[----:B------:R-:W-:Y:S02]  /*ad70*/  HADD2.F32 R49, -RZ, R62.H1_H1 ;  /* 0x3000003eff317230 */ /* 0x000fe40000004100 */
[C---:B------:R-:W-:Y:S01]  /*ad80*/  FFMA R4, R48.reuse, R51, R4 ;  /* 0x0000003330047223 */ /* 0x040fe20000000004 */
[----:B------:R-:W-:Y:S01]  /*ad90*/  FFMA R5, R48, R50, R5 ;  /* 0x0000003230057223 */ /* 0x000fe20000000005 */
[--C-:B------:R-:W-:Y:S02]  /*ada0*/  HADD2.F32 R50, -RZ, R63.reuse.H0_H0 ;  /* 0x2000003fff327230 */ /* 0x100fe40000004100 */
[-C--:B------:R-:W-:Y:S01]  /*adb0*/  FMUL R6, R29, R47.reuse ;  /* 0x0000002f1d067220 */ /* 0x080fe20000400000 */
[----:B------:R-:W-:Y:S01]  /*adc0*/  FMUL R23, R7, R47 ;  /* 0x0000002f07177220 */ /* 0x000fe20000400000 */
[----:B------:R-:W-:Y:S01]  /*add0*/  HADD2.F32 R51, -RZ, R63.H1_H1 ;  /* 0x3000003fff337230 */ /* 0x000fe20000004100 */
[----:B------:R-:W-:Y:S01]  /*ade0*/  F2FP.F16.F32.PACK_AB R65, R4, R3 ;  /* 0x000000030441723e */ /* 0x000fe200000000ff */
[----:B------:R-:W-:Y:S01]  /*adf0*/  FFMA R6, R48, R49, R6 ;  /* 0x0000003130067223 */ /* 0x000fe20000000006 */
[-C--:B------:R-:W-:Y:S01]  /*ae00*/  FMUL R24, R8, R47.reuse ;  /* 0x0000002f08187220 */ /* 0x080fe20000400000 */
[--C-:B-1----:R-:W-:Y:S02]  /*ae10*/  HADD2.F32 R49, -RZ, R56.reuse.H0_H0 ;  /* 0x20000038ff317230 */ /* 0x102fe40000004100 */
[-C--:B------:R-:W-:Y:S01]  /*ae20*/  FMUL R7, R30, R47.reuse ;  /* 0x0000002f1e077220 */ /* 0x080fe20000400000 */
[----:B------:R-:W-:Y:S01]  /*ae30*/  FMUL R8, R31, R47 ;  /* 0x0000002f1f087220 */ /* 0x000fe20000400000 */
[----:B---3--:R-:W-:Y:S01]  /*ae40*/  HADD2.F32 R52, -RZ, R69.H1_H1 ;  /* 0x30000045ff347230 */ /* 0x008fe20000004100 */
[----:B------:R-:W-:Y:S01]  /*ae50*/  F2FP.F16.F32.PACK_AB R66, R6, R5 ;  /* 0x000000050642723e */ /* 0x000fe200000000ff */
[C---:B------:R-:W-:Y:S01]  /*ae60*/  FFMA R7, R48.reuse, R50, R7 ;  /* 0x0000003230077223 */ /* 0x040fe20000000007 */
[----:B------:R-:W-:Y:S01]  /*ae70*/  FFMA R8, R48, R51, R8 ;  /* 0x0000003330087223 */ /* 0x000fe20000000008 */
[----:B------:R-:W-:Y:S02]  /*ae80*/  HADD2.F32 R51, -RZ, R56.H1_H1 ;  /* 0x30000038ff337230 */ /* 0x000fe40000004100 */
[-C--:B------:R-:W-:Y:S01]  /*ae90*/  FMUL R25, R9, R47.reuse ;  /* 0x0000002f09197220 */ /* 0x080fe20000400000 */
[----:B------:R-:W-:Y:S01]  /*aea0*/  FMUL R9, R32, R47 ;  /* 0x0000002f20097220 */ /* 0x000fe20000400000 */
[--C-:B------:R-:W-:Y:S01]  /*aeb0*/  HADD2.F32 R50, -RZ, R58.reuse.H0_H0 ;  /* 0x2000003aff327230 */ /* 0x100fe20000004100 */
[----:B------:R-:W-:Y:S01]  /*aec0*/  F2FP.F16.F32.PACK_AB R67, R8, R7 ;  /* 0x000000070843723e */ /* 0x000fe200000000ff */
[----:B------:R-:W-:Y:S01]  /*aed0*/  FMUL R40, R10, R47 ;  /* 0x0000002f0a287220 */ /* 0x000fe20000400000 */
[C---:B------:R-:W-:Y:S01]  /*aee0*/  FFMA R9, R48.reuse, R49, R9 ;  /* 0x0000003130097223 */ /* 0x040fe20000000009 */
[----:B------:R-:W-:Y:S02]  /*aef0*/  HADD2.F32 R49, -RZ, R57.H0_H0 ;  /* 0x20000039ff317230 */ /* 0x000fe40000004100 */
[-C--:B------:R-:W-:Y:S01]  /*af00*/  FMUL R10, R33, R47.reuse ;  /* 0x0000002f210a7220 */ /* 0x080fe20000400000 */
[----:B------:R1:W-:Y:S01]  /*af10*/  STSM.16.MT88.4 [R86+0x1000], R64 ;  /* 0x0010004056007844 */ /* 0x0003e20000004200 */
[----:B------:R-:W-:Y:S01]  /*af20*/  FMUL R41, R11, R47 ;  /* 0x0000002f0b297220 */ /* 0x000fe20000400000 */
[----:B------:R-:W-:Y:S02]  /*af30*/  HADD2.F32 R53, -RZ, R73.H0_H0 ;  /* 0x20000049ff357230 */ /* 0x000fe40000004100 */
[----:B------:R-:W-:Y:S01]  /*af40*/  FFMA R10, R48, R51, R10 ;  /* 0x00000033300a7223 */ /* 0x000fe2000000000a */
[-C--:B------:R-:W-:Y:S01]  /*af50*/  FMUL R11, R34, R47.reuse ;  /* 0x0000002f220b7220 */ /* 0x080fe20000400000 */
[----:B------:R-:W-:Y:S02]  /*af60*/  HADD2.F32 R51, -RZ, R57.H1_H1 ;  /* 0x30000039ff337230 */ /* 0x000fe40000004100 */
[-C--:B------:R-:W-:Y:S01]  /*af70*/  FMUL R42, R12, R47.reuse ;  /* 0x0000002f0c2a7220 */ /* 0x080fe20000400000 */
[----:B------:R-:W-:Y:S01]  /*af80*/  FMUL R43, R13, R47 ;  /* 0x0000002f0d2b7220 */ /* 0x000fe20000400000 */
[----:B------:R-:W-:Y:S01]  /*af90*/  FFMA R11, R48, R49, R11 ;  /* 0x00000031300b7223 */ /* 0x000fe2000000000b */
[----:B------:R-:W-:Y:S01]  /*afa0*/  HADD2.F32 R49, -RZ, R58.H1_H1 ;  /* 0x3000003aff317230 */ /* 0x000fe20000004100 */
[----:B------:R-:W-:Y:S01]  /*afb0*/  F2FP.F16.F32.PACK_AB R104, R10, R9 ;  /* 0x000000090a68723e */ /* 0x000fe200000000ff */
[-C--:B------:R-:W-:Y:S01]  /*afc0*/  FMUL R12, R35, R47.reuse ;  /* 0x0000002f230c7220 */ /* 0x080fe20000400000 */
[-C--:B------:R-:W-:Y:S01]  /*afd0*/  FMUL R44, R14, R47.reuse ;  /* 0x0000002f0e2c7220 */ /* 0x080fe20000400000 */
[-C--:B------:R-:W-:Y:S01]  /*afe0*/  FMUL R13, R36, R47.reuse ;  /* 0x0000002f240d7220 */ /* 0x080fe20000400000 */
[----:B------:R-:W-:Y:S01]  /*aff0*/  FMUL R14, R37, R47 ;  /* 0x0000002f250e7220 */ /* 0x000fe20000400000 */
[C---:B------:R-:W-:Y:S01]  /*b000*/  FFMA R12, R48.reuse, R51, R12 ;  /* 0x00000033300c7223 */ /* 0x040fe2000000000c */
[--C-:B------:R-:W-:Y:S02]  /*b010*/  HADD2.F32 R51, -RZ, R68.reuse.H0_H0 ;  /* 0x20000044ff337230 */ /* 0x100fe40000004100 */
[C---:B------:R-:W-:Y:S01]  /*b020*/  FFMA R13, R48.reuse, R50, R13 ;  /* 0x00000032300d7223 */ /* 0x040fe2000000000d */
[--C-:B------:R-:W-:Y:S02]  /*b030*/  HADD2.F32 R50, -RZ, R59.reuse.H0_H0 ;  /* 0x2000003bff327230 */ /* 0x100fe40000004100 */
[----:B------:R-:W-:Y:S01]  /*b040*/  FFMA R14, R48, R49, R14 ;  /* 0x00000031300e7223 */ /* 0x000fe2000000000e */
[----:B------:R-:W-:Y:S02]  /*b050*/  HADD2.F32 R49, -RZ, R59.H1_H1 ;  /* 0x3000003bff317230 */ /* 0x000fe40000004100 */
[-C--:B------:R-:W-:Y:S01]  /*b060*/  FMUL R45, R15, R47.reuse ;  /* 0x0000002f0f2d7220 */ /* 0x080fe20000400000 */
[-C--:B------:R-:W-:Y:S01]  /*b070*/  FMUL R46, R16, R47.reuse ;  /* 0x0000002f102e7220 */ /* 0x080fe20000400000 */
[-C--:B------:R-:W-:Y:S01]  /*b080*/  FMUL R15, R38, R47.reuse ;  /* 0x0000002f260f7220 */ /* 0x080fe20000400000 */
[-C--:B------:R-:W-:Y:S01]  /*b090*/  FMUL R16, R39, R47.reuse ;  /* 0x0000002f27107220 */ /* 0x080fe20000400000 */
[-C--:B------:R-:W-:Y:S01]  /*b0a0*/  FMUL R17, R17, R47.reuse ;  /* 0x0000002f11117220 */ /* 0x080fe20000400000 */
[----:B------:R-:W-:Y:S01]  /*b0b0*/  FMUL R18, R18, R47 ;  /* 0x0000002f12127220 */ /* 0x000fe20000400000 */
[C---:B------:R-:W-:Y:S01]  /*b0c0*/  FFMA R15, R48.reuse, R50, R15 ;  /* 0x00000032300f7223 */ /* 0x040fe2000000000f */
[----:B------:R-:W-:Y:S02]  /*b0d0*/  HADD2.F32 R50, -RZ, R68.H1_H1 ;  /* 0x30000044ff327230 */ /* 0x000fe40000004100 */
[C---:B------:R-:W-:Y:S01]  /*b0e0*/  FFMA R16, R48.reuse, R49, R16 ;  /* 0x0000003130107223 */ /* 0x040fe20000000010 */
[----:B------:R-:W-:Y:S02]  /*b0f0*/  HADD2.F32 R49, -RZ, R69.H0_H0 ;  /* 0x20000045ff317230 */ /* 0x000fe40000004100 */
[C---:B------:R-:W-:Y:S01]  /*b100*/  FFMA R20, R48.reuse, R51, R20 ;  /* 0x0000003330147223 */ /* 0x040fe20000000014 */
[----:B------:R-:W-:Y:S02]  /*b110*/  HADD2.F32 R51, -RZ, R71.H0_H0 ;  /* 0x20000047ff337230 */ /* 0x000fe40000004100 */
[C---:B------:R-:W-:Y:S01]  /*b120*/  FFMA R21, R48.reuse, R50, R21 ;  /* 0x0000003230157223 */ /* 0x040fe20000000015 */
[--C-:B------:R-:W-:Y:S02]  /*b130*/  HADD2.F32 R50, -RZ, R70.reuse.H1_H1 ;  /* 0x30000046ff327230 */ /* 0x100fe40000004100 */
[C---:B------:R-:W-:Y:S01]  /*b140*/  FFMA R22, R48.reuse, R49, R22 ;  /* 0x0000003130167223 */ /* 0x040fe20000000016 */
[----:B------:R-:W-:Y:S02]  /*b150*/  HADD2.F32 R49, -RZ, R70.H0_H0 ;  /* 0x20000046ff317230 */ /* 0x000fe40000004100 */
[----:B------:R-:W-:Y:S01]  /*b160*/  FFMA R23, R48, R52, R23 ;  /* 0x0000003430177223 */ /* 0x000fe20000000017 */
[----:B------:R-:W-:Y:S02]  /*b170*/  HADD2.F32 R52, -RZ, R75.H1_H1 ;  /* 0x3000004bff347230 */ /* 0x000fe40000004100 */
[----:B------:R-:W-:Y:S01]  /*b180*/  FMUL R19, R19, R47 ;  /* 0x0000002f13137220 */ /* 0x000fe20000400000 */
[----:B------:R-:W-:Y:S01]  /*b190*/  F2FP.F16.F32.PACK_AB R105, R12, R11 ;  /* 0x0000000b0c69723e */ /* 0x000fe200000000ff */
[C---:B------:R-:W-:Y:S01]  /*b1a0*/  FFMA R24, R48.reuse, R49, R24 ;  /* 0x0000003130187223 */ /* 0x040fe20000000018 */
[C---:B------:R-:W-:Y:S01]  /*b1b0*/  FFMA R25, R48.reuse, R50, R25 ;  /* 0x0000003230197223 */ /* 0x040fe20000000019 */
[----:B------:R-:W-:Y:S01]  /*b1c0*/  FFMA R40, R48, R51, R40 ;  /* 0x0000003330287223 */ /* 0x000fe20000000028 */
[----:B------:R-:W-:Y:S01]  /*b1d0*/  HADD2.F32 R49, -RZ, R71.H1_H1 ;  /* 0x30000047ff317230 */ /* 0x000fe20000004100 */
[----:B------:R-:W-:Y:S01]  /*b1e0*/  F2FP.F16.F32.PACK_AB R106, R14, R13 ;  /* 0x0000000d0e6a723e */ /* 0x000fe200000000ff */
[--C-:B------:R-:W-:Y:S01]  /*b1f0*/  HADD2.F32 R51, -RZ, R72.reuse.H0_H0 ;  /* 0x20000048ff337230 */ /* 0x100fe20000004100 */
[----:B------:R-:W-:Y:S01]  /*b200*/  F2FP.F16.F32.PACK_AB R107, R16, R15 ;  /* 0x0000000f106b723e */ /* 0x000fe200000000ff */
[----:B------:R-:W-:Y:S02]  /*b210*/  HADD2.F32 R50, -RZ, R72.H1_H1 ;  /* 0x30000048ff327230 */ /* 0x000fe40000004100 */
[C---:B------:R-:W-:Y:S01]  /*b220*/  FFMA R41, R48.reuse, R49, R41 ;  /* 0x0000003130297223 */ /* 0x040fe20000000029 */
[----:B------:R-:W-:Y:S02]  /*b230*/  HADD2.F32 R49, -RZ, R73.H1_H1 ;  /* 0x30000049ff317230 */ /* 0x000fe40000004100 */
[C---:B------:R-:W-:Y:S01]  /*b240*/  FFMA R42, R48.reuse, R51, R42 ;  /* 0x00000033302a7223 */ /* 0x040fe2000000002a */
[----:B------:R1:W-:Y:S01]  /*b250*/  STSM.16.MT88.4 [R86+0x1800], R104 ;  /* 0x0018006856007844 */ /* 0x0003e20000004200 */
[C---:B------:R-:W-:Y:S01]  /*b260*/  FFMA R43, R48.reuse, R50, R43 ;  /* 0x00000032302b7223 */ /* 0x040fe2000000002b */
[--C-:B------:R-:W-:Y:S02]  /*b270*/  HADD2.F32 R51, -RZ, R74.reuse.H0_H0 ;  /* 0x2000004aff337230 */ /* 0x100fe40000004100 */
[C---:B------:R-:W-:Y:S01]  /*b280*/  FFMA R44, R48.reuse, R53, R44 ;  /* 0x00000035302c7223 */ /* 0x040fe2000000002c */
[----:B------:R-:W-:Y:S02]  /*b290*/  HADD2.F32 R50, -RZ, R74.H1_H1 ;  /* 0x3000004aff327230 */ /* 0x000fe40000004100 */
[C---:B------:R-:W-:Y:S01]  /*b2a0*/  FFMA R45, R48.reuse, R49, R45 ;  /* 0x00000031302d7223 */ /* 0x040fe2000000002d */
[----:B------:R-:W-:Y:S02]  /*b2b0*/  HADD2.F32 R53, -RZ, R75.H0_H0 ;  /* 0x2000004bff357230 */ /* 0x000fe40000004100 */
[C---:B------:R-:W-:Y:S01]  /*b2c0*/  FFMA R46, R48.reuse, R51, R46 ;  /* 0x00000033302e7223 */ /* 0x040fe2000000002e */
[----:B------:R-:W-:Y:S01]  /*b2d0*/  F2FP.F16.F32.PACK_AB R108, R21, R20 ;  /* 0x00000014156c723e */ /* 0x000fe200000000ff */
[C---:B------:R-:W-:Y:S01]  /*b2e0*/  FFMA R17, R48.reuse, R50, R17 ;  /* 0x0000003230117223 */ /* 0x040fe20000000011 */
[----:B------:R-:W-:Y:S01]  /*b2f0*/  F2FP.F16.F32.PACK_AB R109, R23, R22 ;  /* 0x00000016176d723e */ /* 0x000fe200000000ff */
[C---:B------:R-:W-:Y:S01]  /*b300*/  FFMA R18, R48.reuse, R53, R18 ;  /* 0x0000003530127223 */ /* 0x040fe20000000012 */
[----:B------:R-:W-:Y:S01]  /*b310*/  FFMA R19, R48, R52, R19 ;  /* 0x0000003430137223 */ /* 0x000fe20000000013 */
[----:B------:R-:W-:Y:S01]  /*b320*/  F2FP.F16.F32.PACK_AB R110, R25, R24 ;  /* 0x00000018196e723e */ /* 0x000fe200000000ff */
[----:B------:R-:W-:Y:S01]  /*b330*/  BSSY.RECONVERGENT B0, `(.L_x_153) ;  /* 0x000001c000007945 */ /* 0x000fe20003800200 */
[----:B------:R-:W-:Y:S02]  /*b340*/  F2FP.F16.F32.PACK_AB R111, R41, R40 ;  /* 0x00000028296f723e */ /* 0x000fe400000000ff */
[----:B------:R-:W-:Y:S02]  /*b350*/  F2FP.F16.F32.PACK_AB R112, R43, R42 ;  /* 0x0000002a2b70723e */ /* 0x000fe400000000ff */
[----:B------:R-:W-:Y:S01]  /*b360*/  F2FP.F16.F32.PACK_AB R113, R45, R44 ;  /* 0x0000002c2d71723e */ /* 0x000fe200000000ff */
[----:B------:R1:W-:Y:S01]  /*b370*/  STSM.16.MT88.4 [R55+0x1000], R108 ;  /* 0x0010006c37007844 */ /* 0x0003e20000004200 */
[----:B------:R-:W-:Y:S02]  /*b380*/  F2FP.F16.F32.PACK_AB R114, R17, R46 ;  /* 0x0000002e1172723e */ /* 0x000fe400000000ff */
[----:B------:R-:W-:Y:S02]  /*b390*/  F2FP.F16.F32.PACK_AB R115, R19, R18 ;  /* 0x000000121373723e */ /* 0x000fe400000000ff */
[----:B------:R-:W-:Y:S03]  /*b3a0*/  ISETP.NE.AND P0, PT, R101, RZ, PT ;  /* 0x000000ff6500720c */ /* 0x000fe60003f05270 */
[----:B------:R1:W-:Y:S01]  /*b3b0*/  STSM.16.MT88.4 [R55+0x1800], R112 ;  /* 0x0018007037007844 */ /* 0x0003e20000004200 */
[----:B------:R-:W-:Y:S01]  /*b3c0*/  @!PT LDS RZ, [RZ] ;  /* 0x00000000fffff984 */ /* 0x000fe20000000800 */
[----:B------:R-:W-:Y:S01]  /*b3d0*/  @!PT LDS RZ, [RZ] ;  /* 0x00000000fffff984 */ /* 0x000fe20000000800 */
[----:B------:R-:W-:Y:S01]  /*b3e0*/  @!PT LDS RZ, [RZ] ;  /* 0x00000000fffff984 */ /* 0x000fe20000000800 */
[----:B------:R-:W-:Y:S01]  /*b3f0*/  @!PT LDS RZ, [RZ] ;  /* 0x00000000fffff984 */ /* 0x000fe20000000800 */
[----:B------:R2:W-:Y:S07]  /*b400*/  MEMBAR.ALL.CTA ;  /* 0x0000000000007992 */ /* 0x0005ee0000008000 */
[----:B--2---:R-:W2:Y:S02]  /*b410*/  FENCE.VIEW.ASYNC.S ;  /* 0x00000000000073c6 */ /* 0x004ea40000000000 */
[----:B--2---:R-:W-:Y:S06]  /*b420*/  BAR.SYNC.DEFER_BLOCKING 0x1, 0x80 ;  /* 0x0042000000007b1d */ /* 0x004fec0000010000 */
[----:B------:R-:W-:Y:S05]  /*b430*/  @!P0 BRA `(.L_x_154) ;  /* 0x00000000002c8947 */ /* 0x000fea0003800000 */
[----:B------:R-:W-:Y:S02]  /*b440*/  UIADD3 UR7, UPT, UPT, UR43, 0x1000, URZ ;  /* 0x000010002b077890 */ /* 0x000fe4000fffe0ff */
[----:B------:R-:W-:Y:S02]  /*b450*/  UIADD3 UR5, UPT, UPT, UR41, 0x40, URZ ;  /* 0x0000004029057890 */ /* 0x000fe4000fffe0ff */
[----:B------:R-:W-:Y:S02]  /*b460*/  UIADD3 UR4, UPT, UPT, UR43, 0x2000, URZ ;  /* 0x000020002b047890 */ /* 0x000fe4000fffe0ff */
[----:B------:R-:W-:Y:S01]  /*b470*/  MOV R81, UR7 ;  /* 0x0000000700517c02 */ /* 0x000fe20008000f00 */
[----:B------:R-:W-:Y:S03]  /*b480*/  UMOV UR6, UR42 ;  /* 0x0000002a00067c82 */ /* 0x000fe60008000000 */
[----:B------:R-:W-:Y:S11]  /*b490*/  R2UR UR40, R81 ;  /* 0x00000000512872ca */ /* 0x000ff600000e0000 */
[----:B------:R-:W-:Y:S02]  /*b4a0*/  @!UPT UIADD3 URZ, UPT, UPT, URZ, URZ, URZ ;  /* 0x000000fffffff290 */ /* 0x000fe4000fffe0ff */
[----:B------:R2:W-:Y:S01]  /*b4b0*/  UTMASTG.2D [UR40], [UR56] ;  /* 0x00000028380073b5 */ /* 0x0005e20008008000 */
[----:B------:R2:W-:Y:S01]  /*b4c0*/  UTMASTG.2D [UR4], [UR56] ;  /* 0x00000004380073b5 */ /* 0x0005e20008008000 */
[----:B------:R0:W-:Y:S01]  /*b4d0*/  UTMACMDFLUSH ;  /* 0x00000000000079b7 */ /* 0x0001e20000000000 */
[----:B--2---:R-:W-:Y:S04]  /*b4e0*/  DEPBAR.LE SB0, 0x1 ;  /* 0x000080400000791a */ /* 0x004fe80000000000 */
.L_x_154:
[----:B------:R-:W-:Y:S05]  /*b4f0*/  BSYNC.RECONVERGENT B0 ;  /* 0x0000000000007941 */ /* 0x000fea0003800200 */
.L_x_153:
[----:B------:R-:W-:Y:S01]  /*b500*/  UISETP.NE.AND UP1, UPT, UR54, URZ, UPT ;  /* 0x000000ff3600728c */ /* 0x000fe2000bf25270 */
[----:B------:R-:W-:Y:S01]  /*b510*/  BAR.SYNC.DEFER_BLOCKING 0x1, 0x80 ;  /* 0x0042000000007b1d */ /* 0x000fe20000010000 */
[----:B------:R-:W-:Y:S01]  /*b520*/  SHF.L.U32 R0, R91, 0x1f, RZ ;  /* 0x0000001f5b007819 */ /* 0x000fe200000006ff */
[----:B------:R-:W-:Y:S03]  /*b530*/  IMAD R102, R95, 0x2, R102 ;  /* 0x000000025f667824 */ /* 0x000fe600078e0266 */
[----:B------:R-:W-:Y:S05]  /*b540*/  PLOP3.LUT P0, PT, PT, PT, UP1, 0x80, 0x8 ;  /* 0x000000000008781c */ /* 0x000fea0003f0f018 */
[----:B------:R-:W-:Y:S04]  /*b550*/  @UP1 ULEA UR4, UR53, UR43, 0x3 ;  /* 0x0000002b35041291 */ /* 0x000fe8000f8e18ff */
[----:B------:R-:W-:Y:S04]  /*b560*/  @UP1 UIADD3 UR4, UPT, UPT, UR4, 0x40, URZ ;  /* 0x0000004004041890 */ /* 0x000fe8000fffe0ff */
[----:B------:R-:W-:Y:S09]  /*b570*/  @UP1 UPRMT UR4, UR52, 0x654, UR4 ;  /* 0x0000065434041896 */ /* 0x000ff20008000004 */
[----:B------:R-:W-:Y:S01]  /*b580*/  @P0 SYNCS.ARRIVE.TRANS64.RED.A1T0 RZ, [UR4], RZ ;  /* 0x000000ffffff09a7 */ /* 0x000fe20008100404 */
[----:B------:R-:W-:Y:S01]  /*b590*/  @UP1 UIADD3 UR4, UPT, UPT, UR53, 0x1, URZ ;  /* 0x0000000135041890 */ /* 0x000fe2000fffe0ff */
[----:B------:R-:W-:Y:S01]  /*b5a0*/  BSSY B0, `(.L_x_155) ;  /* 0x0000008000007945 */ /* 0x000fe20003800000 */
[----:B------:R-:W-:Y:S02]  /*b5b0*/  FSETP.NEU.AND P0, PT, R48, RZ, PT ;  /* 0x000000ff3000720b */ /* 0x000fe40003f0d000 */
[----:B------:R-:W-:Y:S01]  /*b5c0*/  @UP1 UISETP.NE.AND UP0, UPT, UR4, 0x4, UPT ;  /* 0x000000040400188c */ /* 0x000fe2000bf05270 */
[----:B------:R-:W2:Y:S03]  /*b5d0*/  SYNCS.PHASECHK.TRANS64.TRYWAIT P1, [UR43+0x28], R0 ;  /* 0x00002800ff0075a7 */ /* 0x000ea6000802112b */
[----:B------:R-:W-:Y:S01]  /*b5e0*/  @UP1 USEL UR53, UR4, URZ, UP0 ;  /* 0x000000ff04351287 */ /* 0x000fe20008000000 */
[----:B--2---:R-:W-:Y:S11]  /*b5f0*/  @P1 BRA `(.L_x_156) ;  /* 0x0000000000081947 */ /* 0x004ff60003800000 */
[----:B------:R-:W2:Y:S02]  /*b600*/  SYNCS.PHASECHK.TRANS64.TRYWAIT P1, [UR43+0x28], R0 ;  /* 0x00002800ff0075a7 */ /* 0x000ea4000802112b */
[----:B--2---:R-:W-:Y:S05]  /*b610*/  @!P1 BRA `(.L_x_157) ;  /* 0x0000006000749947 */ /* 0x004fea0003800000 */
.L_x_156:
[----:B------:R-:W-:Y:S05]  /*b620*/  BSYNC B0 ;  /* 0x0000000000007941 */ /* 0x000fea0003800000 */
.L_x_155:
[----:B------:R-:W-:Y:S05]  /*b630*/  @P0 WARPSYNC.ALL ;  /* 0x0000000000000948 */ /* 0x000fea0003800000 */
[----:B------:R3:W1:Y:S01]  /*b640*/  @P0 LDSM.16.MT88.4 R60, [R92+UR43+0x3000] ;  /* 0x0030002b5c3c083b */ /* 0x0006620008004200 */
[----:B------:R-:W-:Y:S02]  /*b650*/  CS2R R38, SRZ ;  /* 0x0000000000267805 */ /* 0x000fe4000001ff00 */
[----:B------:R-:W-:Y:S02]  /*b660*/  CS2R R36, SRZ ;  /* 0x0000000000247805 */ /* 0x000fe4000001ff00 */
[----:B------:R-:W-:Y:S01]  /*b670*/  CS2R R34, SRZ ;  /* 0x0000000000227805 */ /* 0x000fe2000001ff00 */
[----:B------:R3:W1:Y:S01]  /*b680*/  @P0 LDSM.16.MT88.4 R56, [R92+UR43+0x3800] ;  /* 0x0038002b5c38083b */ /* 0x0006620008004200 */
[----:B------:R-:W-:Y:S02]  /*b690*/  CS2R R32, SRZ ;  /* 0x0000000000207805 */ /* 0x000fe4000001ff00 */
[----:B------:R-:W-:Y:S02]  /*b6a0*/  CS2R R30, SRZ ;  /* 0x00000000001e7805 */ /* 0x000fe4000001ff00 */
[----:B------:R-:W-:Y:S01]  /*b6b0*/  CS2R R28, SRZ ;  /* 0x00000000001c7805 */ /* 0x000fe2000001ff00 */
[----:B------:R3:W1:Y:S01]  /*b6c0*/  @P0 LDSM.16.MT88.4 R68, [R102+0x2000] ;  /* 0x002000006644083b */ /* 0x0006620000004200 */
[----:B------:R-:W-:Y:S02]  /*b6d0*/  CS2R R26, SRZ ;  /* 0x00000000001a7805 */ /* 0x000fe4000001ff00 */
[----:B------:R-:W-:Y:S02]  /*b6e0*/  CS2R R24, SRZ ;  /* 0x0000000000187805 */ /* 0x000fe4000001ff00 */
[----:B------:R-:W-:Y:S01]  /*b6f0*/  CS2R R18, SRZ ;  /* 0x0000000000127805 */ /* 0x000fe2000001ff00 */
[----:B------:R3:W1:Y:S01]  /*b700*/  @P0 LDSM.16.MT88.4 R72, [R102+0x2800] ;  /* 0x002800006648083b */ /* 0x0006620000004200 */
[----:B------:R-:W-:Y:S02]  /*b710*/  ISETP.GE.AND P0, PT, R100, 0x1, PT ;  /* 0x000000016400780c */ /* 0x000fe40003f06270 */
[----:B------:R-:W-:Y:S02]  /*b720*/  CS2R R16, SRZ ;  /* 0x0000000000107805 */ /* 0x000fe4000001ff00 */
[----:B------:R-:W-:Y:S02]  /*b730*/  CS2R R14, SRZ ;  /* 0x00000000000e7805 */ /* 0x000fe4000001ff00 */
[----:B------:R-:W-:Y:S02]  /*b740*/  CS2R R12, SRZ ;  /* 0x00000000000c7805 */ /* 0x000fe4000001ff00 */
[----:B------:R-:W-:Y:S02]  /*b750*/  CS2R R10, SRZ ;  /* 0x00000000000a7805 */ /* 0x000fe4000001ff00 */
[----:B------:R-:W-:Y:S02]  /*b760*/  CS2R R8, SRZ ;  /* 0x0000000000087805 */ /* 0x000fe4000001ff00 */
[----:B------:R-:W-:Y:S02]  /*b770*/  CS2R R6, SRZ ;  /* 0x0000000000067805 */ /* 0x000fe4000001ff00 */
[----:B------:R-:W-:Y:S01]  /*b780*/  CS2R R4, SRZ ;  /* 0x0000000000047805 */ /* 0x000fe2000001ff00 */
[----:B------:R-:W-:Y:S06]  /*b790*/  @!P0 BRA `(.L_x_158) ;  /* 0x0000000000c48947 */ /* 0x000fec0003800000 */
[----:B--2---:R-:W-:Y:S05]  /*b7a0*/  VIADD R3, R54, 0x20 ;  /* 0x0000002036037836 */ /* 0x004fea0000000000 */
[----:B------:R-:W-:Y:S04]  /*b7b0*/  SHF.R.U32.HI R3, RZ, 0x15, R3 ;  /* 0x00000015ff037819 */ /* 0x000fe80000011603 */
[----:B------:R-:W-:Y:S11]  /*b7c0*/  LOP3.LUT P0, RZ, R3, 0x3, R80, 0x48, !PT ;  /* 0x0000000303ff7812 */ /* 0x000ff60007804850 */
[----:B------:R-:W-:Y:S02]  /*b7d0*/  @!UPT UIADD3 URZ, UPT, UPT, URZ, URZ, URZ ;  /* 0x000000fffffff290 */ /* 0x000fe4000fffe0ff */
[----:B------:R-:W-:Y:S05]  /*b7e0*/  @!P0 BRA `(.L_x_159) ;  /* 0x0000000000408947 */ /* 0x000fea0003800000 */
[----:B------:R-:W2:Y:S01]  /*b7f0*/  LDCU.64 UR8, c[0x4][0x70] ;  /* 0x01000e00ff0877ac */ /* 0x000ea20008000a00 */
[----:B------:R-:W-:Y:S01]  /*b800*/  MOV R3, 0x0 ;  /* 0x0000000000037802 */ /* 0x000fe20000000f00 */
[----:B------:R-:W-:Y:S02]  /*b810*/  HFMA2 R12, -RZ, RZ, 0, 5.9604644775390625e-08 ;  /* 0x00000001ff0c7431 */ /* 0x000fe400000001ff */
[----:B------:R-:W-:Y:S02]  /*b820*/  IMAD.MOV.U32 R8, RZ, RZ, 0x192 ;  /* 0x00000192ff087424 */ /* 0x000fe400078e00ff */
[----:B------:R-:W-:Y:S01]  /*b830*/  IMAD.MOV.U32 R13, RZ, RZ, RZ ;  /* 0x000000ffff0d7224 */ /* 0x000fe200078e00ff */
[----:B------:R-:W5:Y:S01]  /*b840*/  LDCU.64 UR6, c[0x4][0x78] ;  /* 0x01000f00ff0677ac */ /* 0x000f620008000a00 */
[----:B------:R-:W1:Y:S01]  /*b850*/  LDC.64 R2, c[0x4][R3] ;  /* 0x0100000003027b82 */ /* 0x000e620000000a00 */
[----:B------:R-:W3:Y:S01]  /*b860*/  LDCU.64 UR4, c[0x4][0x10] ;  /* 0x01000200ff0477ac */ /* 0x000ee20008000a00 */
[----:B--2---:R-:W-:Y:S01]  /*b870*/  MOV R5, UR9 ;  /* 0x0000000900057c02 */ /* 0x004fe20008000f00 */
[----:B------:R-:W-:Y:S01]  /*b880*/  IMAD.U32 R4, RZ, RZ, UR8 ;  /* 0x00000008ff047e24 */ /* 0x000fe2000f8e00ff */
[----:B-----5:R-:W-:Y:S01]  /*b890*/  MOV R7, UR7 ;  /* 0x0000000700077c02 */ /* 0x020fe20008000f00 */
[----:B------:R-:W-:Y:S01]  /*b8a0*/  IMAD.U32 R6, RZ, RZ, UR6 ;  /* 0x00000006ff067e24 */ /* 0x000fe2000f8e00ff */
[----:B---3--:R-:W-:Y:S01]  /*b8b0*/  MOV R11, UR5 ;  /* 0x00000005000b7c02 */ /* 0x008fe20008000f00 */
[----:B------:R-:W-:Y:S02]  /*b8c0*/  IMAD.U32 R10, RZ, RZ, UR4 ;  /* 0x00000004ff0a7e24 */ /* 0x000fe4000f8e00ff */
[----:B------:R-:W-:Y:S07]  /*b8d0*/  LEPC R20, `(.L_x_159) ;  /* 0x000000001014794e */ /* 0x000fee0000000000 */
[----:B-1--4-:R-:W-:Y:S05]  /*b8e0*/  CALL.ABS.NOINC R2 ;  /* 0x0000000002007343 */ /* 0x012fea0003c00000 */
.L_x_159:
[----:B------:R-:W-:Y:S05]  /*b8f0*/  WARPSYNC.ALL ;  /* 0x0000000000007948 */ /* 0x000fea0003800000 */
[C---:B------:R-:W-:Y:S01]  /*b900*/  R2UR UR4, R54.reuse ;  /* 0x00000000360472ca */ /* 0x040fe200000e0000 */
[----:B------:R-:W-:Y:S05]  /*b910*/  VIADD R3, R54, 0x100020 ;  /* 0x0010002036037836 */ /* 0x000fea0000000000 */
[----:B------:R-:W-:Y:S04]  /*b920*/  SHF.R.U32.HI R3, RZ, 0x15, R3 ;  /* 0x00000015ff037819 */ /* 0x000fe80000011603 */
[----:B------:R-:W-:Y:S03]  /*b930*/  LOP3.LUT P0, RZ, R3, 0x3, R80, 0x48, !PT ;  /* 0x0000000303ff7812 */ /* 0x000fe60007804850 */
[----:B------:R-:W2:Y:S10]  /*b940*/  LDTM.16dp256bit.x4 R24, tmem[UR4+0x20] ;  /* 0x00002004001879ee */ /* 0x000eb40008120000 */
[----:B--2---:R-:W-:Y:S05]  /*b950*/  @!P0 BRA `(.L_x_160) ;  /* 0x0000000000408947 */ /* 0x004fea0003800000 */
        /* <DEDUP_REMOVED lines=16> */
.L_x_160:
[----:B------:R-:W-:Y:S05]  /*ba60*/  WARPSYNC.ALL ;  /* 0x0000000000007948 */ /* 0x000fea0003800000 */
[----:B------:R-:W-:Y:S11]  /*ba70*/  R2UR UR4, R54 ;  /* 0x00000000360472ca */ /* 0x000ff600000e0000 */
[----:B------:R-:W-:Y:S02]  /*ba80*/  @!UPT UIADD3 URZ, UPT, UPT, URZ, URZ, URZ ;  /* 0x000000fffffff290 */ /* 0x000fe4000fffe0ff */
[----:B------:R-:W2:Y:S02]  /*ba90*/  LDTM.16dp256bit.x4 R4, tmem[UR4+0x100020] ;  /* 0x10002004000479ee */ /* 0x000ea40008120000 */
[----:B--2---:R-:W-:Y:S01]  /*baa0*/  NOP ;  /* 0x0000000000007918 */ /* 0x004fe20000000000 */
.L_x_158:
[--C-:B-1----:R-:W-:Y:S01]  /*bab0*/  HADD2.F32 R49, -RZ, R60.reuse.H0_H0 ;  /* 0x2000003cff317230 */ /* 0x102fe20000004100 */
[----:B------:R-:W-:Y:S05]  /*bac0*/  WARPSYNC.ALL ;  /* 0x0000000000007948 */ /* 0x000fea0003800000 */
[-C--:B--2---:R-:W-:Y:S01]  /*bad0*/  FMUL R0, R24, R47.reuse ;  /* 0x0000002f18007220 */ /* 0x084fe20000400000 */
        /* <DEDUP_REMOVED lines=25> */
[--C-:B------:R-:W-:Y:S02]  /*bc70*/  HADD2.F32 R49, -RZ, R56.reuse.H0_H0 ;  /* 0x20000038ff317230 */ /* 0x100fe40000004100 */
[-C--:B------:R-:W-:Y:S01]  /*bc80*/  FMUL R7, R30, R47.reuse ;  /* 0x0000002f1e077220 */ /* 0x080fe20000400000 */
[----:B------:R-:W-:Y:S01]  /*bc90*/  FMUL R8, R31, R47 ;  /* 0x0000002f1f087220 */ /* 0x000fe20000400000 */
[----:B------:R-:W-:Y:S01]  /*bca0*/  HADD2.F32 R52, -RZ, R69.H1_H1 ;  /* 0x30000045ff347230 */ /* 0x000fe20000004100 */
        /* <DEDUP_REMOVED lines=96> */
[----:B------:R-:W-:Y:S01]  /*c2b0*/  UIADD3 UR8, UPT, UPT, UR43, 0x3000, URZ ;  /* 0x000030002b087890 */ /* 0x000fe2000fffe0ff */
[----:B------:R-:W-:Y:S01]  /*c2c0*/  UMOV UR9, UR41 ;  /* 0x0000002900097c82 */ /* 0x000fe20008000000 */
[----:B------:R-:W-:Y:S02]  /*c2d0*/  UIADD3 UR5, UPT, UPT, UR41, 0x40, URZ ;  /* 0x0000004029057890 */ /* 0x000fe4000fffe0ff */
[----:B------:R-:W-:Y:S01]  /*c2e0*/  UIADD3 UR4, UPT, UPT, UR43, 0x4000, URZ ;  /* 0x000040002b047890 */ /* 0x000fe2000fffe0ff */
[----:B------:R-:W-:Y:S04]  /*c2f0*/  UMOV UR6, UR10 ;  /* 0x0000000a00067c82 */ /* 0x000fe80008000000 */
[----:B------:R2:W-:Y:S04]  /*c300*/  UTMASTG.2D [UR8], [UR56] ;  /* 0x00000008380073b5 */ /* 0x0005e80008008000 */
[----:B------:R2:W-:Y:S01]  /*c310*/  UTMASTG.2D [UR4], [UR56] ;  /* 0x00000004380073b5 */ /* 0x0005e20008008000 */
[----:B------:R0:W-:Y:S01]  /*c320*/  UTMACMDFLUSH ;  /* 0x00000000000079b7 */ /* 0x0001e20000000000 */
[----:B--2---:R-:W-:Y:S04]  /*c330*/  DEPBAR.LE SB0, 0x1 ;  /* 0x000080400000791a */ /* 0x004fe80000000000 */
.L_x_162:
[----:B------:R-:W-:Y:S05]  /*c340*/  BSYNC.RECONVERGENT B0 ;  /* 0x0000000000007941 */ /* 0x000fea0003800200 */
.L_x_161:
[----:B------:R-:W-:Y:S01]  /*c350*/  BAR.SYNC.DEFER_BLOCKING 0x1, 0x80 ;  /* 0x0042000000007b1d */ /* 0x000fe20000010000 */
[----:B------:R-:W-:Y:S01]  /*c360*/  ULEA UR4, UR53, UR43, 0x3 ;  /* 0x0000002b35047291 */ /* 0x000fe2000f8e18ff */
[----:B------:R-:W-:Y:S01]  /*c370*/  SHF.L.U32 R3, R91, 0x1f, RZ ;  /* 0x0000001f5b037819 */ /* 0x000fe200000006ff */
[----:B------:R-:W-:Y:S01]  /*c380*/  UIADD3 UR40, UPT, UPT, UR53, 0x1, URZ ;  /* 0x0000000135287890 */ /* 0x000fe2000fffe0ff */
[----:B------:R-:W-:Y:S01]  /*c390*/  FSETP.NEU.AND P0, PT, R48, RZ, PT ;  /* 0x000000ff3000720b */ /* 0x000fe20003f0d000 */
[----:B------:R-:W-:Y:S04]  /*c3a0*/  UIADD3 UR4, UPT, UPT, UR4, 0x40, URZ ;  /* 0x0000004004047890 */ /* 0x000fe8000fffe0ff */
[----:B------:R-:W-:Y:S09]  /*c3b0*/  UPRMT UR4, UR52, 0x654, UR4 ;  /* 0x0000065434047896 */ /* 0x000ff20008000004 */
[----:B------:R-:W-:Y:S01]  /*c3c0*/  SYNCS.ARRIVE.TRANS64.RED.A1T0 RZ, [UR4], RZ ;  /* 0x000000ffffff79a7 */ /* 0x000fe20008100404 */
[----:B------:R-:W-:Y:S01]  /*c3d0*/  BSSY B0, `(.L_x_163) ;  /* 0x0000005000007945 */ /* 0x000fe20003800000 */
[----:B------:R-:W2:Y:S03]  /*c3e0*/  SYNCS.PHASECHK.TRANS64.TRYWAIT P1, [UR43+0x30], R3 ;  /* 0x00003003ff0075a7 */ /* 0x000ea6000802112b */
[----:B--2---:R-:W-:Y:S05]  /*c3f0*/  @P1 BRA `(.L_x_164) ;  /* 0x0000000000081947 */ /* 0x004fea0003800000 */
[----:B------:R-:W2:Y:S02]  /*c400*/  SYNCS.PHASECHK.TRANS64.TRYWAIT P1, [UR43+0x30], R3 ;  /* 0x00003003ff0075a7 */ /* 0x000ea4000802112b */
[----:B--2---:R-:W-:Y:S05]  /*c410*/  @!P1 BRA `(.L_x_165) ;  /* 0x00000054000c9947 */ /* 0x004fea0003800000 */
.L_x_164:
[----:B------:R-:W-:Y:S05]  /*c420*/  BSYNC B0 ;  /* 0x0000000000007941 */ /* 0x000fea0003800000 */
.L_x_163:
        /* <DEDUP_REMOVED lines=44> */
.L_x_167:
        /* <DEDUP_REMOVED lines=23> */
.L_x_168:
[----:B------:R-:W-:Y:S05]  /*c860*/  WARPSYNC.ALL ;  /* 0x0000000000007948 */ /* 0x000fea0003800000 */
[----:B------:R-:W-:Y:S11]  /*c870*/  R2UR UR4, R54 ;  /* 0x00000000360472ca */ /* 0x000ff600000e0000 */
[----:B------:R-:W-:Y:S02]  /*c880*/  @!UPT UIADD3 URZ, UPT, UPT, URZ, URZ, URZ ;  /* 0x000000fffffff290 */ /* 0x000fe4000fffe0ff */
[----:B------:R-:W2:Y:S02]  /*c890*/  LDTM.16dp256bit.x4 R4, tmem[UR4+0x100040] ;  /* 0x10004004000479ee */ /* 0x000ea40008120000 */
[----:B--2---:R-:W-:Y:S01]  /*c8a0*/  NOP ;  /* 0x0000000000007918 */ /* 0x004fe20000000000 */
.L_x_166:
        /* <DEDUP_REMOVED lines=137> */
.L_x_170:
[----:B------:R-:W-:Y:S05]  /*d140*/  BSYNC.RECONVERGENT B0 ;  /* 0x0000000000007941 */ /* 0x000fea0003800200 */
.L_x_169:
[----:B------:R-:W-:Y:S01]  /*d150*/  UISETP.NE.AND UP0, UPT, UR40, 0x4, UPT ;  /* 0x000000042800788c */ /* 0x000fe2000bf05270 */
[----:B------:R-:W-:Y:S01]  /*d160*/  BAR.SYNC.DEFER_BLOCKING 0x1, 0x80 ;  /* 0x0042000000007b1d */ /* 0x000fe20000010000 */
[----:B------:R-:W-:Y:S02]  /*d170*/  SHF.L.U32 R3, R91, 0x1f, RZ ;  /* 0x0000001f5b037819 */ /* 0x000fe400000006ff */
[----:B------:R-:W-:Y:S01]  /*d180*/  USEL UR5, UR40, URZ, UP0 ;  /* 0x000000ff28057287 */ /* 0x000fe20008000000 */
[----:B------:R-:W-:Y:S03]  /*d190*/  FSETP.NEU.AND P0, PT, R48, RZ, PT ;  /* 0x000000ff3000720b */ /* 0x000fe60003f0d000 */
[----:B------:R-:W-:Y:S02]  /*d1a0*/  ULEA UR4, UR5, UR43, 0x3 ;  /* 0x0000002b05047291 */ /* 0x000fe4000f8e18ff */
[----:B------:R-:W-:Y:S02]  /*d1b0*/  UIADD3 UR5, UPT, UPT, UR5, 0x1, URZ ;  /* 0x0000000105057890 */ /* 0x000fe4000fffe0ff */
[----:B------:R-:W-:Y:S02]  /*d1c0*/  UIADD3 UR4, UPT, UPT, UR4, 0x40, URZ ;  /* 0x0000004004047890 */ /* 0x000fe4000fffe0ff */
[----:B------:R-:W-:Y:S02]  /*d1d0*/  UISETP.NE.AND UP0, UPT, UR5, 0x4, UPT ;  /* 0x000000040500788c */ /* 0x000fe4000bf05270 */
[----:B------:R-:W-:Y:S02]  /*d1e0*/  UPRMT UR4, UR52, 0x654, UR4 ;  /* 0x0000065434047896 */ /* 0x000fe40008000004 */
[----:B------:R-:W-:Y:S07]  /*d1f0*/  USEL UR53, UR5, URZ, UP0 ;  /* 0x000000ff05357287 */ /* 0x000fee0008000000 */
[----:B------:R-:W-:Y:S01]  /*d200*/  SYNCS.ARRIVE.TRANS64.RED.A1T0 RZ, [UR4], RZ ;  /* 0x000000ffffff79a7 */ /* 0x000fe20008100404 */
[----:B------:R-:W-:Y:S01]  /*d210*/  BSSY B0, `(.L_x_171) ;  /* 0x0000005000007945 */ /* 0x000fe20003800000 */
[----:B------:R-:W2:Y:S03]  /*d220*/  SYNCS.PHASECHK.TRANS64.TRYWAIT P1, [UR43+0x38], R3 ;  /* 0x00003803ff0075a7 */ /* 0x000ea6000802112b */
[----:B--2---:R-:W-:Y:S05]  /*d230*/  @P1 BRA `(.L_x_172) ;  /* 0x0000000000081947 */ /* 0x004fea0003800000 */
[----:B------:R-:W2:Y:S02]  /*d240*/  SYNCS.PHASECHK.TRANS64.TRYWAIT P1, [UR43+0x38], R3 ;  /* 0x00003803ff0075a7 */ /* 0x000ea4000802112b */
[----:B--2---:R-:W-:Y:S05]  /*d250*/  @!P1 BRA `(.L_x_173) ;  /* 0x0000004400949947 */ /* 0x004fea0003800000 */
.L_x_172:
[----:B------:R-:W-:Y:S05]  /*d260*/  BSYNC B0 ;  /* 0x0000000000007941 */ /* 0x000fea0003800000 */
.L_x_171:
        /* <DEDUP_REMOVED lines=44> */
.L_x_175:
        /* <DEDUP_REMOVED lines=23> */
.L_x_176:
[----:B------:R-:W-:Y:S05]  /*d6a0*/  WARPSYNC.ALL ;  /* 0x0000000000007948 */ /* 0x000fea0003800000 */
[----:B------:R-:W-:Y:S11]  /*d6b0*/  R2UR UR4, R54 ;  /* 0x00000000360472ca */ /* 0x000ff600000e0000 */
[----:B------:R-:W-:Y:S02]  /*d6c0*/  @!UPT UIADD3 URZ, UPT, UPT, URZ, URZ, URZ ;  /* 0x000000fffffff290 */ /* 0x000fe4000fffe0ff */
[----:B------:R-:W2:Y:S02]  /*d6d0*/  LDTM.16dp256bit.x4 R4, tmem[UR4+0x100060] ;  /* 0x10006004000479ee */ /* 0x000ea40008120000 */
[----:B--2---:R-:W-:Y:S01]  /*d6e0*/  NOP ;  /* 0x0000000000007918 */ /* 0x004fe20000000000 */
.L_x_174:
[--C-:B-1----:R-:W-:Y:S01]  /*d6f0*/  HADD2.F32 R41, -RZ, R60.reuse.H0_H0 ;  /* 0x2000003cff297230 */ /* 0x102fe20000004100 */
[----:B------:R-:W-:Y:S01]  /*d700*/  ISETP.GE.AND P0, PT, R100, 0x1, PT ;  /* 0x000000016400780c */ /* 0x000fe20003f06270 */
[-C--:B--2---:R-:W-:Y:S01]  /*d710*/  FMUL R0, R24, R47.reuse ;  /* 0x0000002f18007220 */ /* 0x084fe20000400000 */
[----:B------:R-:W1:Y:S01]  /*d720*/  S2R R100, SR_CgaCtaId ;  /* 0x0000000000647919 */ /* 0x000e620000008800 */
[----:B------:R-:W-:Y:S02]  /*d730*/  HADD2.F32 R43, -RZ, R60.H1_H1 ;  /* 0x3000003cff2b7230 */ /* 0x000fe40000004100 */
[----:B------:R-:W-:Y:S01]  /*d740*/  FMUL R2, R25, R47 ;  /* 0x0000002f19027220 */ /* 0x000fe20000400000 */
[--C-:B------:R-:W-:Y:S02]  /*d750*/  HADD2.F32 R40, -RZ, R61.reuse.H0_H0 ;  /* 0x2000003dff287230 */ /* 0x100fe40000004100 */
[----:B------:R-:W-:Y:S01]  /*d760*/  FFMA R0, R48, R41, R0 ;  /* 0x0000002930007223 */ /* 0x000fe20000000000 */
[----:B------:R-:W-:Y:S01]  /*d770*/  FMUL R3, R26, R47 ;  /* 0x0000002f1a037220 */ /* 0x000fe20000400000 */
[----:B------:R-:W-:Y:S02]  /*d780*/  HADD2.F32 R45, -RZ, R61.H1_H1 ;  /* 0x3000003dff2d7230 */ /* 0x000fe40000004100 */
[C---:B------:R-:W-:Y:S01]  /*d790*/  FFMA R2, R48.reuse, R43, R2 ;  /* 0x0000002b30027223 */ /* 0x040fe20000000002 */
[----:B------:R-:W-:Y:S01]  /*d7a0*/  FMUL R20, R27, R47 ;  /* 0x0000002f1b147220 */ /* 0x000fe20000400000 */
[--C-:B------:R-:W-:Y:S02]  /*d7b0*/  HADD2.F32 R42, -RZ, R62.reuse.H0_H0 ;  /* 0x2000003eff2a7230 */ /* 0x100fe40000004100 */
[----:B------:R-:W-:Y:S01]  /*d7c0*/  FFMA R3, R48, R40, R3 ;  /* 0x0000002830037223 */ /* 0x000fe20000000003 */
[----:B------:R-:W-:Y:S05]  /*d7d0*/  @P0 WARPSYNC.ALL ;  /* 0x0000000000000948 */ /* 0x000fea0003800000 */
[----:B------:R-:W-:Y:S01]  /*d7e0*/  @P0 NOP ;  /* 0x0000000000000918 */ /* 0x000fe20000000000 */
[----:B------:R-:W-:Y:S01]  /*d7f0*/  F2FP.F16.F32.PACK_AB R104, R2, R0 ;  /* 0x000000000268723e */ /* 0x000fe200000000ff */
[----:B------:R-:W-:Y:S01]  /*d800*/  FFMA R20, R48, R45, R20 ;  /* 0x0000002d30147223 */ /* 0x000fe20000000014 */
[----:B------:R-:W-:Y:S01]  /*d810*/  @P0 IADD3 R97, PT, PT, R97, 0x110, RZ ;  /* 0x0000011061610810 */ /* 0x000fe20007ffe0ff */
[-C--:B------:R-:W-:Y:S01]  /*d820*/  FMUL R21, R28, R47.reuse ;  /* 0x0000002f1c157220 */ /* 0x080fe20000400000 */
[----:B------:R-:W-:Y:S02]  /*d830*/  HADD2.F32 R49, -RZ, R62.H1_H1 ;  /* 0x3000003eff317230 */ /* 0x000fe40000004100 */
[----:B------:R-:W-:Y:S01]  /*d840*/  FMUL R22, R29, R47 ;  /* 0x0000002f1d167220 */ /* 0x000fe20000400000 */
[--C-:B------:R-:W-:Y:S01]  /*d850*/  HADD2.F32 R44, -RZ, R63.reuse.H0_H0 ;  /* 0x2000003fff2c7230 */ /* 0x100fe20000004100 */
[----:B------:R-:W-:Y:S01]  /*d860*/  F2FP.F16.F32.PACK_AB R105, R20, R3 ;  /* 0x000000031469723e */ /* 0x000fe200000000ff */
[C---:B------:R-:W-:Y:S01]  /*d870*/  FFMA R21, R48.reuse, R42, R21 ;  /* 0x0000002a30157223 */ /* 0x040fe20000000015 */
[----:B------:R-:W-:Y:S01]  /*d880*/  FFMA R22, R48, R49, R22 ;  /* 0x0000003130167223 */ /* 0x000fe20000000016 */
[-C--:B------:R-:W-:Y:S01]  /*d890*/  FMUL R23, R30, R47.reuse ;  /* 0x0000002f1e177220 */ /* 0x080fe20000400000 */
[----:B------:R-:W-:Y:S02]  /*d8a0*/  HADD2.F32 R51, -RZ, R63.H1_H1 ;  /* 0x3000003fff337230 */ /* 0x000fe40000004100 */
[----:B------:R-:W-:Y:S01]  /*d8b0*/  FMUL R24, R31, R47 ;  /* 0x0000002f1f187220 */ /* 0x000fe20000400000 */
[--C-:B------:R-:W-:Y:S01]  /*d8c0*/  HADD2.F32 R46, -RZ, R56.reuse.H0_H0 ;  /* 0x20000038ff2e7230 */ /* 0x100fe20000004100 */
[----:B------:R-:W-:Y:S01]  /*d8d0*/  F2FP.F16.F32.PACK_AB R106, R22, R21 ;  /* 0x00000015166a723e */ /* 0x000fe200000000ff */
[----:B------:R-:W-:Y:S01]  /*d8e0*/  FFMA R23, R48, R44, R23 ;  /* 0x0000002c30177223 */ /* 0x000fe20000000017 */
[----:B-1----:R-:W-:Y:S01]  /*d8f0*/  @P0 PRMT R100, R100, 0x654, R97 ;  /* 0x0000065464640816 */ /* 0x002fe20000000061 */
[----:B------:R-:W-:Y:S01]  /*d900*/  FFMA R24, R48, R51, R24 ;  /* 0x0000003330187223 */ /* 0x000fe20000000018 */
[----:B------:R-:W-:Y:S01]  /*d910*/  FMUL R25, R32, R47 ;  /* 0x0000002f20197220 */ /* 0x000fe20000400000 */
[----:B------:R-:W-:Y:S01]  /*d920*/  HADD2.F32 R53, -RZ, R56.H1_H1 ;  /* 0x30000038ff357230 */ /* 0x000fe20000004100 */
[----:B------:R1:W-:Y:S06]  /*d930*/  @P0 SYNCS.ARRIVE.TRANS64.RED.A1T0 RZ, [R100+URZ], RZ ;  /* 0x000000ff64ff09a7 */ /* 0x0003ec00081004ff */
[----:B------:R-:W-:Y:S05]  /*d940*/  WARPSYNC.ALL ;  /* 0x0000000000007948 */ /* 0x000fea0003800000 */
[----:B------:R-:W-:Y:S01]  /*d950*/  F2FP.F16.F32.PACK_AB R107, R24, R23 ;  /* 0x00000017186b723e */ /* 0x000fe200000000ff */
[----:B------:R-:W-:Y:S01]  /*d960*/  FFMA R25, R48, R46, R25 ;  /* 0x0000002e30197223 */ /* 0x000fe20000000019 */
[-C--:B------:R-:W-:Y:S01]  /*d970*/  FMUL R26, R33, R47.reuse ;  /* 0x0000002f211a7220 */ /* 0x080fe20000400000 */
[--C-:B------:R-:W-:Y:S02]  /*d980*/  HADD2.F32 R50, -RZ, R57.reuse.H0_H0 ;  /* 0x20000039ff327230 */ /* 0x100fe40000004100 */
[----:B------:R-:W-:Y:S01]  /*d990*/  FMUL R27, R34, R47 ;  /* 0x0000002f221b7220 */ /* 0x000fe20000400000 */
[----:B------:R-:W-:Y:S01]  /*d9a0*/  HADD2.F32 R55, -RZ, R57.H1_H1 ;  /* 0x30000039ff377230 */ /* 0x000fe20000004100 */
[----:B------:R2:W-:Y:S01]  /*d9b0*/  STSM.16.MT88.4 [R86+0x7000], R104 ;  /* 0x0070006856007844 */ /* 0x0005e20000004200 */
[C---:B------:R-:W-:Y:S01]  /*d9c0*/  FFMA R26, R48.reuse, R53, R26 ;  /* 0x00000035301a7223 */ /* 0x040fe2000000001a */
[----:B------:R-:W-:Y:S01]  /*d9d0*/  FFMA R27, R48, R50, R27 ;  /* 0x00000032301b7223 */ /* 0x000fe2000000001b */
[----:B------:R-:W-:Y:S01]  /*d9e0*/  FMUL R28, R35, R47 ;  /* 0x0000002f231c7220 */ /* 0x000fe20000400000 */
[----:B------:R-:W-:-:S02]  /*d9f0*/  HADD2.F32 R52, -RZ, R58.H0_H0 ;  /* 0x2000003aff347230 */ /* 0x000fc40000004100 */
[----:B------:R-:W-:Y:S01]  /*da00*/  FMUL R29, R36, R47 ;  /* 0x0000002f241d7220 */ /* 0x000fe20000400000 */
[----:B------:R-:W-:Y:S01]  /*da10*/  HADD2.F32 R57, -RZ, R58.H1_H1 ;  /* 0x3000003aff397230 */ /* 0x000fe20000004100 */
[----:B------:R-:W-:Y:S01]  /*da20*/  F2FP.F16.F32.PACK_AB R108, R26, R25 ;  /* 0x000000191a6c723e */ /* 0x000fe200000000ff */
[C---:B------:R-:W-:Y:S01]  /*da30*/  FFMA R28, R48.reuse, R55, R28 ;  /* 0x00000037301c7223 */ /* 0x040fe2000000001c */
[----:B------:R-:W-:Y:S01]  /*da40*/  FFMA R29, R48, R52, R29 ;  /* 0x00000034301d7223 */ /* 0x000fe2000000001d */
[-C--:B------:R-:W-:Y:S01]  /*da50*/  FMUL R30, R37, R47.reuse ;  /* 0x0000002f251e7220 */ /* 0x080fe20000400000 */
[--C-:B------:R-:W-:Y:S02]  /*da60*/  HADD2.F32 R54, -RZ, R59.reuse.H0_H0 ;  /* 0x2000003bff367230 */ /* 0x100fe40000004100 */
[----:B------:R-:W-:Y:S01]  /*da70*/  FMUL R31, R38, R47 ;  /* 0x0000002f261f7220 */ /* 0x000fe20000400000 */
[----:B------:R-:W-:Y:S01]  /*da80*/  HADD2.F32 R59, -RZ, R59.H1_H1 ;  /* 0x3000003bff3b7230 */ /* 0x000fe20000004100 */
[----:B------:R-:W-:Y:S01]  /*da90*/  F2FP.F16.F32.PACK_AB R109, R28, R27 ;  /* 0x0000001b1c6d723e */ /* 0x000fe200000000ff */
        /* <DEDUP_REMOVED lines=15> */
[C---:B------:R-:W-:Y:S01]  /*db90*/  FFMA R6, R48.reuse, R63, R6 ;  /* 0x0000003f30067223 */ /* 0x040fe20000000006 */
[-C--:B------:R-:W-:Y:S01]  /*dba0*/  FMUL R7, R7, R47.reuse ;  /* 0x0000002f07077220 */ /* 0x080fe20000400000 */
[--C-:B------:R-:W-:Y:S01]  /*dbb0*/  HADD2.F32 R65, -RZ, R70.reuse.H0_H0 ;  /* 0x20000046ff417230 */ /* 0x100fe20000004100 */
[----:B------:R2:W-:Y:S01]  /*dbc0*/  STSM.16.MT88.4 [R86+0x7800], R108 ;  /* 0x0078006c56007844 */ /* 0x0005e20000004200 */
[----:B------:R-:W-:Y:S01]  /*dbd0*/  F2FP.F16.F32.PACK_AB R112, R5, R4 ;  /* 0x000000040570723e */ /* 0x000fe200000000ff */
[----:B------:R-:W-:Y:S01]  /*dbe0*/  FFMA R7, R48, R58, R7 ;  /* 0x0000003a30077223 */ /* 0x000fe20000000007 */
[----:B------:R-:W-:Y:S01]  /*dbf0*/  FMUL R8, R8, R47 ;  /* 0x0000002f08087220 */ /* 0x000fe20000400000 */
[----:B------:R-:W-:-:S02]  /*dc00*/  HADD2.F32 R60, -RZ, R70.H1_H1 ;  /* 0x30000046ff3c7230 */ /* 0x000fc40000004100 */
[----:B------:R-:W-:Y:S01]  /*dc10*/  FMUL R9, R9, R47 ;  /* 0x0000002f09097220 */ /* 0x000fe20000400000 */
[--C-:B------:R-:W-:Y:S01]  /*dc20*/  HADD2.F32 R67, -RZ, R71.reuse.H0_H0 ;  /* 0x20000047ff437230 */ /* 0x100fe20000004100 */
[----:B------:R-:W-:Y:S01]  /*dc30*/  F2FP.F16.F32.PACK_AB R113, R7, R6 ;  /* 0x000000060771723e */ /* 0x000fe200000000ff */
[C---:B------:R-:W-:Y:S01]  /*dc40*/  FFMA R8, R48.reuse, R65, R8 ;  /* 0x0000004130087223 */ /* 0x040fe20000000008 */
[----:B------:R-:W-:Y:S01]  /*dc50*/  FFMA R9, R48, R60, R9 ;  /* 0x0000003c30097223 */ /* 0x000fe20000000009 */
[-C--:B------:R-:W-:Y:S01]  /*dc60*/  FMUL R10, R10, R47.reuse ;  /* 0x0000002f0a0a7220 */ /* 0x080fe20000400000 */
[----:B------:R-:W-:Y:S02]  /*dc70*/  HADD2.F32 R62, -RZ, R71.H1_H1 ;  /* 0x30000047ff3e7230 */ /* 0x000fe40000004100 */
[-C--:B------:R-:W-:Y:S01]  /*dc80*/  FMUL R11, R11, R47.reuse ;  /* 0x0000002f0b0b7220 */ /* 0x080fe20000400000 */
[--C-:B------:R-:W-:Y:S02]  /*dc90*/  HADD2.F32 R41, -RZ, R72.reuse.H0_H0 ;  /* 0x20000048ff297230 */ /* 0x100fe40000004100 */
[----:B------:R-:W-:Y:S01]  /*dca0*/  FMUL R12, R12, R47 ;  /* 0x0000002f0c0c7220 */ /* 0x000fe20000400000 */
[----:B------:R-:W-:-:S02]  /*dcb0*/  HADD2.F32 R64, -RZ, R72.H1_H1 ;  /* 0x30000048ff407230 */ /* 0x000fc40000004100 */
[----:B------:R-:W-:Y:S01]  /*dcc0*/  FMUL R13, R13, R47 ;  /* 0x0000002f0d0d7220 */ /* 0x000fe20000400000 */
[--C-:B------:R-:W-:Y:S02]  /*dcd0*/  HADD2.F32 R43, -RZ, R73.reuse.H0_H0 ;  /* 0x20000049ff2b7230 */ /* 0x100fe40000004100 */
[----:B------:R-:W-:Y:S01]  /*dce0*/  FFMA R10, R48, R67, R10 ;  /* 0x00000043300a7223 */ /* 0x000fe2000000000a */
[-C--:B------:R-:W-:Y:S01]  /*dcf0*/  FMUL R14, R14, R47.reuse ;  /* 0x0000002f0e0e7220 */ /* 0x080fe20000400000 */
[----:B------:R-:W-:Y:S02]  /*dd00*/  HADD2.F32 R66, -RZ, R73.H1_H1 ;  /* 0x30000049ff427230 */ /* 0x000fe40000004100 */
[C---:B------:R-:W-:Y:S01]  /*dd10*/  FFMA R11, R48.reuse, R62, R11 ;  /* 0x0000003e300b7223 */ /* 0x040fe2000000000b */
[----:B------:R-:W-:Y:S01]  /*dd20*/  FMUL R15, R15, R47 ;  /* 0x0000002f0f0f7220 */ /* 0x000fe20000400000 */
[--C-:B------:R-:W-:Y:S02]  /*dd30*/  HADD2.F32 R69, -RZ, R74.reuse.H0_H0 ;  /* 0x2000004aff457230 */ /* 0x100fe40000004100 */
[----:B------:R-:W-:Y:S01]  /*dd40*/  FFMA R12, R48, R41, R12 ;  /* 0x00000029300c7223 */ /* 0x000fe2000000000c */
[----:B------:R-:W-:Y:S01]  /*dd50*/  FMUL R16, R16, R47 ;  /* 0x0000002f10107220 */ /* 0x000fe20000400000 */
[----:B------:R-:W-:-:S02]  /*dd60*/  HADD2.F32 R68, -RZ, R74.H1_H1 ;  /* 0x3000004aff447230 */ /* 0x000fc40000004100 */
[C---:B------:R-:W-:Y:S01]  /*dd70*/  FFMA R13, R48.reuse, R64, R13 ;  /* 0x00000040300d7223 */ /* 0x040fe2000000000d */
[----:B------:R-:W-:Y:S01]  /*dd80*/  FMUL R17, R17, R47 ;  /* 0x0000002f11117220 */ /* 0x000fe20000400000 */
[--C-:B------:R-:W-:Y:S02]  /*dd90*/  HADD2.F32 R71, -RZ, R75.reuse.H0_H0 ;  /* 0x2000004bff477230 */ /* 0x100fe40000004100 */
[----:B------:R-:W-:Y:S01]  /*dda0*/  FFMA R14, R48, R43, R14 ;  /* 0x0000002b300e7223 */ /* 0x000fe2000000000e */
[-C--:B------:R-:W-:Y:S01]  /*ddb0*/  FMUL R18, R18, R47.reuse ;  /* 0x0000002f12127220 */ /* 0x080fe20000400000 */
[----:B------:R-:W-:Y:S02]  /*ddc0*/  HADD2.F32 R70, -RZ, R75.H1_H1 ;  /* 0x3000004bff467230 */ /* 0x000fe40000004100 */
[C---:B------:R-:W-:Y:S01]  /*ddd0*/  FFMA R15, R48.reuse, R66, R15 ;  /* 0x00000042300f7223 */ /* 0x040fe2000000000f */
[----:B------:R-:W-:Y:S01]  /*dde0*/  FMUL R19, R19, R47 ;  /* 0x0000002f13137220 */ /* 0x000fe20000400000 */
[C---:B------:R-:W-:Y:S01]  /*ddf0*/  FFMA R16, R48.reuse, R69, R16 ;  /* 0x0000004530107223 */ /* 0x040fe20000000010 */
[C---:B------:R-:W-:Y:S01]  /*de00*/  FFMA R17, R48.reuse, R68, R17 ;  /* 0x0000004430117223 */ /* 0x040fe20000000011 */
[C---:B------:R-:W-:Y:S01]  /*de10*/  FFMA R18, R48.reuse, R71, R18 ;  /* 0x0000004730127223 */ /* 0x040fe20000000012 */
[----:B------:R-:W-:Y:S01]  /*de20*/  FFMA R19, R48, R70, R19 ;  /* 0x0000004630137223 */ /* 0x000fe20000000013 */
[----:B------:R-:W-:Y:S01]  /*de30*/  F2FP.F16.F32.PACK_AB R114, R9, R8 ;  /* 0x000000080972723e */ /* 0x000fe200000000ff */
[----:B------:R-:W-:Y:S01]  /*de40*/  BSSY.RECONVERGENT B0, `(.L_x_177) ;  /* 0x000001d000007945 */ /* 0x000fe20003800200 */
[----:B------:R-:W-:-:S02]  /*de50*/  F2FP.F16.F32.PACK_AB R115, R11, R10 ;  /* 0x0000000a0b73723e */ /* 0x000fc400000000ff */
[----:B------:R-:W-:Y:S02]  /*de60*/  F2FP.F16.F32.PACK_AB R116, R13, R12 ;  /* 0x0000000c0d74723e */ /* 0x000fe400000000ff */
[----:B------:R-:W-:Y:S01]  /*de70*/  F2FP.F16.F32.PACK_AB R117, R15, R14 ;  /* 0x0000000e0f75723e */ /* 0x000fe200000000ff */
[----:B------:R2:W-:Y:S01]  /*de80*/  STSM.16.MT88.4 [R102+0x6000], R112 ;  /* 0x0060007066007844 */ /* 0x0005e20000004200 */
[----:B------:R-:W-:Y:S02]  /*de90*/  F2FP.F16.F32.PACK_AB R118, R17, R16 ;  /* 0x000000101176723e */ /* 0x000fe400000000ff */
[----:B------:R-:W-:Y:S02]  /*dea0*/  F2FP.F16.F32.PACK_AB R119, R19, R18 ;  /* 0x000000121377723e */ /* 0x000fe400000000ff */
[----:B------:R-:W-:Y:S02]  /*deb0*/  ISETP.NE.AND P2, PT, R101, RZ, PT ;  /* 0x000000ff6500720c */ /* 0x000fe40003f45270 */
[----:B------:R-:W-:Y:S01]  /*dec0*/  @P0 IADD3 R97, PT, PT, R90, 0x1, RZ ;  /* 0x000000015a610810 */ /* 0x000fe20007ffe0ff */
[----:B------:R2:W-:Y:S03]  /*ded0*/  STSM.16.MT88.4 [R102+0x6800], R116 ;  /* 0x0068007466007844 */ /* 0x0005e60000004200 */
[----:B------:R-:W-:Y:S01]  /*dee0*/  @P0 ISETP.NE.AND P1, PT, R97, 0x4, PT ;  /* 0x000000046100080c */ /* 0x000fe20003f25270 */
[----:B------:R-:W-:Y:S01]  /*def0*/  @!PT LDS RZ, [RZ] ;  /* 0x00000000fffff984 */ /* 0x000fe20000000800 */
[----:B------:R-:W-:Y:S01]  /*df00*/  @!PT LDS RZ, [RZ] ;  /* 0x00000000fffff984 */ /* 0x000fe20000000800 */
[----:B------:R-:W-:Y:S01]  /*df10*/  @!PT LDS RZ, [RZ] ;  /* 0x00000000fffff984 */ /* 0x000fe20000000800 */
[----:B------:R-:W-:Y:S01]  /*df20*/  @!PT LDS RZ, [RZ] ;  /* 0x00000000fffff984 */ /* 0x000fe20000000800 */
[----:B------:R5:W-:Y:S06]  /*df30*/  MEMBAR.ALL.CTA ;  /* 0x0000000000007992 */ /* 0x000bec0000008000 */
[----:B-----5:R-:W5:Y:S01]  /*df40*/  FENCE.VIEW.ASYNC.S ;  /* 0x00000000000073c6 */ /* 0x020f620000000000 */
[----:B------:R-:W-:Y:S01]  /*df50*/  @P0 SEL R101, RZ, 0x1, P1 ;  /* 0x00000001ff650807 */ /* 0x000fe20000800000 */
[----:B-----5:R-:W-:Y:S06]  /*df60*/  BAR.SYNC.DEFER_BLOCKING 0x1, 0x80 ;  /* 0x0042000000007b1d */ /* 0x020fec0000010000 */
        /* <DEDUP_REMOVED lines=8> */
[----:B------:R1:W-:Y:S02]  /*dff0*/  UTMASTG.2D [UR4], [UR56] ;  /* 0x00000004380073b5 */ /* 0x0003e40008008000 */
[----:B-1----:R0:W-:Y:S02]  /*e000*/  UTMACMDFLUSH ;  /* 0x00000000000079b7 */ /* 0x0021e40000000000 */
.L_x_178:
[----:B------:R-:W-:Y:S05]  /*e010*/  BSYNC.RECONVERGENT B0 ;  /* 0x0000000000007941 */ /* 0x000fea0003800200 */
.L_x_177:
[----:B------:R-:W-:Y:S01]  /*e020*/  @P0 SEL R90, R97, RZ, P1 ;  /* 0x000000ff615a0207 */ /* 0x000fe20000800000 */
[----:B------:R-:W-:Y:S01]  /*e030*/  BSSY.RECONVERGENT B0, `(.L_x_179) ;  /* 0x0000004000007945 */ /* 0x000fe20003800200 */
[----:B------:R-:W-:Y:S03]  /*e040*/  @P0 LOP3.LUT R88, R88, R101, RZ, 0x3c, !PT ;  /* 0x0000006558580212 */ /* 0x000fe600078e3cff */
[----:B------:R-:W-:Y:S05]  /*e050*/  @!P2 BRA `(.L_x_180) ;  /* 0x000000000004a947 */ /* 0x000fea0003800000 */
[----:B------:R-:W-:Y:S04]  /*e060*/  DEPBAR.LE SB0, 0x1 ;  /* 0x000080400000791a */ /* 0x000fe80000000000 */
.L_x_180:
[----:B------:R-:W-:Y:S05]  /*e070*/  BSYNC.RECONVERGENT B0 ;  /* 0x0000000000007941 */ /* 0x000fea0003800200 */
.L_x_179:
[----:B------:R-:W-:Y:S01]  /*e080*/  UISETP.NE.AND UP1, UPT, UR54, -0x4, UPT ;  /* 0xfffffffc3600788c */ /* 0x000fe2000bf25270 */
[----:B------:R-:W-:Y:S01]  /*e090*/  BAR.SYNC.DEFER_BLOCKING 0x1, 0x80 ;  /* 0x0042000000007b1d */ /* 0x000fe20000010000 */
[----:B------:R-:W-:Y:S01]  /*e0a0*/  UISETP.NE.AND UP0, UPT, UR55, 0x8, UPT ;  /* 0x000000083700788c */ /* 0x000fe2000bf05270 */
[----:B------:R-:W-:Y:S01]  /*e0b0*/  PLOP3.LUT P2, PT, PT, PT, PT, 0x8, 0x80 ;  /* 0x000000000080781c */ /* 0x000fe20003f4e170 */
[----:B------:R-:W-:Y:S01]  /*e0c0*/  UIADD3 UR54, UPT, UPT, UR54, 0x4, URZ ;  /* 0x0000000436367890 */ /* 0x000fe2000fffe0ff */
[----:B------:R-:W-:Y:S01]  /*e0d0*/  IMAD.MOV.U32 R15, RZ, RZ, R85 ;  /* 0x000000ffff0f7224 */ /* 0x000fe200078e0055 */
[----:B------:R-:W-:Y:S01]  /*e0e0*/  USEL UR6, URZ, 0x1, UP0 ;  /* 0x00000001ff067887 */ /* 0x000fe20008000000 */
[----:B------:R-:W-:Y:S01]  /*e0f0*/  PLOP3.LUT P0, PT, PT, PT, UP1, 0x80, 0x8 ;  /* 0x000000000008781c */ /* 0x000fe20003f0f018 */
[----:B------:R-:W-:Y:S01]  /*e100*/  USEL UR5, UR55, URZ, UP0 ;  /* 0x000000ff37057287 */ /* 0x000fe20008000000 */
[----:B------:R-:W-:Y:S02]  /*e110*/  IMAD.MOV.U32 R14, RZ, RZ, R84 ;  /* 0x000000ffff0e7224 */ /* 0x000fe400078e0054 */
[----:B------:R-:W-:Y:S01]  /*e120*/  @UP1 ULEA UR4, UR53, UR43, 0x3 ;  /* 0x0000002b35041291 */ /* 0x000fe2000f8e18ff */
[----:B------:R-:W-:Y:S01]  /*e130*/  LOP3.LUT R87, R87, UR6, RZ, 0x3c, !PT ;  /* 0x0000000657577c12 */ /* 0x000fe2000f8e3cff */
[----:B------:R-:W-:Y:S02]  /*e140*/  IMAD.MOV.U32 R17, RZ, RZ, R83 ;  /* 0x000000ffff117224 */ /* 0x000fe400078e0053 */
[----:B------:R-:W-:Y:S04]  /*e150*/  @UP1 UIADD3 UR4, UPT, UPT, UR4, 0x40, URZ ;  /* 0x0000004004041890 */ /* 0x000fe8000fffe0ff */
[----:B------:R-:W-:Y:S09]  /*e160*/  @UP1 UPRMT UR4, UR52, 0x654, UR4 ;  /* 0x0000065434041896 */ /* 0x000ff20008000004 */
[----:B------:R-:W-:Y:S01]  /*e170*/  @P0 SYNCS.ARRIVE.TRANS64.RED.A1T0 RZ, [UR4], RZ ;  /* 0x000000ffffff09a7 */ /* 0x000fe20008100404 */
[----:B------:R-:W-:Y:S01]  /*e180*/  @UP1 UIADD3 UR4, UPT, UPT, UR53, 0x1, URZ ;  /* 0x0000000135041890 */ /* 0x000fe2000fffe0ff */
[----:B------:R-:W-:Y:S03]  /*e190*/  ISETP.NE.AND P0, PT, R82, RZ, PT ;  /* 0x000000ff5200720c */ /* 0x000fe60003f05270 */
[----:B------:R-:W-:Y:S04]  /*e1a0*/  @UP1 UISETP.NE.AND UP0, UPT, UR4, 0x4, UPT ;  /* 0x000000040400188c */ /* 0x000fe8000bf05270 */
[----:B------:R-:W-:Y:S06]  /*e1b0*/  @UP1 USEL UR53, UR4, URZ, UP0 ;  /* 0x000000ff04351287 */ /* 0x000fec0008000000 */
[----:B------:R-:W-:Y:S06]  /*e1c0*/  @P0 BRA `(.L_x_181) ;  /* 0xffffffb400f40947 */ /* 0x000fec000383ffff */
[----:B------:R-:W-:Y:S01]  /*e1d0*/  ULEA UR4, UR53, UR43, 0x3 ;  /* 0x0000002b35047291 */ /* 0x000fe2000f8e18ff */
[----:B------:R-:W-:-:S04]  /*e1e0*/  DEPBAR.LE SB0, 0x0 ;  /* 0x000080000000791a */ /* 0x000fc80000000000 */
[----:B------:R-:W-:-:S04]  /*e1f0*/  UIADD3 UR4, UPT, UPT, UR4, 0x40, URZ ;  /* 0x0000004004047890 */ /* 0x000fc8000fffe0ff */
[----:B------:R-:W-:-:S09]  /*e200*/  UPRMT UR4, UR52, 0x654, UR4 ;  /* 0x0000065434047896 */ /* 0x000fd20008000004 */
[----:B------:R-:W-:Y:S01]  /*e210*/  SYNCS.ARRIVE.TRANS64.RED.A1T0 RZ, [UR4], RZ ;  /* 0x000000ffffff79a7 */ /* 0x000fe20008100404 */
[----:B------:R-:W-:Y:S05]  /*e220*/  EXIT ;  /* 0x000000000000794d */ /* 0x000fea0003800000 */
.L_x_125:
[----:B------:R-:W-:-:S08]  /*e230*/  NOP ;  /* 0x0000000000007918 */ /* 0x000fd00000000000 */
[----:B-12--5:R-:W-:-:S00]  /*e240*/  USETMAXREG.DEALLOC.CTAPOOL 0x88 ;  /* 0x00000088000079c8 */ /* 0x026fc000080e0500 */
[----:B------:R-:W-:Y:S05]  /*e250*/  EXIT ;  /* 0x000000000000794d */ /* 0x000fea0003800000 */
.L_x_281:
[----:B------:R-:W-:-:S08]  /*e260*/  NOP ;  /* 0x0000000000007918 */ /* 0x000fd00000000000 */
[----:B-12--5:R-:W1:-:S00]  /*e270*/  USETMAXREG.DEALLOC.CTAPOOL 0x88 ;  /* 0x00000088000079c8 */ /* 0x026e4000080e0500 */
[----:B-1----:R-:W1:Y:S01]  /*e280*/  SHFL.IDX PT, R80, R80, RZ, 0x1f ;  /* 0x00001fff50507589 */ /* 0x002e6200000e0000 */
[----:B------:R-:W2:Y:S05]  /*e290*/  LDCU UR18, c[0x0][0xc1c] ;  /* 0x00018380ff1277ac */ /* 0x000eaa0008000800 */
[----:B------:R-:W3:Y:S01]  /*e2a0*/  LDC.64 R8, c[0x0][0x900] ;  /* 0x00024000ff087b82 */ /* 0x000ee20000000a00 */
[----:B------:R-:W-:Y:S01]  /*e2b0*/  BSSY.RECONVERGENT B0, `(.L_x_182) ;  /* 0x000003f000007945 */ /* 0x000fe20003800200 */
[----:B------:R-:W-:Y:S01]  /*e2c0*/  ELECT P0, URZ, PT ;  /* 0x0000000000ff782f */ /* 0x000fe20003800000 */
[----:B------:R-:W-:Y:S02]  /*e2d0*/  UMOV UR4, 0x400 ;  /* 0x0000040000047882 */ /* 0x000fe40000000000 */
[----:B------:R-:W-:-:S03]  /*e2e0*/  ULEA UR4, UR5, UR4, 0x18 ;  /* 0x0000000405047291 */ /* 0x000fc6000f8ec0ff */
[----:B------:R-:W4:Y:S08]  /*e2f0*/  LDC.64 R10, c[0x0][0x908] ;  /* 0x00024200ff0a7b82 */ /* 0x000f300000000a00 */
[----:B------:R-:W3:Y:S01]  /*e300*/  LDC.64 R4, c[0x0][0x910] ;  /* 0x00024400ff047b82 */ /* 0x000ee20000000a00 */
[----:B--2---:R-:W-:Y:S01]  /*e310*/  UIADD3 UR18, UPT, UPT, UR30, UR18, URZ ;  /* 0x000000121e127290 */ /* 0x004fe2000fffe0ff */
[----:B-1----:R-:W-:-:S06]  /*e320*/  R2UR UR7, R80 ;  /* 0x00000000500772ca */ /* 0x002fcc00000e0000 */
[----:B------:R-:W1:Y:S08]  /*e330*/  LDC.64 R6, c[0x0][0x918] ;  /* 0x00024600ff067b82 */ /* 0x000e700000000a00 */
[----:B------:R-:W2:Y:S01]  /*e340*/  LDC.64 R64, c[0x0][0x920] ;  /* 0x00024800ff407b82 */ /* 0x000ea20000000a00 */
[----:B------:R-:W-:Y:S02]  /*e350*/  USHF.R.U32.HI UR6, URZ, 0x3, UR7 ;  /* 0x00000003ff067899 */ /* 0x000fe40008011607 */
[----:B------:R-:W-:-:S02]  /*e360*/  ULEA UR20, UR7, UR4, 0x9 ;  /* 0x0000000407147291 */ /* 0x000fc4000f8e48ff */
[----:B------:R-:W-:-:S06]  /*e370*/  ULOP3.LUT UR6, UR6, 0x1, URZ, 0xc0, !UPT ;  /* 0x0000000106067892 */ /* 0x000fcc000f8ec0ff */
[----:B------:R-:W-:Y:S01]  /*e380*/  IMAD.U32 R0, RZ, RZ, UR6 ;  /* 0x00000006ff007e24 */ /* 0x000fe2000f8e00ff */
[----:B------:R-:W-:Y:S06]  /*e390*/  @!P0 BRA `(.L_x_183) ;  /* 0x0000000000c08947 */ /* 0x000fec0003800000 */
[----:B------:R-:W5:Y:S08]  /*e3a0*/  LDC.64 R20, c[0x0][0x400] ;  /* 0x00010000ff147b82 */ /* 0x000f700000000a00 */
[----:B------:R-:W5:Y:S08]  /*e3b0*/  LDC.64 R22, c[0x0][0x408] ;  /* 0x00010200ff167b82 */ /* 0x000f700000000a00 */
[----:B------:R-:W4:Y:S08]  /*e3c0*/  LDC.64 R16, c[0x0][0x410] ;  /* 0x00010400ff107b82 */ /* 0x000f300000000a00 */
[----:B------:R-:W4:Y:S08]  /*e3d0*/  LDC.64 R18, c[0x0][0x418] ;  /* 0x00010600ff127b82 */ /* 0x000f300000000a00 */
[----:B------:R-:W3:Y:S01]  /*e3e0*/  LDC.64 R12, c[0x0][0x420] ;  /* 0x00010800ff0c7b82 */ /* 0x000ee20000000a00 */
[----:B-----5:R5:W-:Y:S07]  /*e3f0*/  STS.128 [UR20+-0x980], R20 ;  /* 0xfff68014ff007988 */ /* 0x020bee0008000c14 */
[----:B------:R-:W3:Y:S01]  /*e400*/  LDC.64 R14, c[0x0][0x428] ;  /* 0x00010a00ff0e7b82 */ /* 0x000ee20000000a00 */
[----:B----4-:R4:W-:Y:S07]  /*e410*/  STS.128 [UR20+-0x970], R16 ;  /* 0xfff69010ff007988 */ /* 0x0109ee0008000c14 */
[----:B------:R-:W1:Y:S08]  /*e420*/  LDC.64 R60, c[0x0][0x430] ;  /* 0x00010c00ff3c7b82 */ /* 0x000e700000000a00 */
[----:B------:R-:W1:Y:S01]  /*e430*/  LDC.64 R62, c[0x0][0x438] ;  /* 0x00010e00ff3e7b82 */ /* 0x000e620000000a00 */
[----:B---3--:R3:W-:Y:S07]  /*e440*/  STS.128 [UR20+-0x960], R12 ;  /* 0xfff6a00cff007988 */ /* 0x0087ee0008000c14 */
[----:B------:R-:W2:Y:S08]  /*e450*/  LDC.64 R56, c[0x0][0x440] ;  /* 0x00011000ff387b82 */ /* 0x000eb00000000a00 */
[----:B------:R-:W2:Y:S08]  /*e460*/  LDC.64 R58, c[0x0][0x448] ;  /* 0x00011200ff3a7b82 */ /* 0x000eb00000000a00 */
[----:B------:R-:W5:Y:S01]  /*e470*/  LDC.64 R52, c[0x0][0x450] ;  /* 0x00011400ff347b82 */ /* 0x000f620000000a00 */
[----:B-1----:R1:W-:Y:S07]  /*e480*/  STS.128 [UR20+-0x950], R60 ;  /* 0xfff6b03cff007988 */ /* 0x0023ee0008000c14 */
[----:B------:R-:W5:Y:S08]  /*e490*/  LDC.64 R54, c[0x0][0x458] ;  /* 0x00011600ff367b82 */ /* 0x000f700000000a00 */
[----:B------:R-:W4:Y:S01]  /*e4a0*/  LDC.64 R48, c[0x0][0x460] ;  /* 0x00011800ff307b82 */ /* 0x000f220000000a00 */
[----:B--2---:R1:W-:Y:S07]  /*e4b0*/  STS.128 [UR20+-0x940], R56 ;  /* 0xfff6c038ff007988 */ /* 0x0043ee0008000c14 */
[----:B------:R-:W4:Y:S08]  /*e4c0*/  LDC.64 R50, c[0x0][0x468] ;  /* 0x00011a00ff327b82 */ /* 0x000f300000000a00 */
[----:B------:R-:W2:Y:S01]  /*e4d0*/  LDC.64 R44, c[0x0][0x470] ;  /* 0x00011c00ff2c7b82 */ /* 0x000ea20000000a00 */
[----:B-----5:R1:W-:Y:S07]  /*e4e0*/  STS.128 [UR20+-0x930], R52 ;  /* 0xfff6d034ff007988 */ /* 0x0203ee0008000c14 */
[----:B------:R-:W2:Y:S08]  /*e4f0*/  LDC.64 R46, c[0x0][0x478] ;  /* 0x00011e00ff2e7b82 */ /* 0x000eb00000000a00 */
[----:B------:R-:W5:Y:S01]  /*e500*/  LDC.64 R40, c[0x0][0x500] ;  /* 0x00014000ff287b82 */ /* 0x000f620000000a00 */
[----:B----4-:R1:W-:Y:S07]  /*e510*/  STS.128 [UR20+-0x920], R48 ;  /* 0xfff6e030ff007988 */ /* 0x0103ee0008000c14 */
        /* <DEDUP_REMOVED lines=19> */
[----:B---3--:R-:W3:Y:S01]  /*e650*/  LDC.64 R12, c[0x0][0x570] ;  /* 0x00015c00ff0c7b82 */ /* 0x008ee20000000a00 */
[----:B--2---:R1:W-:Y:S07]  /*e660*/  STS.128 [UR20+-0x8b0], R20 ;  /* 0xfff75014ff007988 */ /* 0x0043ee0008000c14 */
[----:B------:R-:W3:Y:S01]  /*e670*/  LDC.64 R14, c[0x0][0x578] ;  /* 0x00015e00ff0e7b82 */ /* 0x000ee20000000a00 */
[----:B-----5:R1:W-:Y:S04]  /*e680*/  STS.128 [UR20+-0x8a0], R16 ;  /* 0xfff76010ff007988 */ /* 0x0203e80008000c14 */
[----:B---3--:R1:W-:Y:S02]  /*e690*/  STS.128 [UR20+-0x890], R12 ;  /* 0xfff7700cff007988 */ /* 0x0083e40008000c14 */
.L_x_183:
[----:B------:R-:W-:Y:S05]  /*e6a0*/  BSYNC.RECONVERGENT B0 ;  /* 0x0000000000007941 */ /* 0x000fea0003800200 */
.L_x_182:
[----:B-1----:R-:W1:Y:S01]  /*e6b0*/  LDC.64 R16, c[0x0][0x960] ;  /* 0x00025800ff107b82 */ /* 0x002e620000000a00 */
[----:B------:R-:W-:Y:S01]  /*e6c0*/  ELECT P1, URZ, PT ;  /* 0x0000000000ff782f */ /* 0x000fe20003820000 */
[----:B------:R-:W-:-:S06]  /*e6d0*/  NOP ;  /* 0x0000000000007918 */ /* 0x000fcc0000000000 */
[----:B------:R-:W1:Y:S01]  /*e6e0*/  LDC.64 R18, c[0x0][0x968] ;  /* 0x00025a00ff127b82 */ /* 0x000e620000000a00 */
[----:B------:R-:W-:Y:S01]  /*e6f0*/  ELECT P0, URZ, PT ;  /* 0x0000000000ff782f */ /* 0x000fe20003800000 */
[----:B------:R-:W-:Y:S02]  /*e700*/  ULOP3.LUT UR7, UR7, 0x7, URZ, 0xc0, !UPT ;  /* 0x0000000707077892 */ /* 0x000fe4000f8ec0ff */
[----:B------:R-:W-:Y:S02]  /*e710*/  UIMAD UR9, UR30, 0xe, URZ ;  /* 0x0000000e1e0978a4 */ /* 0x000fe4000f8e02ff */
[----:B---34-:R-:W-:Y:S01]  /*e720*/  @P1 STS.128 [UR20+-0xa80], R8 ;  /* 0xfff58008ff001988 */ /* 0x018fe20008000c14 */
[----:B------:R-:W-:Y:S01]  /*e730*/  UIMAD UR19, UR18, 0xe, URZ ;  /* 0x0000000e121378a4 */ /* 0x000fe2000f8e02ff */
[----:B------:R-:W3:Y:S01]  /*e740*/  LDC.64 R12, c[0x0][0x970] ;  /* 0x00025c00ff0c7b82 */ /* 0x000ee20000000a00 */
[----:B------:R-:W-:Y:S01]  /*e750*/  UIADD3 UR23, UPT, UPT, UR20, -0x980, URZ ;  /* 0xfffff68014177890 */ /* 0x000fe2000fffe0ff */
[----:B------:R-:W-:Y:S01]  /*e760*/  @P1 STS.128 [UR20+-0xa70], R4 ;  /* 0xfff59004ff001988 */ /* 0x000fe20008000c14 */
[----:B------:R-:W-:-:S02]  /*e770*/  UIADD3 UR22, UPT, UPT, UR20, -0x900, URZ ;  /* 0xfffff70014167890 */ /* 0x000fc4000fffe0ff */
[----:B------:R-:W-:Y:S02]  /*e780*/  UIADD3 UR21, UPT, UPT, UR20, -0xa80, URZ ;  /* 0xfffff58014157890 */ /* 0x000fe4000fffe0ff */
[----:B------:R-:W-:Y:S01]  /*e790*/  UIMAD UR30, UR30, 0xc, URZ ;  /* 0x0000000c1e1e78a4 */ /* 0x000fe2000f8e02ff */
[----:B------:R-:W3:Y:S01]  /*e7a0*/  LDC.64 R14, c[0x0][0x978] ;  /* 0x00025e00ff0e7b82 */ /* 0x000ee20000000a00 */
[----:B------:R-:W4:Y:S01]  /*e7b0*/  LDCU.64 UR10, c[0x0][0xb18] ;  /* 0x00016300ff0a77ac */ /* 0x000f220008000a00 */
[----:B------:R-:W1:Y:S06]  /*e7c0*/  LDCU.64 UR12, c[0x0][0xb20] ;  /* 0x00016400ff0c77ac */ /* 0x000e6c0008000a00 */
[----:B------:R-:W2:Y:S01]  /*e7d0*/  LDC.64 R66, c[0x0][0x928] ;  /* 0x00024a00ff427b82 */ /* 0x000ea20000000a00 */
[----:B-1----:R1:W-:Y:S01]  /*e7e0*/  @P1 STS.128 [UR20+-0xa20], R16 ;  /* 0xfff5e010ff001988 */ /* 0x0023e20008000c14 */
[----:B------:R-:W1:Y:S01]  /*e7f0*/  LDCU.64 UR16, c[0x0][0x820] ;  /* 0x00010400ff1077ac */ /* 0x000e620008000a00 */
[----:B------:R-:W1:Y:S05]  /*e800*/  LDCU.64 UR14, c[0x0][0xb00] ;  /* 0x00016000ff0e77ac */ /* 0x000e6a0008000a00 */
[----:B------:R-:W5:Y:S01]  /*e810*/  LDC.64 R28, c[0x0][0x930] ;  /* 0x00024c00ff1c7b82 */ /* 0x000f620000000a00 */
[----:B------:R-:W-:Y:S01]  /*e820*/  UIMAD UR18, UR18, 0xc, URZ ;  /* 0x0000000c121278a4 */ /* 0x000fe2000f8e02ff */
[----:B------:R-:W-:-:S06]  /*e830*/  UMOV UR8, UR7 ;  /* 0x0000000700087c82 */ /* 0x000fcc0008000000 */
[----:B------:R-:W5:Y:S01]  /*e840*/  LDC.64 R30, c[0x0][0x938] ;  /* 0x00024e00ff1e7b82 */ /* 0x000f620000000a00 */
[----:B---3--:R3:W-:Y:S07]  /*e850*/  @P1 STS.128 [UR20+-0xa10], R12 ;  /* 0xfff5f00cff001988 */ /* 0x0087ee0008000c14 */
[----:B------:R-:W4:Y:S01]  /*e860*/  LDC.64 R24, c[0x0][0x940] ;  /* 0x00025000ff187b82 */ /* 0x000f220000000a00 */
[----:B--2---:R2:W-:Y:S01]  /*e870*/  @P1 STS.128 [UR20+-0xa60], R64 ;  /* 0xfff5a040ff001988 */ /* 0x0045e20008000c14 */
[----:B-1----:R-:W-:-:S06]  /*e880*/  LOP3.LUT R17, R0, 0x1, RZ, 0x3c, !PT ;  /* 0x0000000100117812 */ /* 0x002fcc00078e3cff */
[----:B------:R-:W4:Y:S08]  /*e890*/  LDC.64 R26, c[0x0][0x948] ;  /* 0x00025200ff1a7b82 */ /* 0x000f300000000a00 */
[----:B------:R-:W1:Y:S01]  /*e8a0*/  LDC.64 R20, c[0x0][0x950] ;  /* 0x00025400ff147b82 */ /* 0x000e620000000a00 */
[----:B-----5:R2:W-:Y:S07]  /*e8b0*/  @P1 STS.128 [UR20+-0xa50], R28 ;  /* 0xfff5b01cff001988 */ /* 0x0205ee0008000c14 */
[----:B------:R-:W1:Y:S08]  /*e8c0*/  LDC.64 R22, c[0x0][0x958] ;  /* 0x00025600ff167b82 */ /* 0x000e700000000a00 */
[----:B------:R-:W5:Y:S01]  /*e8d0*/  LDC.64 R52, c[0x0][0xa00] ;  /* 0x00028000ff347b82 */ /* 0x000f620000000a00 */
[----:B----4-:R2:W-:Y:S07]  /*e8e0*/  @P1 STS.128 [UR20+-0xa40], R24 ;  /* 0xfff5c018ff001988 */ /* 0x0105ee0008000c14 */
[----:B------:R-:W5:Y:S08]  /*e8f0*/  LDC.64 R54, c[0x0][0xa08] ;  /* 0x00028200ff367b82 */ /* 0x000f700000000a00 */
[----:B------:R-:W4:Y:S01]  /*e900*/  LDC.64 R48, c[0x0][0xa10] ;  /* 0x00028400ff307b82 */ /* 0x000f220000000a00 */
[----:B-1----:R2:W-:Y:S01]  /*e910*/  @P1 STS.128 [UR20+-0xa30], R20 ;  /* 0xfff5d014ff001988 */ /* 0x0025e20008000c14 */
[----:B------:R-:W-:-:S06]  /*e920*/  NOP ;  /* 0x0000000000007918 */ /* 0x000fcc0000000000 */
        /* <DEDUP_REMOVED lines=8> */
[----:B-1----:R2:W-:Y:S07]  /*e9b0*/  @P0 STS.128 [UR20+-0x9e0], R44 ;  /* 0xfff6202cff000988 */ /* 0x0025ee0008000c14 */
        /* <DEDUP_REMOVED lines=12> */
[----:B---3--:R-:W3:Y:S08]  /*ea80*/  LDC.64 R12, c[0x0][0xb08] ;  /* 0x0002c200ff0c7b82 */ /* 0x008ef00000000a00 */
[----:B------:R-:W1:Y:S01]  /*ea90*/  LDC.64 R2, c[0x0][0xb10] ;  /* 0x0002c400ff027b82 */ /* 0x000e620000000a00 */
[----:B----4-:R2:W-:Y:S01]  /*eaa0*/  @P0 STS.128 [UR20+-0x990], R4 ;  /* 0xfff67004ff000988 */ /* 0x0105e20008000c14 */
[----:B------:R-:W-:Y:S01]  /*eab0*/  UIADD3 UR20, UPT, UPT, UR20, -0xa00, URZ ;  /* 0xfffff60014147890 */ /* 0x000fe2000fffe0ff */
[----:B------:R-:W-:-:S06]  /*eac0*/  NOP ;  /* 0x0000000000007918 */ /* 0x000fcc0000000000 */
.L_x_197:
[----:B------:R-:W-:Y:S09]  /*ead0*/  UISETP.NE.AND UP0, UPT, UR37, 0x1, UPT ;  /* 0x000000012500788c */ /* 0x000ff2000bf05270 */
[----:B----4-:R-:W-:Y:S05]  /*eae0*/  BRA.U UP0, `(.L_x_184) ;  /* 0x0000000100047547 */ /* 0x010fea000b800000 */
[----:B------:R-:W-:Y:S05]  /*eaf0*/  BPT.TRAP 0x1 ;  /* 0x000000040000795c */ /* 0x000fea0000300000 */
.L_x_184:
[----:B------:R-:W-:Y:S01]  /*eb00*/  ULEA UR24, UR7, UR4, 0x3 ;  /* 0x0000000407187291 */ /* 0x000fe2000f8e18ff */
[----:B--2---:R-:W-:Y:S08]  /*eb10*/  SHF.L.U32 R5, R17, 0x1f, RZ ;  /* 0x0000001f11057819 */ /* 0x004ff000000006ff */
[----:B------:R-:W2:Y:S02]  /*eb20*/  SYNCS.PHASECHK.TRANS64.TRYWAIT P0, [UR24+0x70], R5 ;  /* 0x00007005ff0075a7 */ /* 0x000ea40008001118 */
[----:B--2---:R-:W-:Y:S05]  /*eb30*/  @!P0 BRA `(.L_x_185) ;  /* 0x0000002c00748947 */ /* 0x004fea0003800000 */
.L_x_255:
[----:B------:R-:W-:Y:S09]  /*eb40*/  UIMAD UR6, UR7, 0x14, UR36 ;  /* 0x00000014070678a4 */ /* 0x000ff2000f8e0224 */
[----:B------:R-:W4:Y:S04]  /*eb50*/  LDS R10, [UR6+0x10] ;  /* 0x00001006ff0a7984 */ /* 0x000f280008000800 */
        /* <DEDUP_REMOVED lines=10> */
[----:B----4-:R-:W-:Y:S01]  /*ec00*/  PRMT R21, R10, 0x7632, R21 ;  /* 0x000076320a157816 */ /* 0x010fe20000000015 */
[----:B------:R-:W-:Y:S06]  /*ec10*/  BRA.U UP0, `(.L_x_186) ;  /* 0x0000000100047547 */ /* 0x000fec000b800000 */
[----:B------:R-:W-:Y:S05]  /*ec20*/  BPT.TRAP 0x1 ;  /* 0x000000040000795c */ /* 0x000fea0000300000 */
.L_x_186:
[----:B------:R-:W-:Y:S02]  /*ec30*/  UIADD3 UR6, UPT, UPT, UR24, 0xb0, URZ ;  /* 0x000000b018067890 */ /* 0x000fe4000fffe0ff */
[----:B------:R-:W-:Y:S02]  /*ec40*/  UISETP.NE.AND UP0, UPT, UR37, 0x8, UPT ;  /* 0x000000082500788c */ /* 0x000fe4000bf05270 */
[----:B------:R-:W-:Y:S09]  /*ec50*/  UPRMT UR6, UR5, 0x654, UR6 ;  /* 0x0000065405067896 */ /* 0x000ff20008000006 */
[----:B-1----:R-:W-:Y:S01]  /*ec60*/  SYNCS.ARRIVE.TRANS64.RED.A1T0 RZ, [UR6], RZ ;  /* 0x000000ffffff79a7 */ /* 0x002fe20008100406 */
[----:B------:R-:W-:Y:S05]  /*ec70*/  BRA.U !UP0, `(.L_x_187) ;  /* 0x0000000108047547 */ /* 0x000fea000b800000 */
[----:B------:R-:W-:Y:S05]  /*ec80*/  BPT.TRAP 0x1 ;  /* 0x000000040000795c */ /* 0x000fea0000300000 */
.L_x_187:
[----:B------:R-:W-:Y:S01]  /*ec90*/  ULEA UR24, UR8, UR4, 0x3 ;  /* 0x0000000408187291 */ /* 0x000fe2000f8e18ff */
[----:B--2---:R-:W-:Y:S02]  /*eca0*/  SHF.L.U32 R5, R0, 0x1f, RZ ;  /* 0x0000001f00057819 */ /* 0x004fe400000006ff */
[----:B------:R-:W-:Y:S04]  /*ecb0*/  PRMT R4, R10, 0x9910, RZ ;  /* 0x000099100a047816 */ /* 0x000fe800000000ff */
[----:B------:R-:W-:Y:S02]  /*ecc0*/  ISETP.NE.AND P0, PT, R4, RZ, PT ;  /* 0x000000ff0400720c */ /* 0x000fe40003f05270 */
[----:B------:R-:W1:Y:S02]  /*ecd0*/  SYNCS.PHASECHK.TRANS64.TRYWAIT P1, [UR24+0x190], R5 ;  /* 0x00019005ff0075a7 */ /* 0x000e640008021118 */
[----:B------:R-:W-:Y:S01]  /*ece0*/  ISETP.EQ.OR P0, PT, R11, RZ, !P0 ;  /* 0x000000ff0b00720c */ /* 0x000fe20004702670 */
[----:B------:R-:W-:Y:S01]  /*ecf0*/  @!UPT UIADD3 URZ, UPT, UPT, URZ, URZ, URZ ;  /* 0x000000fffffff290 */ /* 0x000fe2000fffe0ff */
[----:B-1----:R-:W-:Y:S11]  /*ed00*/  @!P1 BRA `(.L_x_188) ;  /* 0x0000002c00189947 */ /* 0x002ff60003800000 */
.L_x_257:
[----:B------:R-:W-:Y:S05]  /*ed10*/  @P0 BRA `(.L_x_189) ;  /* 0x0000000c00dc0947 */ /* 0x000fea0003800000 */
[----:B------:R-:W-:Y:S01]  /*ed20*/  ELECT P0, URZ, PT ;  /* 0x0000000000ff782f */ /* 0x000fe20003800000 */
[----:B------:R-:W2:Y:S01]  /*ed30*/  LDC.64 R8, c[0x0][0x838] ;  /* 0x00020e00ff087b82 */ /* 0x000ea20000000a00 */
[----:B------:R-:W-:Y:S07]  /*ed40*/  BSSY.RECONVERGENT B0, `(.L_x_190) ;  /* 0x00000a1000007945 */ /* 0x000fee0003800200 */
[----:B-1----:R-:W1:Y:S08]  /*ed50*/  LDC.64 R4, c[0x0][0x830] ;  /* 0x00020c00ff047b82 */ /* 0x002e700000000a00 */
[----:B------:R-:W4:Y:S08]  /*ed60*/  @P0 LDC.64 R32, c[0x0][0x828] ;  /* 0x00020a00ff200b82 */ /* 0x000f300000000a00 */
[----:B------:R-:W5:Y:S08]  /*ed70*/  @P0 LDC.64 R28, c[0x0][0x390] ;  /* 0x0000e400ff1c0b82 */ /* 0x000f700000000a00 */
[----:B------:R-:W3:Y:S02]  /*ed80*/  @P0 LDC.64 R6, c[0x0][0x840] ;  /* 0x00021000ff060b82 */ /* 0x000ee40000000a00 */
[C---:B---3--:R-:W-:Y:S04]  /*ed90*/  @P0 IMAD.WIDE R6, R14.reuse, 0x8, R6 ;  /* 0x000000080e060825 */ /* 0x048fe800078e0206 */
[C---:B----4-:R-:W-:Y:S01]  /*eda0*/  @P0 IMAD.WIDE R32, R14.reuse, 0x8, R32 ;  /* 0x000000080e200825 */ /* 0x050fe200078e0220 */
[----:B------:R3:W4:Y:S03]  /*edb0*/  @P0 LDG.E.64 R26, desc[UR50][R6.64] ;  /* 0x00000032061a0981 */ /* 0x000726000c1e1b00 */
[C---:B--2---:R-:W-:Y:S02]  /*edc0*/  @P0 IMAD.WIDE R8, R14.reuse, 0x8, R8 ;  /* 0x000000080e080825 */ /* 0x044fe400078e0208 */
[----:B------:R-:W2:Y:S02]  /*edd0*/  @P0 LDG.E.64 R32, desc[UR50][R32.64] ;  /* 0x0000003220200981 */ /* 0x000ea4000c1e1b00 */
[C---:B-1----:R-:W-:Y:S02]  /*ede0*/  @P0 IMAD.WIDE R4, R14.reuse, 0x8, R4 ;  /* 0x000000080e040825 */ /* 0x042fe400078e0204 */
[----:B------:R-:W3:Y:S02]  /*edf0*/  @P0 LDG.E.64 R8, desc[UR50][R8.64] ;  /* 0x0000003208080981 */ /* 0x000ee4000c1e1b00 */
[----:B-----5:R-:W-:Y:S02]  /*ee00*/  @P0 IMAD.WIDE R28, R14, 0xc, R28 ;  /* 0x0000000c0e1c0825 */ /* 0x020fe400078e021c */
[----:B------:R-:W5:Y:S04]  /*ee10*/  @P0 LDG.E.64 R24, desc[UR50][R4.64] ;  /* 0x0000003204180981 */ /* 0x000f68000c1e1b00 */
[----:B------:R1:W4:Y:S04]  /*ee20*/  @P0 LDG.E R20, desc[UR50][R28.64+0x4] ;  /* 0x000004321c140981 */ /* 0x000328000c1e1900 */
[----:B------:R-:W4:Y:S04]  /*ee30*/  @P0 LDG.E R5, desc[UR50][R28.64] ;  /* 0x000000321c050981 */ /* 0x000f28000c1e1900 */
[----:B------:R-:W4:Y:S04]  /*ee40*/  @P0 LDG.E R4, desc[UR50][R28.64+0x8] ;  /* 0x000008321c040981 */ /* 0x000f28000c1e1900 */
[----:B--2---:R-:W-:Y:S04]  /*ee50*/  @P0 STS.64 [UR23], R32 ;  /* 0x00000020ff000988 */ /* 0x004fe80008000a17 */
[----:B---3--:R-:W-:Y:S04]  /*ee60*/  @P0 STS.64 [UR22], R8 ;  /* 0x00000008ff000988 */ /* 0x008fe80008000a16 */
[----:B------:R-:W2:Y:S01]  /*ee70*/  @P0 LDS R7, [UR23+0x1c] ;  /* 0x00001c17ff070984 */ /* 0x000ea20008000800 */
[C---:B-----5:R-:W-:Y:S01]  /*ee80*/  @P0 SHF.L.U64.HI R23, R24.reuse, 0x1, R25 ;  /* 0x0000000118170819 */ /* 0x060fe20000010219 */
[----:B------:R-:W-:Y:S02]  /*ee90*/  @P0 IMAD.SHL.U32 R24, R24, 0x2, RZ ;  /* 0x0000000218180824 */ /* 0x000fe400078e00ff */
[----:B------:R-:W-:Y:S01]  /*eea0*/  @P0 STS [UR23+0x30], RZ ;  /* 0x000030ffff000988 */ /* 0x000fe20008000817 */
[----:B------:R-:W-:Y:S02]  /*eeb0*/  @P0 LOP3.LUT R23, R23, 0x1fffffff, RZ, 0xc0, !PT ;  /* 0x1fffffff17170812 */ /* 0x000fe400078ec0ff */
[----:B------:R-:W-:Y:S02]  /*eec0*/  @P0 LOP3.LUT R24, R24, 0xfffffffe, RZ, 0xc0, !PT ;  /* 0xfffffffe18180812 */ /* 0x000fe400078ec0ff */
[--C-:B------:R-:W-:Y:S02]  /*eed0*/  @P0 SHF.R.U32.HI R6, RZ, 0x4, R23.reuse ;  /* 0x00000004ff060819 */ /* 0x100fe40000011617 */
[----:B------:R-:W-:Y:S05]  /*eee0*/  @P0 SHF.R.U64 R23, R24, 0x4, R23 ;  /* 0x0000000418170819 */ /* 0x000fea0000001217 */
[----:B------:R3:W-:Y:S01]  /*eef0*/  @P0 STS [UR23+0xc], R23 ;  /* 0x00000c17ff000988 */ /* 0x0007e20008000817 */
[----:B----4-:R-:W-:Y:S02]  /*ef00*/  @P0 VIADD R5, R5, 0xffffffff ;  /* 0xffffffff05050836 */ /* 0x010fe40000000000 */
[----:B------:R-:W-:Y:S01]  /*ef10*/  @P0 VIADD R4, R4, 0xffffffff ;  /* 0xffffffff04040836 */ /* 0x000fe20000000000 */
[----:B---3--:R-:W-:Y:S02]  /*ef20*/  PRMT R23, R10, 0x7732, RZ ;  /* 0x000077320a177816 */ /* 0x008fe400000000ff */
[----:B--2---:R-:W-:Y:S01]  /*ef30*/  @P0 LOP3.LUT R25, R7, 0xf, R6, 0xb8, !PT ;  /* 0x0000000f07190812 */ /* 0x004fe200078eb806 */
[----:B------:R-:W-:Y:S04]  /*ef40*/  IMAD.U32 R7, RZ, RZ, UR23 ;  /* 0x00000017ff077e24 */ /* 0x000fe8000f8e00ff */
[----:B------:R-:W-:Y:S01]  /*ef50*/  @P0 STS [UR23+0x1c], R25 ;  /* 0x00001c19ff000988 */ /* 0x000fe20008000817 */
[----:B------:R-:W-:Y:S03]  /*ef60*/  @P0 SHF.R.U64 R8, R7, 0x4, RZ ;  /* 0x0000000407080819 */ /* 0x000fe600000012ff */
[----:B------:R-:W2:Y:S04]  /*ef70*/  @P0 LDS R6, [UR23+0x1c] ;  /* 0x00001c17ff060984 */ /* 0x000ea80008000800 */
[----:B------:R-:W-:Y:S04]  /*ef80*/  @P0 STS [UR23+0x10], R8 ;  /* 0x00001008ff000988 */ /* 0x000fe80008000817 */
[----:B------:R-:W-:Y:S01]  /*ef90*/  @P0 STS [UR23+0x14], R8 ;  /* 0x00001408ff000988 */ /* 0x000fe20008000817 */
[----:B--2---:R-:W-:Y:S05]  /*efa0*/  @P0 LOP3.LUT R30, R6, 0xf0, RZ, 0xb8, !PT ;  /* 0x000000f0061e0812 */ /* 0x004fea00078eb8ff */
[----:B------:R-:W-:Y:S04]  /*efb0*/  @P0 STS [UR23+0x1c], R30 ;  /* 0x00001c1eff000988 */ /* 0x000fe80008000817 */
[----:B------:R-:W2:Y:S02]  /*efc0*/  @P0 LDS R6, [UR23+0x1c] ;  /* 0x00001c17ff060984 */ /* 0x000ea40008000800 */
[----:B--2---:R-:W-:Y:S02]  /*efd0*/  @P0 LOP3.LUT R9, R6, 0xf00, RZ, 0xb8, !PT ;  /* 0x00000f0006090812 */ /* 0x004fe400078eb8ff */
[----:B------:R-:W-:Y:S03]  /*efe0*/  CS2R R6, SRZ ;  /* 0x0000000000067805 */ /* 0x000fe6000001ff00 */
[----:B------:R-:W-:Y:S04]  /*eff0*/  @P0 STS.64 [UR23+0x18], R8 ;  /* 0x00001808ff000988 */ /* 0x000fe80008000a17 */
[----:B------:R-:W2:Y:S04]  /*f000*/  @P0 LDS R22, [UR23+0x1c] ;  /* 0x00001c17ff160984 */ /* 0x000ea80008000800 */
[----:B------:R3:W-:Y:S02]  /*f010*/  @P0 STS.128 [UR23+0x20], R4 ;  /* 0x00002004ff000988 */ /* 0x0007e40008000c17 */
[----:B---3--:R-:W-:Y:S05]  /*f020*/  IMAD.U32 R6, RZ, RZ, UR22 ;  /* 0x00000016ff067e24 */ /* 0x008fea000f8e00ff */
[----:B------:R-:W-:Y:S01]  /*f030*/  @P0 SHF.R.U64 R8, R6, 0x4, RZ ;  /* 0x0000000406080819 */ /* 0x000fe200000012ff */
[----:B------:R-:W-:Y:S01]  /*f040*/  IMAD.MOV.U32 R6, RZ, RZ, RZ ;  /* 0x000000ffff067224 */ /* 0x000fe200078e00ff */
[----:B--2---:R-:W-:Y:S02]  /*f050*/  @P0 LOP3.LUT R24, R22, 0xf000, RZ, 0xb8, !PT ;  /* 0x0000f00016180812 */ /* 0x004fe400078eb8ff */
[C---:B------:R-:W-:Y:S01]  /*f060*/  @P0 SHF.L.U64.HI R22, R26.reuse, 0x1, R27 ;  /* 0x000000011a160819 */ /* 0x040fe2000001021b */
[----:B------:R-:W-:Y:S02]  /*f070*/  @P0 IMAD.SHL.U32 R26, R26, 0x2, RZ ;  /* 0x000000021a1a0824 */ /* 0x000fe400078e00ff */
[----:B------:R2:W-:Y:S01]  /*f080*/  @P0 STS [UR23+0x1c], R24 ;  /* 0x00001c18ff000988 */ /* 0x0005e20008000817 */
[----:B------:R-:W-:Y:S03]  /*f090*/  @P0 LOP3.LUT R22, R22, 0x1fffffff, RZ, 0xc0, !PT ;  /* 0x1fffffff16160812 */ /* 0x000fe600078ec0ff */
[----:B-1----:R-:W1:Y:S01]  /*f0a0*/  @P0 LDS R28, [UR22+0x1c] ;  /* 0x00001c16ff1c0984 */ /* 0x002e620008000800 */
[--C-:B------:R-:W-:Y:S03]  /*f0b0*/  @P0 SHF.R.U32.HI R25, RZ, 0x4, R22.reuse ;  /* 0x00000004ff190819 */ /* 0x100fe60000011616 */
[----:B------:R-:W-:Y:S04]  /*f0c0*/  @P0 STS [UR22+0x10], R8 ;  /* 0x00001008ff000988 */ /* 0x000fe80008000816 */
[----:B------:R-:W-:Y:S04]  /*f0d0*/  @P0 STS [UR22+0x14], R8 ;  /* 0x00001408ff000988 */ /* 0x000fe80008000816 */
[----:B------:R-:W-:Y:S01]  /*f0e0*/  @P0 STS [UR22+0x30], RZ ;  /* 0x000030ffff000988 */ /* 0x000fe20008000816 */
[----:B--2---:R-:W2:Y:S01]  /*f0f0*/  S2R R24, SR_LANEID ;  /* 0x0000000000187919 */ /* 0x004ea20000000000 */
[----:B-1----:R-:W-:Y:S05]  /*f100*/  @P0 LOP3.LUT R29, R28, 0xf, R25, 0xb8, !PT ;  /* 0x0000000f1c1d0812 */ /* 0x002fea00078eb819 */
[----:B------:R-:W-:Y:S04]  /*f110*/  @P0 STS [UR22+0x1c], R29 ;  /* 0x00001c1dff000988 */ /* 0x000fe80008000816 */
[----:B------:R-:W1:Y:S02]  /*f120*/  @P0 LDS R25, [UR22+0x1c] ;  /* 0x00001c16ff190984 */ /* 0x000e640008000800 */
[----:B-1----:R-:W-:Y:S05]  /*f130*/  @P0 LOP3.LUT R27, R25, 0xf0, RZ, 0xb8, !PT ;  /* 0x000000f0191b0812 */ /* 0x002fea00078eb8ff */
[----:B------:R-:W-:Y:S04]  /*f140*/  @P0 STS [UR22+0x1c], R27 ;  /* 0x00001c1bff000988 */ /* 0x000fe80008000816 */
[----:B------:R-:W1:Y:S02]  /*f150*/  @P0 LDS R5, [UR22+0x1c] ;  /* 0x00001c16ff050984 */ /* 0x000e640008000800 */
[----:B-1----:R-:W-:Y:S01]  /*f160*/  @P0 LOP3.LUT R9, R5, 0xf00, RZ, 0xb8, !PT ;  /* 0x00000f0005090812 */ /* 0x002fe200078eb8ff */
[----:B------:R-:W-:Y:S01]  /*f170*/  IMAD R5, R23, 0xaaab, RZ ;  /* 0x0000aaab17057824 */ /* 0x000fe200078e02ff */
[----:B------:R-:W-:Y:S03]  /*f180*/  SHF.R.U32.HI R23, RZ, 0x1, R23 ;  /* 0x00000001ff177819 */ /* 0x000fe60000011617 */
[----:B------:R1:W-:Y:S01]  /*f190*/  @P0 STS.64 [UR22+0x18], R8 ;  /* 0x00001808ff000988 */ /* 0x0003e20008000a16 */
[----:B------:R-:W-:Y:S01]  /*f1a0*/  SHF.R.U32.HI R27, RZ, 0x13, R5 ;  /* 0x00000013ff1b7819 */ /* 0x000fe20000011605 */
[----:B------:R-:W-:Y:S02]  /*f1b0*/  @P0 VIADD R5, R20, 0xffffffff ;  /* 0xffffffff14050836 */ /* 0x000fe40000000000 */
[----:B------:R-:W3:Y:S01]  /*f1c0*/  @P0 LDS R25, [UR22+0x1c] ;  /* 0x00001c16ff190984 */ /* 0x000ee20008000800 */
[----:B------:R-:W-:Y:S01]  /*f1d0*/  PRMT R27, R27, 0x9910, RZ ;  /* 0x000099101b1b7816 */ /* 0x000fe200000000ff */
[----:B--2---:R-:W-:Y:S02]  /*f1e0*/  IMAD.SHL.U32 R20, R24, 0x4, RZ ;  /* 0x0000000418147824 */ /* 0x004fe400078e00ff */
[----:B------:R2:W-:Y:S02]  /*f1f0*/  @P0 STS.128 [UR22+0x20], R4 ;  /* 0x00002004ff000988 */ /* 0x0005e40008000c16 */
[----:B------:R-:W-:Y:S04]  /*f200*/  IMAD R27, R27, 0xc, RZ ;  /* 0x0000000c1b1b7824 */ /* 0x000fe800078e02ff */
[----:B------:R-:W-:Y:S01]  /*f210*/  IMAD.MOV R27, RZ, RZ, -R27 ;  /* 0x000000ffff1b7224 */ /* 0x000fe200078e0a1b */
[----:B-1----:R-:W-:Y:S04]  /*f220*/  @P0 LOP3.LUT R9, R26, 0xfffffffe, RZ, 0xc0, !PT ;  /* 0xfffffffe1a090812 */ /* 0x002fe800078ec0ff */
[----:B------:R-:W-:Y:S02]  /*f230*/  PRMT R26, R27, 0x7710, RZ ;  /* 0x000077101b1a7816 */ /* 0x000fe400000000ff */
[----:B------:R-:W-:Y:S03]  /*f240*/  @P0 SHF.R.U64 R22, R9, 0x4, R22 ;  /* 0x0000000409160819 */ /* 0x000fe60000001216 */
[----:B------:R-:W-:Y:S02]  /*f250*/  IMAD.IADD R26, R21, 0x1, R26 ;  /* 0x00000001151a7824 */ /* 0x000fe400078e021a */
[----:B------:R1:W-:Y:S03]  /*f260*/  @P0 STS [UR22+0xc], R22 ;  /* 0x00000c16ff000988 */ /* 0x0003e60008000816 */
[----:B------:R-:W-:Y:S02]  /*f270*/  R2UR UR6, R26 ;  /* 0x000000001a0672ca */ /* 0x000fe400000e0000 */
[----:B--2---:R-:W-:Y:S02]  /*f280*/  LOP3.LUT R4, R23, 0xffff, RZ, 0xc0, !PT ;  /* 0x0000ffff17047812 */ /* 0x004fe400078ec0ff */
[----:B---3--:R-:W-:Y:S03]  /*f290*/  @P0 LOP3.LUT R25, R25, 0xf000, RZ, 0xb8, !PT ;  /* 0x0000f00019190812 */ /* 0x008fe600078eb8ff */
[----:B------:R-:W-:Y:S02]  /*f2a0*/  IMAD R4, R4, 0x4925, RZ ;  /* 0x0000492504047824 */ /* 0x000fe400078e02ff */
[----:B------:R-:W-:Y:S04]  /*f2b0*/  @P0 STS [UR22+0x1c], R25 ;  /* 0x00001c19ff000988 */ /* 0x000fe80008000816 */
[----:B------:R-:W-:Y:S01]  /*f2c0*/  ULOP3.LUT UR6, UR6, 0xffff, URZ, 0xc0, !UPT ;  /* 0x0000ffff06067892 */ /* 0x000fe2000f8ec0ff */
[----:B------:R-:W-:Y:S03]  /*f2d0*/  NOP ;  /* 0x0000000000007918 */ /* 0x000fe60000000000 */
[----:B------:R-:W-:Y:S01]  /*f2e0*/  UIADD3 UR25, UP1, UPT, UR30, UR6, URZ ;  /* 0x000000061e197290 */ /* 0x000fe2000ff3e0ff */
[----:B------:R-:W2:Y:S01]  /*f2f0*/  LDS R6, [R20+UR23] ;  /* 0x0000001714067984 */ /* 0x000ea20008000800 */
[----:B------:R-:W-:Y:S01]  /*f300*/  UIADD3 UR6, UP0, UPT, UR18, UR6, URZ ;  /* 0x0000000612067290 */ /* 0x000fe2000ff1e0ff */
[----:B------:R-:W-:Y:S01]  /*f310*/  SHF.R.U32.HI R4, RZ, 0x11, R4 ;  /* 0x00000011ff047819 */ /* 0x000fe20000011604 */
[----:B------:R-:W-:Y:S01]  /*f320*/  UIADD3.X UR31, UPT, UPT, URZ, URZ, URZ, UP1, !UPT ;  /* 0x000000ffff1f7290 */ /* 0x000fe20008ffe4ff */
[----:B------:R-:W3:Y:S01]  /*f330*/  LDS R5, [R20+UR23+0x80] ;  /* 0x0000801714057984 */ /* 0x000ee20008000800 */
[----:B------:R-:W-:Y:S01]  /*f340*/  ULEA UR32, UP1, UR25, UR16, 0x7 ;  /* 0x0000001019207291 */ /* 0x000fe2000f8238ff */
[----:B------:R-:W-:Y:S01]  /*f350*/  PRMT R4, R4, 0x9910, RZ ;  /* 0x0000991004047816 */ /* 0x000fe200000000ff */
[----:B------:R-:W-:Y:S02]  /*f360*/  UIADD3.X UR29, UPT, UPT, URZ, URZ, URZ, UP0, !UPT ;  /* 0x000000ffff1d7290 */ /* 0x000fe400087fe4ff */
[----:B------:R-:W-:Y:S02]  /*f370*/  ULEA UR28, UP0, UR6, UR16, 0x7 ;  /* 0x00000010061c7291 */ /* 0x000fe4000f8038ff */
[----:B------:R-:W-:Y:S01]  /*f380*/  IMAD R4, R4, 0xe, RZ ;  /* 0x0000000e04047824 */ /* 0x000fe200078e02ff */
[----:B------:R-:W-:Y:S01]  /*f390*/  ULEA.HI.X UR31, UR25, UR17, UR31, 0x7, UP1 ;  /* 0x00000011191f7291 */ /* 0x000fe200088f3c1f */
[C---:B-1----:R-:W-:Y:S01]  /*f3a0*/  IADD3 R22, P1, PT, R20.reuse, UR32, RZ ;  /* 0x0000002014167c10 */ /* 0x042fe2000ff3e0ff */
[----:B------:R-:W-:Y:S01]  /*f3b0*/  ULEA.HI.X UR29, UR6, UR17, UR29, 0x7, UP0 ;  /* 0x00000011061d7291 */ /* 0x000fe200080f3c1d */
[----:B------:R-:W-:Y:S01]  /*f3c0*/  IADD3 R8, P0, PT, R20, UR28, RZ ;  /* 0x0000001c14087c10 */ /* 0x000fe2000ff1e0ff */
[----:B------:R-:W-:Y:S02]  /*f3d0*/  IMAD.MOV R4, RZ, RZ, -R4 ;  /* 0x000000ffff047224 */ /* 0x000fe400078e0a04 */
[----:B------:R-:W-:Y:S02]  /*f3e0*/  IMAD.X R23, RZ, RZ, UR31, P1 ;  /* 0x0000001fff177e24 */ /* 0x000fe400088e06ff */
[----:B------:R-:W-:Y:S01]  /*f3f0*/  IMAD.X R9, RZ, RZ, UR29, P0 ;  /* 0x0000001dff097e24 */ /* 0x000fe200080e06ff */
[----:B------:R-:W-:Y:S05]  /*f400*/  PRMT R4, R4, 0x7710, RZ ;  /* 0x0000771004047816 */ /* 0x000fea00000000ff */
[----:B------:R-:W-:Y:S05]  /*f410*/  IMAD.IADD R4, R21, 0x1, R4 ;  /* 0x0000000115047824 */ /* 0x000fea00078e0204 */
[----:B------:R-:W-:Y:S01]  /*f420*/  R2UR UR25, R4 ;  /* 0x00000000041972ca */ /* 0x000fe200000e0000 */
[----:B--2---:R1:W2:Y:S04]  /*f430*/  ATOMG.E.EXCH.STRONG.GPU PT, RZ, [R22], R6 ;  /* 0x0000000616ff73a8 */ /* 0x0042a800041ee100 */
[----:B---3--:R1:W2:Y:S02]  /*f440*/  ATOMG.E.EXCH.STRONG.GPU PT, RZ, [R8], R5 ;  /* 0x0000000508ff73a8 */ /* 0x0082a400041ee100 */
[----:B--2---:R-:W-:Y:S11]  /*f450*/  ELECT P0, URZ, PT ;  /* 0x0000000000ff782f */ /* 0x004ff60003800000 */
[----:B------:R-:W-:Y:S02]  /*f460*/  @!UPT UIADD3 URZ, UPT, UPT, URZ, URZ, URZ ;  /* 0x000000fffffff290 */ /* 0x000fe4000fffe0ff */
[----:B------:R-:W-:Y:S05]  /*f470*/  @!P0 BRA `(.L_x_191) ;  /* 0x0000000000b48947 */ /* 0x000fea0003800000 */
[----:B------:R-:W-:Y:S01]  /*f480*/  STS [UR21+0x30], RZ ;  /* 0x000030ffff007988 */ /* 0x000fe20008000815 */
[----:B------:R-:W-:Y:S01]  /*f490*/  ISETP.NE.U32.AND P0, PT, R2, RZ, PT ;  /* 0x000000ff0200720c */ /* 0x000fe20003f05070 */
[----:B-1----:R-:W-:Y:S01]  /*f4a0*/  IMAD.WIDE R8, R14, 0xc, R18 ;  /* 0x0000000c0e087825 */ /* 0x002fe200078e0212 */
[----:B------:R-:W-:Y:S02]  /*f4b0*/  ISETP.NE.U32.AND P1, PT, R12, RZ, PT ;  /* 0x000000ff0c00720c */ /* 0x000fe40003f25070 */
[----:B------:R-:W-:Y:S02]  /*f4c0*/  ISETP.NE.AND.EX P0, PT, R3, RZ, PT, P0 ;  /* 0x000000ff0300720c */ /* 0x000fe40003f05300 */
[----:B------:R-:W2:Y:S01]  /*f4d0*/  LDG.E R28, desc[UR50][R8.64] ;  /* 0x00000032081c7981 */ /* 0x000ea2000c1e1900 */
[----:B------:R-:W-:Y:S10]  /*f4e0*/  ISETP.NE.AND.EX P1, PT, R13, RZ, PT, P1 ;  /* 0x000000ff0d00720c */ /* 0x000ff40003f25310 */
[----:B------:R-:W1:Y:S08]  /*f4f0*/  @P0 LDC.64 R4, c[0x0][0xb10] ;  /* 0x0002c400ff040b82 */ /* 0x000e700000000a00 */
[----:B------:R-:W3:Y:S01]  /*f500*/  @P1 LDC.64 R6, c[0x0][0xb08] ;  /* 0x0002c200ff061b82 */ /* 0x000ee20000000a00 */
[----:B--2---:R-:W-:Y:S01]  /*f510*/  SHF.R.S32.HI R29, RZ, 0x1f, R28 ;  /* 0x0000001fff1d7819 */ /* 0x004fe2000001141c */
[C---:B-1----:R-:W-:Y:S04]  /*f520*/  @P0 IMAD.WIDE R4, R14.reuse, 0x8, R4 ;  /* 0x000000080e040825 */ /* 0x042fe800078e0204 */
[----:B---3--:R-:W-:Y:S01]  /*f530*/  @P1 IMAD.WIDE R6, R14, 0x8, R6 ;  /* 0x000000080e061825 */ /* 0x008fe200078e0206 */
[----:B------:R-:W2:Y:S04]  /*f540*/  @P0 LDG.E.64 R24, desc[UR50][R4.64] ;  /* 0x0000003204180981 */ /* 0x000ea8000c1e1b00 */
[----:B------:R1:W3:Y:S04]  /*f550*/  @P1 LDG.E.64 R26, desc[UR50][R6.64] ;  /* 0x00000032061a1981 */ /* 0x0002e8000c1e1b00 */
[----:B------:R4:W5:Y:S04]  /*f560*/  LDG.E R5, desc[UR50][R8.64+0x4] ;  /* 0x0000043208057981 */ /* 0x000968000c1e1900 */
[----:B-1----:R-:W1:Y:S01]  /*f570*/  LDS R7, [UR21+0x1c] ;  /* 0x00001c15ff077984 */ /* 0x002e620008000800 */
[----:B------:R-:W-:Y:S05]  /*f580*/  IMAD.U32 R6, RZ, RZ, UR21 ;  /* 0x00000015ff067e24 */ /* 0x000fea000f8e00ff */
[----:B----4-:R-:W-:Y:S05]  /*f590*/  SHF.R.U64 R8, R6, 0x4, RZ ;  /* 0x0000000406087819 */ /* 0x010fea00000012ff */
[----:B------:R-:W-:Y:S04]  /*f5a0*/  STS [UR21+0x10], R8 ;  /* 0x00001008ff007988 */ /* 0x000fe80008000815 */
[----:B------:R-:W-:Y:S01]  /*f5b0*/  STS [UR21+0x14], R8 ;  /* 0x00001408ff007988 */ /* 0x000fe20008000815 */
[----:B------:R-:W-:Y:S02]  /*f5c0*/  @!P0 IMAD.MOV.U32 R24, RZ, RZ, R28 ;  /* 0x000000ffff188224 */ /* 0x000fe400078e001c */
[----:B------:R-:W-:Y:S01]  /*f5d0*/  @!P0 IMAD.MOV.U32 R25, RZ, RZ, R29 ;  /* 0x000000ffff198224 */ /* 0x000fe200078e001d */
[----:B---3--:R-:W-:Y:S04]  /*f5e0*/  @P1 STS.64 [UR21], R26 ;  /* 0x0000001aff001988 */ /* 0x008fe80008000a15 */
[C---:B--2---:R-:W-:Y:S01]  /*f5f0*/  SHF.L.U64.HI R21, R24.reuse, 0x1, R25 ;  /* 0x0000000118157819 */ /* 0x044fe20000010219 */
[----:B------:R-:W-:Y:S03]  /*f600*/  IMAD.SHL.U32 R24, R24, 0x2, RZ ;  /* 0x0000000218187824 */ /* 0x000fe600078e00ff */
[----:B------:R-:W-:Y:S02]  /*f610*/  LOP3.LUT R21, R21, 0x1fffffff, RZ, 0xc0, !PT ;  /* 0x1fffffff15157812 */ /* 0x000fe400078ec0ff */
[----:B------:R-:W-:Y:S02]  /*f620*/  LOP3.LUT R24, R24, 0xfffffffe, RZ, 0xc0, !PT ;  /* 0xfffffffe18187812 */ /* 0x000fe400078ec0ff */
[--C-:B------:R-:W-:Y:S02]  /*f630*/  SHF.R.U32.HI R4, RZ, 0x4, R21.reuse ;  /* 0x00000004ff047819 */ /* 0x100fe40000011615 */
[----:B------:R-:W-:Y:S02]  /*f640*/  SHF.R.U64 R21, R24, 0x4, R21 ;  /* 0x0000000418157819 */ /* 0x000fe40000001215 */
[----:B-1----:R-:W-:Y:S02]  /*f650*/  LOP3.LUT R30, R7, 0xf, R4, 0xb8, !PT ;  /* 0x0000000f071e7812 */ /* 0x002fe400078eb804 */
[----:B------:R-:W-:Y:S01]  /*f660*/  CS2R R6, SRZ ;  /* 0x0000000000067805 */ /* 0x000fe2000001ff00 */
[----:B------:R-:W-:Y:S01]  /*f670*/  STS [UR21+0xc], R21 ;  /* 0x00000c15ff007988 */ /* 0x000fe20008000815 */
[----:B-----5:R-:W-:Y:S03]  /*f680*/  VIADD R5, R5, 0xffffffff ;  /* 0xffffffff05057836 */ /* 0x020fe60000000000 */
[----:B------:R-:W-:Y:S04]  /*f690*/  STS [UR21+0x1c], R30 ;  /* 0x00001c1eff007988 */ /* 0x000fe80008000815 */
[----:B------:R-:W1:Y:S02]  /*f6a0*/  LDS R4, [UR21+0x1c] ;  /* 0x00001c15ff047984 */ /* 0x000e640008000800 */
[----:B-1----:R-:W-:Y:S05]  /*f6b0*/  LOP3.LUT R23, R4, 0xf0, RZ, 0xb8, !PT ;  /* 0x000000f004177812 */ /* 0x002fea00078eb8ff */
        /* <DEDUP_REMOVED lines=9> */
.L_x_191:
[----:B------:R-:W-:Y:S05]  /*f750*/  BSYNC.RECONVERGENT B0 ;  /* 0x0000000000007941 */ /* 0x000fea0003800200 */
.L_x_190:
[----:B------:R-:W-:Y:S01]  /*f760*/  ULOP3.LUT UR25, UR25, 0xffff, URZ, 0xc0, !UPT ;  /* 0x0000ffff19197892 */ /* 0x000fe2000f8ec0ff */
[----:B------:R-:W-:Y:S03]  /*f770*/  NOP ;  /* 0x0000000000007918 */ /* 0x000fe60000000000 */
[----:B------:R-:W-:Y:S01]  /*f780*/  UIADD3 UR6, UP0, UPT, UR9, UR25, URZ ;  /* 0x0000001909067290 */ /* 0x000fe2000ff1e0ff */
[----:B--2---:R-:W2:Y:S01]  /*f790*/  LDS R4, [R20+UR21] ;  /* 0x0000001514047984 */ /* 0x004ea20008000800 */
[----:B------:R-:W-:Y:S02]  /*f7a0*/  BSSY.RECONVERGENT B0, `(.L_x_192) ;  /* 0x0000039000007945 */ /* 0x000fe40003800200 */
[----:B------:R-:W-:Y:S02]  /*f7b0*/  UIADD3.X UR27, UPT, UPT, URZ, URZ, URZ, UP0, !UPT ;  /* 0x000000ffff1b7290 */ /* 0x000fe400087fe4ff */
[----:B------:R-:W-:Y:S04]  /*f7c0*/  ULEA UR26, UP0, UR6, UR14, 0x7 ;  /* 0x0000000e061a7291 */ /* 0x000fe8000f8038ff */
[----:B------:R-:W-:Y:S02]  /*f7d0*/  ULEA.HI.X UR27, UR6, UR15, UR27, 0x7, UP0 ;  /* 0x0000000f061b7291 */ /* 0x000fe400080f3c1b */
[----:B------:R-:W-:Y:S01]  /*f7e0*/  UIADD3 UR25, UP0, UPT, UR19, UR25, URZ ;  /* 0x0000001913197290 */ /* 0x000fe2000ff1e0ff */
[----:B-1----:R-:W-:Y:S03]  /*f7f0*/  IADD3 R6, P0, PT, R20, UR26, RZ ;  /* 0x0000001a14067c10 */ /* 0x002fe6000ff1e0ff */
[----:B------:R-:W-:Y:S02]  /*f800*/  UIADD3.X UR6, UPT, UPT, URZ, URZ, URZ, UP0, !UPT ;  /* 0x000000ffff067290 */ /* 0x000fe400087fe4ff */
[----:B------:R-:W-:Y:S05]  /*f810*/  IMAD.X R7, RZ, RZ, UR27, P0 ;  /* 0x0000001bff077e24 */ /* 0x000fea00080e06ff */
[----:B--2---:R1:W2:Y:S02]  /*f820*/  ATOMG.E.EXCH.STRONG.GPU PT, RZ, [R6], R4 ;  /* 0x0000000406ff73a8 */ /* 0x0042a400041ee100 */
[----:B--2---:R-:W-:Y:S11]  /*f830*/  ELECT P0, URZ, PT ;  /* 0x0000000000ff782f */ /* 0x004ff60003800000 */
[----:B------:R-:W-:Y:S02]  /*f840*/  @!UPT UIADD3 URZ, UPT, UPT, URZ, URZ, URZ ;  /* 0x000000fffffff290 */ /* 0x000fe4000fffe0ff */
[----:B------:R-:W-:Y:S05]  /*f850*/  @!P0 BRA `(.L_x_193) ;  /* 0x0000000000b48947 */ /* 0x000fea0003800000 */
[----:B------:R-:W-:Y:S01]  /*f860*/  STS [UR20+0x30], RZ ;  /* 0x000030ffff007988 */ /* 0x000fe20008000814 */
[----:B------:R-:W-:Y:S01]  /*f870*/  ISETP.NE.U32.AND P0, PT, RZ, UR12, PT ;  /* 0x0000000cff007c0c */ /* 0x000fe2000bf05070 */
[C---:B------:R-:W-:Y:S03]  /*f880*/  IMAD.WIDE R8, R14.reuse, 0xc, R18 ;  /* 0x0000000c0e087825 */ /* 0x040fe600078e0212 */
[----:B------:R-:W-:Y:S02]  /*f890*/  ISETP.NE.AND.EX P1, PT, RZ, UR13, PT, P0 ;  /* 0x0000000dff007c0c */ /* 0x000fe4000bf25300 */
[----:B------:R-:W2:Y:S01]  /*f8a0*/  LDG.E R28, desc[UR50][R8.64] ;  /* 0x00000032081c7981 */ /* 0x000ea2000c1e1900 */
[C---:B-1----:R-:W-:Y:S03]  /*f8b0*/  LEA R6, P0, R14.reuse, RZ, 0x3 ;  /* 0x000000ff0e067211 */ /* 0x042fe600078018ff */
[----:B------:R1:W3:Y:S01]  /*f8c0*/  LDG.E R5, desc[UR50][R8.64+0x4] ;  /* 0x0000043208057981 */ /* 0x0002e2000c1e1900 */
[----:B------:R-:W-:Y:S06]  /*f8d0*/  LEA.HI.X.SX32 R7, R14, RZ, 0x3, P0 ;  /* 0x000000ff0e077211 */ /* 0x000fec00000f1eff */
[C---:B------:R-:W-:Y:S04]  /*f8e0*/  @P1 IADD3 R22, P0, PT, R6.reuse, UR12, RZ ;  /* 0x0000000c06161c10 */ /* 0x040fe8000ff1e0ff */
[C---:B------:R-:W-:Y:S02]  /*f8f0*/  @P1 IADD3.X R23, PT, PT, R7.reuse, UR13, RZ, P0, !PT ;  /* 0x0000000d07171c10 */ /* 0x040fe400087fe4ff */
[----:B------:R-:W-:Y:S01]  /*f900*/  IADD3 R26, P0, PT, R6, UR10, RZ ;  /* 0x0000000a061a7c10 */ /* 0x000fe2000ff1e0ff */
[----:B------:R-:W-:Y:S02]  /*f910*/  IMAD.U32 R6, RZ, RZ, UR20 ;  /* 0x00000014ff067e24 */ /* 0x000fe4000f8e00ff */
[----:B------:R-:W4:Y:S01]  /*f920*/  @P1 LDG.E.64 R24, desc[UR50][R22.64] ;  /* 0x0000003216181981 */ /* 0x000f22000c1e1b00 */
[----:B------:R-:W-:Y:S03]  /*f930*/  IADD3.X R27, PT, PT, R7, UR11, RZ, P0, !PT ;  /* 0x0000000b071b7c10 */ /* 0x000fe600087fe4ff */
[----:B------:R-:W5:Y:S04]  /*f940*/  LDS R7, [UR20+0x1c] ;  /* 0x00001c14ff077984 */ /* 0x000f680008000800 */
[----:B------:R-:W5:Y:S01]  /*f950*/  LDG.E.64 R26, desc[UR50][R26.64] ;  /* 0x000000321a1a7981 */ /* 0x000f62000c1e1b00 */
[----:B-1----:R-:W-:Y:S05]  /*f960*/  SHF.R.U64 R8, R6, 0x4, RZ ;  /* 0x0000000406087819 */ /* 0x002fea00000012ff */
[----:B------:R-:W-:Y:S04]  /*f970*/  STS [UR20+0x10], R8 ;  /* 0x00001008ff007988 */ /* 0x000fe80008000814 */
[----:B------:R-:W-:Y:S04]  /*f980*/  STS [UR20+0x14], R8 ;  /* 0x00001408ff007988 */ /* 0x000fe80008000814 */
[----:B-----5:R-:W-:Y:S01]  /*f990*/  STS.64 [UR20], R26 ;  /* 0x0000001aff007988 */ /* 0x020fe20008000a14 */
[--C-:B--2---:R-:W-:Y:S01]  /*f9a0*/  SHF.R.S32.HI R29, RZ, 0x1f, R28.reuse ;  /* 0x0000001fff1d7819 */ /* 0x104fe2000001141c */
[----:B------:R-:W-:Y:S02]  /*f9b0*/  @!P1 IMAD.MOV.U32 R24, RZ, RZ, R28 ;  /* 0x000000ffff189224 */ /* 0x000fe400078e001c */
[----:B---3--:R-:W-:Y:S02]  /*f9c0*/  VIADD R5, R5, 0xffffffff ;  /* 0xffffffff05057836 */ /* 0x008fe40000000000 */
[----:B------:R-:W-:Y:S05]  /*f9d0*/  @!P1 IMAD.MOV.U32 R25, RZ, RZ, R29 ;  /* 0x000000ffff199224 */ /* 0x000fea00078e001d */
[C---:B----4-:R-:W-:Y:S01]  /*f9e0*/  SHF.L.U64.HI R21, R24.reuse, 0x1, R25 ;  /* 0x0000000118157819 */ /* 0x050fe20000010219 */
[----:B------:R-:W-:Y:S03]  /*f9f0*/  IMAD.SHL.U32 R24, R24, 0x2, RZ ;  /* 0x0000000218187824 */ /* 0x000fe600078e00ff */
[----:B------:R-:W-:Y:S02]  /*fa00*/  LOP3.LUT R21, R21, 0x1fffffff, RZ, 0xc0, !PT ;  /* 0x1fffffff15157812 */ /* 0x000fe400078ec0ff */
[----:B------:R-:W-:Y:S02]  /*fa10*/  LOP3.LUT R24, R24, 0xfffffffe, RZ, 0xc0, !PT ;  /* 0xfffffffe18187812 */ /* 0x000fe400078ec0ff */
[--C-:B------:R-:W-:Y:S02]  /*fa20*/  SHF.R.U32.HI R4, RZ, 0x4, R21.reuse ;  /* 0x00000004ff047819 */ /* 0x100fe40000011615 */
[----:B------:R-:W-:Y:S02]  /*fa30*/  SHF.R.U64 R21, R24, 0x4, R21 ;  /* 0x0000000418157819 */ /* 0x000fe40000001215 */
[----:B------:R-:W-:Y:S02]  /*fa40*/  LOP3.LUT R30, R7, 0xf, R4, 0xb8, !PT ;  /* 0x0000000f071e7812 */ /* 0x000fe400078eb804 */
[----:B------:R-:W-:Y:S01]  /*fa50*/  CS2R R6, SRZ ;  /* 0x0000000000067805 */ /* 0x000fe2000001ff00 */
[----:B------:R-:W-:Y:S04]  /*fa60*/  STS [UR20+0xc], R21 ;  /* 0x00000c15ff007988 */ /* 0x000fe80008000814 */
        /* <DEDUP_REMOVED lines=12> */
.L_x_193:
[----:B------:R-:W-:Y:S05]  /*fb30*/  BSYNC.RECONVERGENT B0 ;  /* 0x0000000000007941 */ /* 0x000fea0003800200 */
.L_x_192:
[----:B------:R-:W-:Y:S01]  /*fb40*/  NOP ;  /* 0x0000000000007918 */ /* 0x000fe20000000000 */
[----:B-12---:R-:W1:Y:S01]  /*fb50*/  LDS R4, [R20+UR20] ;  /* 0x0000001414047984 */ /* 0x006e620008000800 */
[----:B------:R-:W-:Y:S01]  /*fb60*/  ULEA UR34, UP0, UR25, UR14, 0x7 ;  /* 0x0000000e19227291 */ /* 0x000fe2000f8038ff */
[----:B------:R-:W-:Y:S03]  /*fb70*/  UMOV UR33, UR31 ;  /* 0x0000001f00217c82 */ /* 0x000fe60008000000 */
[----:B------:R-:W-:Y:S02]  /*fb80*/  ULEA.HI.X UR35, UR25, UR15, UR6, 0x7, UP0 ;  /* 0x0000000f19237291 */ /* 0x000fe400080f3c06 */
[----:B------:R-:W-:Y:S04]  /*fb90*/  IADD3 R6, P0, PT, R20, UR34, RZ ;  /* 0x0000002214067c10 */ /* 0x000fe8000ff1e0ff */
[----:B------:R-:W-:Y:S05]  /*fba0*/  IADD3.X R7, PT, PT, RZ, UR35, RZ, P0, !PT ;  /* 0x00000023ff077c10 */ /* 0x000fea00087fe4ff */
[----:B-1----:R2:W5:Y:S01]  /*fbb0*/  ATOMG.E.EXCH.STRONG.GPU PT, RZ, [R6], R4 ;  /* 0x0000000406ff73a8 */ /* 0x00256200041ee100 */
[----:B------:R-:W-:Y:S04]  /*fbc0*/  DEPBAR {5,4,3,2,1,0} ;  /* 0x0000003f0000791a */ /* 0x000fe80000000000 */
[----:B------:R-:W1:Y:S02]  /*fbd0*/  CCTL.E.C.LDCU.IV.DEEP [UR32] ;  /* 0x0000000020007540 */ /* 0x000e640009c08000 */
[----:B-1----:R2:W-:Y:S01]  /*fbe0*/  UTMACCTL.IV [UR32] ;  /* 0x00000000200079b9 */ /* 0x0025e20008000000 */
        /* <DEDUP_REMOVED lines=9> */
[----:B------:R-:W-:Y:S01]  /*fc80*/  NOP ;  /* 0x0000000000007918 */ /* 0x000fe20000000000 */
.L_x_189:
[----:B-----5:R-:W-:Y:S01]  /*fc90*/  ELECT P0, URZ, PT ;  /* 0x0000000000ff782f */ /* 0x020fe20003800000 */
[----:B------:R-:W-:Y:S11]  /*fca0*/  BSSY.RECONVERGENT B0, `(.L_x_194) ;  /* 0x0000011000007945 */ /* 0x000ff60003800200 */
[----:B------:R-:W-:Y:S01]  /*fcb0*/  @!UPT UIADD3 URZ, UPT, UPT, URZ, URZ, URZ ;  /* 0x000000fffffff290 */ /* 0x000fe2000fffe0ff */
[----:B------:R-:W-:Y:S05]  /*fcc0*/  @!P0 BRA `(.L_x_195) ;  /* 0x0000000000388947 */ /* 0x000fea0003800000 */
[----:B------:R0:W-:Y:S01]  /*fcd0*/  UTMACMDFLUSH ;  /* 0x00000000000079b7 */ /* 0x0001e20000000000 */
[----:B------:R-:W-:Y:S09]  /*fce0*/  UIMAD UR6, UR8, 0x14, UR4 ;  /* 0x00000014080678a4 */ /* 0x000ff2000f8e0204 */
[----:B------:R4:W-:Y:S04]  /*fcf0*/  STS [UR6+0x270], R16 ;  /* 0x00027010ff007988 */ /* 0x0009e80008000806 */
        /* <DEDUP_REMOVED lines=9> */
[----:B-----5:R-:W1:Y:S01]  /*fd90*/  FENCE.VIEW.ASYNC.S ;  /* 0x00000000000073c6 */ /* 0x020e620000000000 */
[----:B------:R-:W-:Y:S04]  /*fda0*/  DEPBAR.LE SB0, 0x0 ;  /* 0x000080000000791a */ /* 0x000fe80000000000 */
.L_x_195:
[----:B--2---:R-:W-:Y:S05]  /*fdb0*/  BSYNC.RECONVERGENT B0 ;  /* 0x0000000000007941 */ /* 0x004fea0003800200 */
.L_x_194:
[----:B------:R-:W-:Y:S09]  /*fdc0*/  UISETP.NE.AND UP0, UPT, UR37, 0x8, UPT ;  /* 0x000000082500788c */ /* 0x000ff2000bf05270 */
[----:B------:R-:W-:Y:S05]  /*fdd0*/  BRA.U !UP0, `(.L_x_196) ;  /* 0x0000000108047547 */ /* 0x000fea000b800000 */
[----:B------:R-:W-:Y:S05]  /*fde0*/  BPT.TRAP 0x1 ;  /* 0x000000040000795c */ /* 0x000fea0000300000 */
.L_x_196:
[----:B------:R-:W-:Y:S01]  /*fdf0*/  UIADD3 UR6, UPT, UPT, UR8, -0x4, URZ ;  /* 0xfffffffc08067890 */ /* 0x000fe2000fffe0ff */
[----:B-1----:R-:W-:Y:S01]  /*fe00*/  SYNCS.ARRIVE.TRANS64.A1T0 RZ, [UR24+0x150], RZ ;  /* 0x000150ffffff79a7 */ /* 0x002fe20008100018 */
[----:B------:R-:W-:Y:S01]  /*fe10*/  UIADD3 UR24, UPT, UPT, UR7, -0x4, URZ ;  /* 0xfffffffc07187890 */ /* 0x000fe2000fffe0ff */
[----:B------:R-:W-:Y:S01]  /*fe20*/  ISETP.NE.AND P0, PT, R11, RZ, PT ;  /* 0x000000ff0b00720c */ /* 0x000fe20003f05270 */
[----:B------:R-:W-:Y:S02]  /*fe30*/  UISETP.GE.U32.AND UP1, UPT, UR6, -0x8, UPT ;  /* 0xfffffff80600788c */ /* 0x000fe4000bf26070 */
[----:B------:R-:W-:Y:S02]  /*fe40*/  UISETP.GE.U32.AND UP0, UPT, UR24, -0x8, UPT ;  /* 0xfffffff81800788c */ /* 0x000fe4000bf06070 */
[----:B------:R-:W-:Y:S02]  /*fe50*/  USEL UR24, URZ, 0x1, UP1 ;  /* 0x00000001ff187887 */ /* 0x000fe40008800000 */
[----:B------:R-:W-:Y:S02]  /*fe60*/  USEL UR6, URZ, 0x1, UP0 ;  /* 0x00000001ff067887 */ /* 0x000fe40008000000 */
[----:B------:R-:W-:Y:S02]  /*fe70*/  ULOP3.LUT UR26, UR8, 0x7, URZ, 0xc0, !UPT ;  /* 0x00000007081a7892 */ /* 0x000fe4000f8ec0ff */
[----:B------:R-:W-:Y:S01]  /*fe80*/  ULOP3.LUT UR25, UR7, 0x7, URZ, 0xc0, !UPT ;  /* 0x0000000707197892 */ /* 0x000fe2000f8ec0ff */
[----:B------:R-:W-:Y:S01]  /*fe90*/  LOP3.LUT R0, R0, UR24, RZ, 0x3c, !PT ;  /* 0x0000001800007c12 */ /* 0x000fe2000f8e3cff */
[----:B------:R-:W-:Y:S01]  /*fea0*/  ULOP3.LUT UR8, UR26, 0x4, URZ, 0x3c, !UPT ;  /* 0x000000041a087892 */ /* 0x000fe2000f8e3cff */
[----:B------:R-:W-:Y:S01]  /*feb0*/  LOP3.LUT R17, R17, UR6, RZ, 0x3c, !PT ;  /* 0x0000000611117c12 */ /* 0x000fe2000f8e3cff */
[----:B------:R-:W-:Y:S01]  /*fec0*/  ULOP3.LUT UR7, UR25, 0x4, URZ, 0x3c, !UPT ;  /* 0x0000000419077892 */ /* 0x000fe2000f8e3cff */
[----:B------:R-:W-:Y:S11]  /*fed0*/  @!P0 EXIT ;  /* 0x000000000000894d */ /* 0x000ff60003800000 */
[----:B------:R-:W-:Y:S05]  /*fee0*/  BRA `(.L_x_197) ;  /* 0xffffffe800f87947 */ /* 0x000fea000383ffff */
.L_x_273:
[----:B------:R-:W-:Y:S01]  /*fef0*/  UMOV UR4, 0x40 ;  /* 0x0000004000047882 */ /* 0x000fe20000000000 */
[----:B------:R-:W-:Y:S01]  /*ff00*/  NOP ;  /* 0x0000000000007918 */ /* 0x000fe20000000000 */
[----:B------:R-:W-:Y:S01]  /*ff10*/  ULEA UR4, UR5, UR4, 0x18 ;  /* 0x0000000405047291 */ /* 0x000fe2000f8ec0ff */
[----:B------:R-:W-:Y:S02]  /*ff20*/  UMOV UR6, 0x400 ;  /* 0x0000040000067882 */ /* 0x000fe40000000000 */
[----:B------:R-:W-:-:S06]  /*ff30*/  ULEA UR6, UR5, UR6, 0x18 ;  /* 0x0000000605067291 */ /* 0x000fcc000f8ec0ff */
[----:B------:R-:W3:Y:S02]  /*ff40*/  LDS.U8 R0, [UR4+0x1c] ;  /* 0x00001c04ff007984 */ /* 0x000ee40008000000 */
[----:B---3--:R-:W-:-:S13]  /*ff50*/  ISETP.NE.AND P0, PT, R0, RZ, PT ;  /* 0x000000ff0000720c */ /* 0x008fda0003f05270 */
[----:B------:R-:W-:Y:S05]  /*ff60*/  @P0 BRA `(.L_x_198) ;  /* 0x0000000000580947 */ /* 0x000fea0003800000 */
[----:B------:R-:W-:-:S13]  /*ff70*/  ELECT P0, URZ, PT ;  /* 0x0000000000ff782f */ /* 0x000fda0003800000 */
[----:B------:R-:W-:Y:S05]  /*ff80*/  @!P0 BRA `(.L_x_199) ;  /* 0x0000000000608947 */ /* 0x000fea0003800000 */
[----:B------:R-:W-:Y:S01]  /*ff90*/  UMOV UR5, 0x10 ;  /* 0x0000001000057882 */ /* 0x000fe20000000000 */
[----:B------:R-:W-:Y:S01]  /*ffa0*/  HFMA2 R0, -RZ, RZ, 0, 5.9604644775390625e-08 ;  /* 0x00000001ff007431 */ /* 0x000fe200000001ff */
[----:B--2---:R-:W-:-:S03]  /*ffb0*/  MOV R2, 0xffff ;  /* 0x0000ffff00027802 */ /* 0x004fc60000000f00 */
[----:B------:R-:W-:Y:S04]  /*ffc0*/  DEPBAR.LE SB2, 0x36 ;  /* 0x0000ad800000791a */ /* 0x000fe80000000000 */
[----:B------:R-:W2:Y:S02]  /*ffd0*/  UTCATOMSWS.FIND_AND_SET.ALIGN UP0, UR5, UR5 ;  /* 0x00000005000575e3 */ /* 0x000ea40008000800 */
[----:B--2---:R-:W-:Y:S01]  /*ffe0*/  MOV R3, UR5 ;  /* 0x0000000500037c02 */ /* 0x004fe20008000f00 */
[----:B------:R-:W-:Y:S06]  /*fff0*/  BRA.U UP0, `(.L_x_200) ;  /* 0x0000000100187547 */ /* 0x000fec000b800000 */
.L_x_201:
[----:B------:R-:W-:Y:S05]  /*10000*/  NANOSLEEP 0x64 ;  /* 0x000000640000795d */ /* 0x000fea0003800000 */
[----:B------:R-:W-:-:S05]  /*10010*/  UMOV UR5, 0x10 ;  /* 0x0000001000057882 */ /* 0x000fca0000000000 */
[----:B------:R-:W-:Y:S04]  /*10020*/  DEPBAR.LE SB2, 0x36 ;  /* 0x0000ad800000791a */ /* 0x000fe80000000000 */
[----:B------:R-:W2:Y:S02]  /*10030*/  UTCATOMSWS.FIND_AND_SET.ALIGN UP0, UR5, UR5 ;  /* 0x00000005000575e3 */ /* 0x000ea40008000800 */
[----:B--2---:R-:W-:Y:S01]  /*10040*/  MOV R3, UR5 ;  /* 0x0000000500037c02 */ /* 0x004fe20008000f00 */
[----:B------:R-:W-:Y:S05]  /*10050*/  BRA.U !UP0, `(.L_x_201) ;  /* 0xfffffffd08e87547 */ /* 0x000fea000b83ffff */
.L_x_200:
[-C--:B------:R-:W-:Y:S02]  /*10060*/  SHF.L.U32 R2, R2, R3.reuse, RZ ;  /* 0x0000000302027219 */ /* 0x080fe400000006ff */
[----:B------:R-:W-:Y:S01]  /*10070*/  SHF.L.U32 R0, R0, R3, RZ ;  /* 0x0000000300007219 */ /* 0x000fe200000006ff */
[----:B------:R-:W-:Y:S02]  /*10080*/  IMAD.SHL.U32 R3, R3, 0x20, RZ ;  /* 0x0000002003037824 */ /* 0x000fe400078e00ff */
[----:B------:R3:W-:Y:S04]  /*10090*/  ATOMS.OR RZ, [UR4+0x14], R2 ;  /* 0x00001402ffff798c */ /* 0x0007e8000b000004 */
[----:B------:R3:W-:Y:S04]  /*100a0*/  ATOMS.OR RZ, [UR4+0x18], R0 ;  /* 0x00001800ffff798c */ /* 0x0007e8000b000004 */
[----:B------:R3:W-:Y:S01]  /*100b0*/  STS [UR6+0x310], R3 ;  /* 0x00031003ff007988 */ /* 0x0007e20008000806 */
[----:B------:R-:W-:Y:S05]  /*100c0*/  BRA `(.L_x_199) ;  /* 0x0000000000107947 */ /* 0x000fea0003800000 */
.L_x_198:
[----:B------:R-:W-:Y:S02]  /*100d0*/  MOV R0, 0xffffffff ;  /* 0xffffffff00007802 */ /* 0x000fe40000000f00 */
[----:B--2---:R-:W-:-:S03]  /*100e0*/  MOV R2, 0x10110 ;  /* 0x0001011000027802 */ /* 0x004fc60000000f00 */
[----:B------:R2:W-:Y:S04]  /*100f0*/  STS [UR6+0x310], R0 ;  /* 0x00031000ff007988 */ /* 0x0005e80008000806 */
[----:B-12--5:R-:W-:Y:S05]  /*10100*/  CALL.REL.NOINC `($__internal_1_$__cuda_sm10x_tcgen05_guardrail_trap_phase_invalid_during_alloc) ;  /* 0x0000001800e47944 */ /* 0x026fea0003c00000 */
.L_x_199:
[----:B------:R-:W-:Y:S05]  /*10110*/  WARPSYNC.ALL ;  /* 0x0000000000007948 */ /* 0x000fea0003800000 */
[----:B------:R-:W4:Y:S01]  /*10120*/  S2UR UR5, SR_CgaCtaId ;  /* 0x00000000000579c3 */ /* 0x000f220000008800 */
[----:B------:R-:W-:Y:S01]  /*10130*/  UMOV UR4, 0x400 ;  /* 0x0000040000047882 */ /* 0x000fe20000000000 */
[----:B------:R-:W-:-:S06]  /*10140*/  NOP ;  /* 0x0000000000007918 */ /* 0x000fcc0000000000 */
[----:B------:R-:W-:Y:S06]  /*10150*/  BAR.ARV 0x6, 0xa0 ;  /* 0x0182800000007b1d */ /* 0x000fec0000002000 */
[----:B----4-:R-:W-:-:S04]  /*10160*/  ULEA UR4, UR5, UR4, 0x18 ;  /* 0x0000000405047291 */ /* 0x010fc8000f8ec0ff */
[----:B------:R-:W-:Y:S02]  /*10170*/  UIADD3 UR9, UPT, UPT, UR4, 0x9400, URZ ;  /* 0x0000940004097890 */ /* 0x000fe4000fffe0ff */
[----:B------:R-:W-:Y:S02]  /*10180*/  UIADD3 UR10, UPT, UPT, UR4, 0x19400, URZ ;  /* 0x00019400040a7890 */ /* 0x000fe4000fffe0ff */
[----:B------:R-:W-:Y:S01]  /*10190*/  USHF.R.U32.HI UR9, URZ, 0x4, UR9 ;  /* 0x00000004ff097899 */ /* 0x000fe20008011609 */
[----:B---3--:R-:W3:Y:S01]  /*101a0*/  LDS R0, [UR4+0x310] ;  /* 0x00031004ff007984 */ /* 0x008ee20008000800 */
[----:B------:R-:W-:Y:S02]  /*101b0*/  USHF.R.U32.HI UR10, URZ, 0x4, UR10 ;  /* 0x00000004ff0a7899 */ /* 0x000fe4000801160a */
[----:B------:R-:W-:Y:S02]  /*101c0*/  ULOP3.LUT UR9, UR9, 0x3fff, URZ, 0xc0, !UPT ;  /* 0x00003fff09097892 */ /* 0x000fe4000f8ec0ff */
[----:B------:R-:W-:-:S02]  /*101d0*/  ULOP3.LUT UR10, UR10, 0x3fff, URZ, 0xc0, !UPT ;  /* 0x00003fff0a0a7892 */ /* 0x000fc4000f8ec0ff */
[----:B------:R-:W-:Y:S02]  /*101e0*/  ULOP3.LUT UR9, UR9, 0x10000, URZ, 0xfc, !UPT ;  /* 0x0001000009097892 */ /* 0x000fe4000f8efcff */
[----:B------:R-:W-:Y:S01]  /*101f0*/  ULOP3.LUT UR10, UR10, 0x10000, URZ, 0xfc, !UPT ;  /* 0x000100000a0a7892 */ /* 0x000fe2000f8efcff */
[----:B---3--:R-:W-:Y:S01]  /*10200*/  R2UR UR16, R0 ;  /* 0x00000000001072ca */ /* 0x008fe200000e0000 */
[----:B-12--5:R-:W1:-:S00]  /*10210*/  USETMAXREG.DEALLOC.CTAPOOL 0x88 ;  /* 0x00000088000079c8 */ /* 0x026e4000080e0500 */
[----:B-1----:R-:W-:Y:S01]  /*10220*/  HFMA2 R3, -RZ, RZ, 0, 5.9604644775390625e-08 ;  /* 0x00000001ff037431 */ /* 0x002fe200000001ff */
[----:B------:R-:W-:Y:S01]  /*10230*/  MOV R2, RZ ;  /* 0x000000ff00027202 */ /* 0x000fe20000000f00 */
[----:B------:R-:W-:Y:S01]  /*10240*/  HFMA2 R0, -RZ, RZ, 0, 0 ;  /* 0x00000000ff007431 */ /* 0x000fe200000001ff */
[----:B------:R-:W-:Y:S01]  /*10250*/  UMOV UR15, URZ ;  /* 0x000000ff000f7c82 */ /* 0x000fe20008000000 */
[----:B------:R-:W-:Y:S01]  /*10260*/  UMOV UR14, URZ ;  /* 0x000000ff000e7c82 */ /* 0x000fe20008000000 */
[----:B------:R-:W-:-:S07]  /*10270*/  UMOV UR17, URZ ;  /* 0x000000ff00117c82 */ /* 0x000fce0008000000 */
.L_x_212:
[----:B-1----:R-:W1:Y:S02]  /*10280*/  LDC.64 R4, c[0x0][0x390] ;  /* 0x0000e400ff047b82 */ /* 0x002e640000000a00 */
[----:B-1-3--:R-:W-:-:S06]  /*10290*/  IMAD.WIDE R4, R17, 0xc, R4 ;  /* 0x0000000c11047825 */ /* 0x00afcc00078e0204 */
[----:B------:R-:W2:Y:S02]  /*102a0*/  LDG.E R4, desc[UR50][R4.64+0x8] ;  /* 0x0000083204047981 */ /* 0x000ea4000c1e1900 */
[----:B--2---:R-:W-:-:S13]  /*102b0*/  R2UR UR7, R4 ;  /* 0x00000000040772ca */ /* 0x004fda00000e0000 */
[----:B------:R-:W-:-:S09]  /*102c0*/  UISETP.GE.AND UP0, UPT, UR7, 0x1, UPT ;  /* 0x000000010700788c */ /* 0x000fd2000bf06270 */
[----:B------:R-:W-:Y:S05]  /*102d0*/  BRA.U !UP0, `(.L_x_202) ;  /* 0x0000000508c07547 */ /* 0x000fea000b800000 */
[----:B------:R-:W-:Y:S01]  /*102e0*/  UISETP.NE.AND UP0, UPT, UR37, URZ, UPT ;  /* 0x000000ff2500728c */ /* 0x000fe2000bf05270 */
[----:B------:R-:W-:Y:S01]  /*102f0*/  SHF.L.U32 R4, R0, 0x1f, RZ ;  /* 0x0000001f00047819 */ /* 0x000fe200000006ff */
[----:B------:R-:W-:Y:S02]  /*10300*/  ULEA UR6, UR17, UR4, 0x3 ;  /* 0x0000000411067291 */ /* 0x000fe4000f8e18ff */
[----:B------:R-:W-:Y:S02]  /*10310*/  UISETP.EQ.OR UP0, UPT, UR20, 0x4, UP0 ;  /* 0x000000041400788c */ /* 0x000fe40008702670 */
[----:B------:R-:W-:-:S05]  /*10320*/  ULEA UR8, UR15, UR16, 0x7 ;  /* 0x000000100f087291 */ /* 0x000fca000f8e38ff */
[----:B------:R1:W2:Y:S01]  /*10330*/  SYNCS.PHASECHK.TRANS64.TRYWAIT P1, [UR6], R4 ;  /* 0x00000004ff0075a7 */ /* 0x0002a20008021106 */
[----:B------:R-:W-:Y:S01]  /*10340*/  UIADD3 UR6, UPT, UPT, UR7, 0x7f, URZ ;  /* 0x0000007f07067890 */ /* 0x000fe2000fffe0ff */
[----:B------:R-:W-:Y:S11]  /*10350*/  BRA.U !UP0, `(.L_x_203) ;  /* 0x0000000108047547 */ /* 0x000ff6000b800000 */
[----:B------:R-:W-:Y:S05]  /*10360*/  BPT.TRAP 0x1 ;  /* 0x000000040000795c */ /* 0x000fea0000300000 */
.L_x_203:
[----:B------:R-:W-:Y:S01]  /*10370*/  ULEA UR7, UR15, UR4, 0x3 ;  /* 0x000000040f077291 */ /* 0x000fe2000f8e18ff */
[----:B------:R-:W-:Y:S01]  /*10380*/  SHF.L.U32 R5, R3, 0x1f, RZ ;  /* 0x0000001f03057819 */ /* 0x000fe200000006ff */
[----:B------:R-:W-:-:S04]  /*10390*/  USHF.R.S32.HI UR11, URZ, 0x1f, UR6 ;  /* 0x0000001fff0b7899 */ /* 0x000fc80008011406 */
[----:B------:R-:W-:-:S03]  /*103a0*/  ULEA.HI UR11, UR11, UR6, URZ, 0x7 ;  /* 0x000000060b0b7291 */ /* 0x000fc6000f8f38ff */
[----:B------:R-:W3:Y:S01]  /*103b0*/  SYNCS.PHASECHK.TRANS64.TRYWAIT P0, [UR7+0x110], R5 ;  /* 0x00011005ff0075a7 */ /* 0x000ee20008001107 */
[----:B------:R-:W-:Y:S01]  /*103c0*/  USHF.R.S32.HI UR12, URZ, 0x7, UR11 ;  /* 0x00000007ff0c7899 */ /* 0x000fe2000801140b */
[----:B---3--:R-:W-:Y:S11]  /*103d0*/  @!P0 BRA `(.L_x_204) ;  /* 0x00000014007c8947 */ /* 0x008ff60003800000 */
.L_x_259:
[----:B------:R-:W-:Y:S01]  /*103e0*/  UISETP.LT.AND UP1, UPT, UR12, 0x1, UPT ;  /* 0x000000010c00788c */ /* 0x000fe2000bf21270 */
[----:B--2---:R-:W-:Y:S01]  /*103f0*/  PLOP3.LUT P0, PT, P1, PT, PT, 0x80, 0x8 ;  /* 0x000000000008781c */ /* 0x004fe20000f0f070 */
[----:B------:R-:W-:Y:S02]  /*10400*/  UIADD3 UR13, UPT, UPT, UR12, 0x1, URZ ;  /* 0x000000010c0d7890 */ /* 0x000fe4000fffe0ff */
[----:B------:R-:W-:Y:S01]  /*10410*/  USEL UR6, UR12, 0x1, UP1 ;  /* 0x000000010c067887 */ /* 0x000fe20008800000 */
[----:B------:R-:W-:Y:S01]  /*10420*/  UMOV UR34, 0x0 ;  /* 0x0000000000227882 */ /* 0x000fe20000000000 */
[----:B------:R-:W-:Y:S01]  /*10430*/  UMOV UR35, 0x8200490 ;  /* 0x0820049000237882 */ /* 0x000fe20000000000 */
[----:B------:R-:W-:Y:S01]  /*10440*/  UMOV UR32, 0x0 ;  /* 0x0000000000207882 */ /* 0x000fe20000000000 */
[----:B------:R-:W-:Y:S01]  /*10450*/  UMOV UR33, 0x8200490 ;  /* 0x0820049000217882 */ /* 0x000fe20000000000 */
[----:B------:R-:W-:Y:S02]  /*10460*/  UIADD3 UR12, UPT, UPT, -UR12, UR6, URZ ;  /* 0x000000060c0c7290 */ /* 0x000fe4000fffe1ff */
[----:B------:R-:W-:Y:S01]  /*10470*/  UPLOP3.LUT UP3, UPT, UPT, UPT, UPT, 0x40, 0x4 ;  /* 0x000000000004789c */ /* 0x000fe20003f6e870 */
[----:B------:R-:W-:Y:S01]  /*10480*/  UMOV UR30, 0x0 ;  /* 0x00000000001e7882 */ /* 0x000fe20000000000 */
        /* <DEDUP_REMOVED lines=10> */
[----:B------:R-:W-:-:S05]  /*10530*/  UMOV UR19, 0x8200490 ;  /* 0x0820049000137882 */ /* 0x000fca0000000000 */
.L_x_207:
[----:B--2---:R-:W-:Y:S01]  /*10540*/  ULEA UR11, UR17, UR4, 0x3 ;  /* 0x00000004110b7291 */ /* 0x004fe2000f8e18ff */
[----:B---3--:R-:W-:Y:S11]  /*10550*/  @P0 BRA `(.L_x_205) ;  /* 0x00000000000c0947 */ /* 0x008ff60003800000 */
[----:B-1----:R-:W-:Y:S04]  /*10560*/  SHF.L.U32 R5, R0, 0x1f, RZ ;  /* 0x0000001f00057819 */ /* 0x002fe800000006ff */
[----:B------:R-:W1:Y:S02]  /*10570*/  SYNCS.PHASECHK.TRANS64.TRYWAIT P0, [UR11], R5 ;  /* 0x00000005ff0075a7 */ /* 0x000e64000800110b */
[----:B-1----:R-:W-:Y:S05]  /*10580*/  @!P0 BRA `(.L_x_206) ;  /* 0x0000001400288947 */ /* 0x002fea0003800000 */
.L_x_205:
[----:B------:R-:W-:Y:S01]  /*10590*/  UISETP.NE.AND UP1, UPT, UR13, 0x2, UPT ;  /* 0x000000020d00788c */ /* 0x000fe2000bf25270 */
[----:B------:R-:W-:Y:S01]  /*105a0*/  PLOP3.LUT P0, PT, PT, PT, PT, 0x80, 0x8 ;  /* 0x000000000008781c */ /* 0x000fe20003f0f070 */
[----:B------:R-:W-:Y:S02]  /*105b0*/  UIADD3 UR6, UPT, UPT, UR17, 0x1, URZ ;  /* 0x0000000111067890 */ /* 0x000fe4000fffe0ff */
[----:B------:R-:W-:Y:S02]  /*105c0*/  ULEA UR70, UR17, UR10, 0xb ;  /* 0x0000000a11467291 */ /* 0x000fe4000f8e58ff */
[----:B------:R-:W-:Y:S01]  /*105d0*/  UISETP.NE.AND UP2, UPT, UR6, 0x2, UPT ;  /* 0x000000020600788c */ /* 0x000fe2000bf45270 */
[----:B------:R-:W-:Y:S01]  /*105e0*/  PLOP3.LUT P1, PT, PT, PT, UP1, 0x80, 0x8 ;  /* 0x000000000008781c */ /* 0x000fe20003f2f018 */
[----:B------:R-:W-:Y:S02]  /*105f0*/  ULEA UR68, UR17, UR9, 0xb ;  /* 0x0000000911447291 */ /* 0x000fe4000f8e58ff */
[----:B------:R-:W-:Y:S02]  /*10600*/  USEL UR38, URZ, 0x1, UP2 ;  /* 0x00000001ff267887 */ /* 0x000fe40009000000 */
[----:B------:R-:W-:Y:S02]  /*10610*/  USEL UR6, UR6, URZ, UP2 ;  /* 0x000000ff06067287 */ /* 0x000fe40009000000 */
[----:B------:R-:W-:Y:S02]  /*10620*/  UIADD3 UR66, UPT, UPT, UR70, 0x2, URZ ;  /* 0x0000000246427890 */ /* 0x000fe4000fffe0ff */
[----:B------:R-:W-:Y:S01]  /*10630*/  @UP1 ULEA UR21, UR6, UR4, 0x3 ;  /* 0x0000000406151291 */ /* 0x000fe2000f8e18ff */
[----:B------:R-:W-:Y:S01]  /*10640*/  LOP3.LUT R0, R0, UR38, RZ, 0x3c, !PT ;  /* 0x0000002600007c12 */ /* 0x000fe2000f8e3cff */
[----:B------:R-:W-:Y:S02]  /*10650*/  UIADD3 UR64, UPT, UPT, UR68, 0x2, URZ ;  /* 0x0000000244407890 */ /* 0x000fe4000fffe0ff */
[----:B------:R-:W-:Y:S01]  /*10660*/  UIADD3 UR62, UPT, UPT, UR70, 0x4, URZ ;  /* 0x00000004463e7890 */ /* 0x000fe2000fffe0ff */
[----:B-1----:R-:W-:Y:S01]  /*10670*/  @P1 SHF.L.U32 R4, R0, 0x1f, RZ ;  /* 0x0000001f00041819 */ /* 0x002fe200000006ff */
[----:B------:R-:W-:Y:S02]  /*10680*/  UIADD3 UR60, UPT, UPT, UR68, 0x4, URZ ;  /* 0x00000004443c7890 */ /* 0x000fe4000fffe0ff */
[----:B------:R-:W-:Y:S01]  /*10690*/  UIADD3 UR58, UPT, UPT, UR70, 0x6, URZ ;  /* 0x00000006463a7890 */ /* 0x000fe2000fffe0ff */
[----:B------:R2:W3:Y:S01]  /*106a0*/  @P1 SYNCS.PHASECHK.TRANS64.TRYWAIT P0, [UR21], R4 ;  /* 0x00000004ff0015a7 */ /* 0x0004e20008001115 */
[----:B------:R-:W-:Y:S02]  /*106b0*/  UIADD3 UR56, UPT, UPT, UR68, 0x6, URZ ;  /* 0x0000000644387890 */ /* 0x000fe4000fffe0ff */
        /* <DEDUP_REMOVED lines=10> */
[----:B------:R-:W-:Y:S02]  /*10760*/  UIADD3 UR13, UPT, UPT, UR13, -0x1, URZ ;  /* 0xffffffff0d0d7890 */ /* 0x000fe4000fffe0ff */
[----:B------:R-:W-:Y:S01]  /*10770*/  UISETP.NE.AND UP1, UPT, UR12, 0x1, UPT ;  /* 0x000000010c00788c */ /* 0x000fe2000bf25270 */
[----:B------:R-:W-:Y:S01]  /*10780*/  UMOV UR71, 0x40004040 ;  /* 0x4000404000477882 */ /* 0x000fe20000000000 */
[----:B------:R-:W-:Y:S01]  /*10790*/  UMOV UR69, 0x40004040 ;  /* 0x4000404000457882 */ /* 0x000fe20000000000 */
[----:B------:R-:W-:Y:S01]  /*107a0*/  UMOV UR67, 0x40004040 ;  /* 0x4000404000437882 */ /* 0x000fe20000000000 */
[----:B------:R2:W-:Y:S01]  /*107b0*/  UTCHMMA gdesc[UR68], gdesc[UR70], tmem[UR8], tmem[UR34], idesc[UR35], UP3 ;  /* 0x00ff2246440075ea */ /* 0x0005e20009800008 */
[----:B------:R-:W-:Y:S01]  /*107c0*/  UPLOP3.LUT UP3, UPT, UPT, UPT, UPT, 0x80, 0x8 ;  /* 0x000000000008789c */ /* 0x000fe20003f6f070 */
[----:B------:R-:W-:Y:S01]  /*107d0*/  UMOV UR65, 0x40004040 ;  /* 0x4000404000417882 */ /* 0x000fe20000000000 */
[----:B------:R-:W-:Y:S01]  /*107e0*/  UMOV UR63, 0x40004040 ;  /* 0x40004040003f7882 */ /* 0x000fe20000000000 */
[----:B------:R2:W-:Y:S01]  /*107f0*/  UTCHMMA gdesc[UR64], gdesc[UR66], tmem[UR8], tmem[UR32], idesc[UR33], UPT ;  /* 0x00ff2042400075ea */ /* 0x0005e2000b800008 */
        /* <DEDUP_REMOVED lines=14> */
[----:B------:R-:W-:Y:S01]  /*108e0*/  UMOV UR39, 0x40004040 ;  /* 0x4000404000277882 */ /* 0x000fe20000000000 */
[----:B------:R2:W-:Y:S01]  /*108f0*/  UTCHMMA gdesc[UR42], gdesc[UR44], tmem[UR8], tmem[UR22], idesc[UR23], UPT ;  /* 0x00ff162c2a0075ea */ /* 0x0005e2000b800008 */
[----:B------:R2:W-:Y:S01]  /*10900*/  UTCHMMA gdesc[UR38], gdesc[UR40], tmem[UR8], tmem[UR18], idesc[UR19], UPT ;  /* 0x00ff1228260075ea */ /* 0x0005e2000b800008 */
[----:B------:R2:W-:Y:S01]  /*10910*/  UTCBAR [UR11], URZ ;  /* 0x000000ff0b0073e9 */ /* 0x0005e200080000ff */
[----:B------:R-:W-:Y:S01]  /*10920*/  UMOV UR17, UR6 ;  /* 0x0000000600117c82 */ /* 0x000fe20008000000 */
[----:B------:R-:W-:Y:S05]  /*10930*/  BRA.U UP1, `(.L_x_207) ;  /* 0xfffffffd01007547 */ /* 0x000fea000b83ffff */
[----:B------:R-:W-:Y:S05]  /*10940*/  BRA.U !UP0, `(.L_x_208) ;  /* 0x0000000108047547 */ /* 0x000fea000b800000 */
[----:B--2---:R-:W-:Y:S05]  /*10950*/  BPT.TRAP 0x1 ;  /* 0x000000040000795c */ /* 0x004fea0000300000 */
.L_x_208:
[----:B--2---:R-:W-:Y:S02]  /*10960*/  UIADD3 UR8, UPT, UPT, UR7, 0xf0, URZ ;  /* 0x000000f007087890 */ /* 0x004fe4000fffe0ff */
[----:B------:R-:W-:Y:S01]  /*10970*/  UIADD3 UR15, UPT, UPT, UR15, 0x1, URZ ;  /* 0x000000010f0f7890 */ /* 0x000fe2000fffe0ff */
[----:B------:R-:W-:-:S03]  /*10980*/  UMOV UR17, UR6 ;  /* 0x0000000600117c82 */ /* 0x000fc60008000000 */
[----:B------:R-:W-:-:S03]  /*10990*/  UISETP.NE.AND UP0, UPT, UR15, 0x4, UPT ;  /* 0x000000040f00788c */ /* 0x000fc6000bf05270 */
[----:B------:R1:W-:Y:S01]  /*109a0*/  UTCBAR [UR8], URZ ;  /* 0x000000ff080073e9 */ /* 0x0003e200080000ff */
[----:B------:R-:W-:Y:S02]  /*109b0*/  USEL UR7, URZ, 0x1, UP0 ;  /* 0x00000001ff077887 */ /* 0x000fe40008000000 */
[----:B------:R-:W-:-:S04]  /*109c0*/  USEL UR15, UR15, URZ, UP0 ;  /* 0x000000ff0f0f7287 */ /* 0x000fc80008000000 */
[----:B------:R-:W-:-:S08]  /*109d0*/  LOP3.LUT R3, R3, UR7, RZ, 0x3c, !PT ;  /* 0x0000000703037c12 */ /* 0x000fd0000f8e3cff */
.L_x_202:
[----:B------:R-:W-:-:S09]  /*109e0*/  UISETP.NE.AND UP0, UPT, UR37, 0x8, UPT ;  /* 0x000000082500788c */ /* 0x000fd2000bf05270 */
[----:B------:R-:W-:Y:S05]  /*109f0*/  BRA.U UP0, `(.L_x_209) ;  /* 0x0000000100047547 */ /* 0x000fea000b800000 */
[----:B-1----:R-:W-:Y:S05]  /*10a00*/  BPT.TRAP 0x1 ;  /* 0x000000040000795c */ /* 0x002fea0000300000 */
.L_x_209:
[----:B------:R-:W-:Y:S01]  /*10a10*/  ULEA UR6, UR14, UR4, 0x3 ;  /* 0x000000040e067291 */ /* 0x000fe2000f8e18ff */
[----:B------:R-:W-:-:S08]  /*10a20*/  SHF.L.U32 R5, R2, 0x1f, RZ ;  /* 0x0000001f02057819 */ /* 0x000fd000000006ff */
[----:B---3--:R-:W2:Y:S02]  /*10a30*/  SYNCS.PHASECHK.TRANS64.TRYWAIT P0, [UR6+0x150], R5 ;  /* 0x00015005ff0075a7 */ /* 0x008ea40008001106 */
[----:B--2---:R-:W-:Y:S05]  /*10a40*/  @!P0 BRA `(.L_x_210) ;  /* 0x0000001000108947 */ /* 0x004fea0003800000 */
.L_x_262:
[----:B------:R-:W-:-:S09]  /*10a50*/  UIMAD UR7, UR14, 0x14, UR36 ;  /* 0x000000140e0778a4 */ /* 0x000fd2000f8e0224 */
[----:B------:R-:W3:Y:S04]  /*10a60*/  LDS R17, [UR7+0x8] ;  /* 0x00000807ff117984 */ /* 0x000ee80008000800 */
[----:B--2---:R-:W2:Y:S01]  /*10a70*/  LDS R4, [UR7+0xc] ;  /* 0x00000c07ff047984 */ /* 0x004ea20008000800 */
[----:B------:R-:W-:Y:S01]  /*10a80*/  @!PT LDS RZ, [RZ] ;  /* 0x00000000fffff984 */ /* 0x000fe20000000800 */
[----:B------:R-:W-:Y:S01]  /*10a90*/  @!PT LDS RZ, [RZ] ;  /* 0x00000000fffff984 */ /* 0x000fe20000000800 */
[----:B------:R-:W-:Y:S01]  /*10aa0*/  @!PT LDS RZ, [RZ] ;  /* 0x00000000fffff984 */ /* 0x000fe20000000800 */
[----:B------:R-:W-:Y:S01]  /*10ab0*/  @!PT LDS RZ, [RZ] ;  /* 0x00000000fffff984 */ /* 0x000fe20000000800 */
[----:B------:R4:W-:Y:S06]  /*10ac0*/  MEMBAR.ALL.CTA ;  /* 0x0000000000007992 */ /* 0x0009ec0000008000 */
[----:B----4-:R-:W4:Y:S01]  /*10ad0*/  FENCE.VIEW.ASYNC.S ;  /* 0x00000000000073c6 */ /* 0x010f220000000000 */
[----:B------:R-:W-:Y:S05]  /*10ae0*/  BRA.U UP0, `(.L_x_211) ;  /* 0x0000000100047547 */ /* 0x000fea000b800000 */
[----:B-1----:R-:W-:Y:S05]  /*10af0*/  BPT.TRAP 0x1 ;  /* 0x000000040000795c */ /* 0x002fea0000300000 */
.L_x_211:
[----:B------:R-:W-:Y:S01]  /*10b00*/  UIADD3 UR6, UPT, UPT, UR6, 0x190, URZ ;  /* 0x0000019006067890 */ /* 0x000fe2000fffe0ff */
[----:B--2---:R-:W-:Y:S01]  /*10b10*/  ISETP.NE.AND P0, PT, R4, RZ, PT ;  /* 0x000000ff0400720c */ /* 0x004fe20003f05270 */
[----:B------:R-:W-:Y:S02]  /*10b20*/  UIADD3 UR14, UPT, UPT, UR14, 0x1, URZ ;  /* 0x000000010e0e7890 */ /* 0x000fe4000fffe0ff */
[----:B------:R-:W-:Y:S02]  /*10b30*/  UPRMT UR6, UR5, 0x654, UR6 ;  /* 0x0000065405067896 */ /* 0x000fe40008000006 */
[----:B------:R-:W-:-:S04]  /*10b40*/  UISETP.NE.AND UP0, UPT, UR14, 0x8, UPT ;  /* 0x000000080e00788c */ /* 0x000fc8000bf05270 */
[----:B------:R-:W-:-:S03]  /*10b50*/  USEL UR14, UR14, URZ, UP0 ;  /* 0x000000ff0e0e7287 */ /* 0x000fc60008000000 */
[----:B----4-:R-:W-:Y:S01]  /*10b60*/  SYNCS.ARRIVE.TRANS64.RED.A1T0 RZ, [UR6], RZ ;  /* 0x000000ffffff79a7 */ /* 0x010fe20008100406 */
[----:B------:R-:W-:-:S06]  /*10b70*/  USEL UR6, URZ, 0x1, UP0 ;  /* 0x00000001ff067887 */ /* 0x000fcc0008000000 */
[----:B------:R-:W-:Y:S01]  /*10b80*/  LOP3.LUT R2, R2, UR6, RZ, 0x3c, !PT ;  /* 0x0000000602027c12 */ /* 0x000fe2000f8e3cff */
[----:B------:R-:W-:Y:S06]  /*10b90*/  @P0 BRA `(.L_x_212) ;  /* 0xfffffff400b80947 */ /* 0x000fec000383ffff */
[----:B------:R-:W2:Y:S01]  /*10ba0*/  S2UR UR5, SR_CgaCtaId ;  /* 0x00000000000579c3 */ /* 0x000ea20000008800 */
[----:B------:R-:W-:Y:S01]  /*10bb0*/  ELECT P0, URZ, PT ;  /* 0x0000000000ff782f */ /* 0x000fe20003800000 */
[----:B------:R-:W-:Y:S01]  /*10bc0*/  HFMA2 R0, -RZ, RZ, 0, 5.9604644775390625e-08 ;  /* 0x00000001ff007431 */ /* 0x000fe200000001ff */
[----:B------:R-:W-:-:S05]  /*10bd0*/  UMOV UR6, 0x40 ;  /* 0x0000004000067882 */ /* 0x000fca0000000000 */
[----:B------:R-:W-:Y:S01]  /*10be0*/  UVIRTCOUNT.DEALLOC.SMPOOL 0x80 ;  /* 0x000000800000784c */ /* 0x000fe20000000000 */
[----:B------:R-:W-:-:S04]  /*10bf0*/  UISETP.NE.AND UP0, UPT, UR37, URZ, UPT ;  /* 0x000000ff2500728c */ /* 0x000fc8000bf05270 */
[----:B------:R-:W-:Y:S02]  /*10c00*/  UISETP.EQ.OR UP0, UPT, UR20, 0x4, UP0 ;  /* 0x000000041400788c */ /* 0x000fe40008702670 */
[----:B--2---:R-:W-:-:S09]  /*10c10*/  ULEA UR5, UR5, UR6, 0x18 ;  /* 0x0000000605057291 */ /* 0x004fd2000f8ec0ff */
[----:B------:R2:W-:Y:S01]  /*10c20*/  @P0 STS.U8 [UR5+0x1c], R0 ;  /* 0x00001c00ff000988 */ /* 0x0005e20008000005 */
[----:B------:R-:W-:Y:S05]  /*10c30*/  BRA.U !UP0, `(.L_x_213) ;  /* 0x0000000108047547 */ /* 0x000fea000b800000 */
[----:B-1----:R-:W-:Y:S05]  /*10c40*/  BPT.TRAP 0x1 ;  /* 0x000000040000795c */ /* 0x002fea0000300000 */
.L_x_213:
[----:B------:R-:W-:Y:S01]  /*10c50*/  ULEA UR6, UR15, UR4, 0x3 ;  /* 0x000000040f067291 */ /* 0x000fe2000f8e18ff */
[----:B------:R-:W-:Y:S01]  /*10c60*/  SHF.L.U32 R5, R3, 0x1f, RZ ;  /* 0x0000001f03057819 */ /* 0x000fe200000006ff */
[----:B------:R-:W-:-:S07]  /*10c70*/  UIADD3 UR15, UPT, UPT, UR15, 0x1, URZ ;  /* 0x000000010f0f7890 */ /* 0x000fce000fffe0ff */
[----:B------:R-:W4:Y:S02]  /*10c80*/  SYNCS.PHASECHK.TRANS64.TRYWAIT P0, [UR6+0x110], R5 ;  /* 0x00011005ff0075a7 */ /* 0x000f240008001106 */
[----:B----4-:R-:W-:Y:S05]  /*10c90*/  @!P0 BRA `(.L_x_214) ;  /* 0x0000000c00948947 */ /* 0x010fea0003800000 */
.L_x_264:
[----:B------:R-:W-:Y:S05]  /*10ca0*/  BRA.U !UP0, `(.L_x_215) ;  /* 0x0000000108047547 */ /* 0x000fea000b800000 */
[----:B-1----:R-:W-:Y:S05]  /*10cb0*/  BPT.TRAP 0x1 ;  /* 0x000000040000795c */ /* 0x002fea0000300000 */
.L_x_215:
[----:B------:R-:W-:-:S04]  /*10cc0*/  UISETP.NE.AND UP1, UPT, UR15, 0x4, UPT ;  /* 0x000000040f00788c */ /* 0x000fc8000bf25270 */
[----:B------:R-:W-:Y:S02]  /*10cd0*/  USEL UR7, URZ, 0x1, UP1 ;  /* 0x00000001ff077887 */ /* 0x000fe40008800000 */
[----:B------:R-:W-:-:S04]  /*10ce0*/  USEL UR15, UR15, URZ, UP1 ;  /* 0x000000ff0f0f7287 */ /* 0x000fc80008800000 */
[----:B------:R-:W-:Y:S01]  /*10cf0*/  ULEA UR6, UR15, UR4, 0x3 ;  /* 0x000000040f067291 */ /* 0x000fe2000f8e18ff */
[----:B------:R-:W-:Y:S01]  /*10d00*/  LOP3.LUT R2, R3, UR7, RZ, 0x3c, !PT ;  /* 0x0000000703027c12 */ /* 0x000fe2000f8e3cff */
[----:B------:R-:W-:-:S03]  /*10d10*/  UIADD3 UR7, UPT, UPT, UR15, 0x1, URZ ;  /* 0x000000010f077890 */ /* 0x000fc6000fffe0ff */
[----:B------:R-:W-:-:S04]  /*10d20*/  SHF.L.U32 R3, R2, 0x1f, RZ ;  /* 0x0000001f02037819 */ /* 0x000fc800000006ff */
[----:B------:R-:W4:Y:S02]  /*10d30*/  SYNCS.PHASECHK.TRANS64.TRYWAIT P0, [UR6+0x110], R3 ;  /* 0x00011003ff0075a7 */ /* 0x000f240008001106 */
[----:B----4-:R-:W-:Y:S05]  /*10d40*/  @!P0 BRA `(.L_x_216) ;  /* 0x0000000c00808947 */ /* 0x010fea0003800000 */
.L_x_266:
[----:B------:R-:W-:Y:S05]  /*10d50*/  BRA.U !UP0, `(.L_x_217) ;  /* 0x0000000108047547 */ /* 0x000fea000b800000 */
[----:B-1----:R-:W-:Y:S05]  /*10d60*/  BPT.TRAP 0x1 ;  /* 0x000000040000795c */ /* 0x002fea0000300000 */
.L_x_217:
[----:B------:R-:W-:-:S04]  /*10d70*/  UISETP.NE.AND UP1, UPT, UR7, 0x4, UPT ;  /* 0x000000040700788c */ /* 0x000fc8000bf25270 */
[----:B-1----:R-:W-:Y:S02]  /*10d80*/  USEL UR8, URZ, 0x1, UP1 ;  /* 0x00000001ff087887 */ /* 0x002fe40008800000 */
[----:B------:R-:W-:-:S04]  /*10d90*/  USEL UR7, UR7, URZ, UP1 ;  /* 0x000000ff07077287 */ /* 0x000fc80008800000 */
[----:B------:R-:W-:Y:S01]  /*10da0*/  ULEA UR6, UR7, UR4, 0x3 ;  /* 0x0000000407067291 */ /* 0x000fe2000f8e18ff */
[----:B------:R-:W-:Y:S01]  /*10db0*/  LOP3.LUT R2, R2, UR8, RZ, 0x3c, !PT ;  /* 0x0000000802027c12 */ /* 0x000fe2000f8e3cff */
[----:B------:R-:W-:-:S03]  /*10dc0*/  UIADD3 UR7, UPT, UPT, UR7, 0x1, URZ ;  /* 0x0000000107077890 */ /* 0x000fc6000fffe0ff */
[----:B--2---:R-:W-:-:S04]  /*10dd0*/  SHF.L.U32 R3, R2, 0x1f, RZ ;  /* 0x0000001f02037819 */ /* 0x004fc800000006ff */
[----:B------:R-:W1:Y:S02]  /*10de0*/  SYNCS.PHASECHK.TRANS64.TRYWAIT P0, [UR6+0x110], R3 ;  /* 0x00011003ff0075a7 */ /* 0x000e640008001106 */
[----:B-1----:R-:W-:Y:S05]  /*10df0*/  @!P0 BRA `(.L_x_218) ;  /* 0x0000000c006c8947 */ /* 0x002fea0003800000 */
.L_x_268:
[----:B------:R-:W-:Y:S05]  /*10e00*/  BRA.U !UP0, `(.L_x_219) ;  /* 0x0000000108047547 */ /* 0x000fea000b800000 */
[----:B------:R-:W-:Y:S05]  /*10e10*/  BPT.TRAP 0x1 ;  /* 0x000000040000795c */ /* 0x000fea0000300000 */
.L_x_219:
[----:B------:R-:W-:-:S04]  /*10e20*/  UISETP.NE.AND UP0, UPT, UR7, 0x4, UPT ;  /* 0x000000040700788c */ /* 0x000fc8000bf05270 */
[----:B------:R-:W-:Y:S02]  /*10e30*/  USEL UR6, URZ, 0x1, UP0 ;  /* 0x00000001ff067887 */ /* 0x000fe40008000000 */
[----:B------:R-:W-:-:S04]  /*10e40*/  USEL UR7, UR7, URZ, UP0 ;  /* 0x000000ff07077287 */ /* 0x000fc80008000000 */
[----:B------:R-:W-:Y:S01]  /*10e50*/  ULEA UR7, UR7, UR4, 0x3 ;  /* 0x0000000407077291 */ /* 0x000fe2000f8e18ff */
[----:B-1----:R-:W-:-:S04]  /*10e60*/  LOP3.LUT R3, R2, UR6, RZ, 0x3c, !PT ;  /* 0x0000000602037c12 */ /* 0x002fc8000f8e3cff */
[----:B------:R-:W-:-:S04]  /*10e70*/  SHF.L.U32 R3, R3, 0x1f, RZ ;  /* 0x0000001f03037819 */ /* 0x000fc800000006ff */
[----:B------:R-:W1:Y:S02]  /*10e80*/  SYNCS.PHASECHK.TRANS64.TRYWAIT P0, [UR7+0x110], R3 ;  /* 0x00011003ff0075a7 */ /* 0x000e640008001107 */
[----:B-1----:R-:W-:Y:S05]  /*10e90*/  @!P0 BRA `(.L_x_220) ;  /* 0x0000000c005c8947 */ /* 0x002fea0003800000 */
.L_x_270:
[----:B------:R-:W-:Y:S01]  /*10ea0*/  NOP ;  /* 0x0000000000007918 */ /* 0x000fe20000000000 */
[----:B-1----:R-:W1:Y:S01]  /*10eb0*/  LDS R0, [UR5+0x14] ;  /* 0x00001405ff007984 */ /* 0x002e620008000800 */
[----:B------:R-:W-:Y:S01]  /*10ec0*/  ULOP3.LUT UR6, UR16, 0xffff, URZ, 0xc0, !UPT ;  /* 0x0000ffff10067892 */ /* 0x000fe2000f8ec0ff */
[----:B------:R-:W-:Y:S01]  /*10ed0*/  UMOV UR8, 0xffff ;  /* 0x0000ffff00087882 */ /* 0x000fe20000000000 */
[----:B------:R-:W-:Y:S02]  /*10ee0*/  UMOV UR4, 0x1 ;  /* 0x0000000100047882 */ /* 0x000fe40000000000 */
[----:B------:R-:W-:-:S04]  /*10ef0*/  USHF.R.U32.HI UR6, URZ, 0x5, UR6 ;  /* 0x00000005ff067899 */ /* 0x000fc80008011606 */
[----:B------:R-:W-:Y:S02]  /*10f00*/  USHF.L.U32 UR8, UR8, UR6, URZ ;  /* 0x0000000608087299 */ /* 0x000fe400080006ff */
[----:B------:R-:W-:-:S04]  /*10f10*/  USHF.L.U32 UR4, UR4, UR6, URZ ;  /* 0x0000000604047299 */ /* 0x000fc800080006ff */
[----:B-1----:R-:W-:-:S04]  /*10f20*/  LOP3.LUT R0, R0, UR8, RZ, 0xc0, !PT ;  /* 0x0000000800007c12 */ /* 0x002fc8000f8ec0ff */
[----:B------:R-:W-:-:S13]  /*10f30*/  ISETP.NE.AND P0, PT, R0, UR8, PT ;  /* 0x0000000800007c0c */ /* 0x000fda000bf05270 */
[----:B------:R-:W-:Y:S05]  /*10f40*/  @P0 BRA `(.L_x_221) ;  /* 0x0000000000580947 */ /* 0x000fea0003800000 */
[----:B------:R-:W1:Y:S02]  /*10f50*/  LDS R0, [UR5+0x18] ;  /* 0x00001805ff007984 */ /* 0x000e640008000800 */
[----:B-1----:R-:W-:-:S04]  /*10f60*/  LOP3.LUT R0, R0, UR4, RZ, 0xc0, !PT ;  /* 0x0000000400007c12 */ /* 0x002fc8000f8ec0ff */
[----:B------:R-:W-:-:S13]  /*10f70*/  ISETP.NE.AND P0, PT, R0, UR4, PT ;  /* 0x0000000400007c0c */ /* 0x000fda000bf05270 */
[----:B------:R-:W-:Y:S05]  /*10f80*/  @P0 BRA `(.L_x_222) ;  /* 0x00000000003c0947 */ /* 0x000fea0003800000 */
[----:B------:R-:W1:Y:S01]  /*10f90*/  S2R R2, SR_LANEID ;  /* 0x0000000000027919 */ /* 0x000e620000000000 */
[----:B------:R-:W-:Y:S01]  /*10fa0*/  ULOP3.LUT UR8, URZ, UR8, URZ, 0x33, !UPT ;  /* 0x00000008ff087292 */ /* 0x000fe2000f8e33ff */
[----:B------:R-:W-:Y:S01]  /*10fb0*/  LOP3.LUT R4, RZ, UR4, RZ, 0x33, !PT ;  /* 0x00000004ff047c12 */ /* 0x000fe2000f8e33ff */
[----:B------:R-:W-:Y:S02]  /*10fc0*/  VOTEU.ANY UR7, UPT, PT ;  /* 0x0000000000077886 */ /* 0x000fe400038e0100 */
[----:B------:R-:W-:Y:S01]  /*10fd0*/  UFLO.U32 UR7, UR7 ;  /* 0x00000007000772bd */ /* 0x000fe200080e0000 */
[----:B------:R-:W2:Y:S01]  /*10fe0*/  REDUX UR4, R4 ;  /* 0x00000000040473c4 */ /* 0x000ea20000000000 */
[----:B------:R-:W-:-:S06]  /*10ff0*/  IMAD.U32 R0, RZ, RZ, UR8 ;  /* 0x00000008ff007e24 */ /* 0x000fcc000f8e00ff */
[----:B------:R4:W-:Y:S01]  /*11000*/  UTCATOMSWS.AND URZ, UR8 ;  /* 0x0000000800ff79e3 */ /* 0x0009e20008000000 */
[----:B------:R-:W5:Y:S01]  /*11010*/  REDUX UR6, R0 ;  /* 0x00000000000673c4 */ /* 0x000f620000000000 */
[----:B-1----:R-:W-:Y:S01]  /*11020*/  ISETP.EQ.U32.AND P0, PT, R2, UR7, PT ;  /* 0x0000000702007c0c */ /* 0x002fe2000bf02070 */
[----:B--2---:R-:W-:Y:S01]  /*11030*/  IMAD.U32 R2, RZ, RZ, UR4 ;  /* 0x00000004ff027e24 */ /* 0x004fe2000f8e00ff */
[----:B-----5:R-:W-:-:S11]  /*11040*/  MOV R3, UR6 ;  /* 0x0000000600037c02 */ /* 0x020fd60008000f00 */
[----:B------:R4:W-:Y:S04]  /*11050*/  @P0 ATOMS.AND RZ, [UR5+0x14], R3 ;  /* 0x00001403ffff098c */ /* 0x0009e8000a800005 */
[----:B------:R4:W-:Y:S01]  /*11060*/  @P0 ATOMS.AND RZ, [UR5+0x18], R2 ;  /* 0x00001802ffff098c */ /* 0x0009e2000a800005 */
[----:B------:R-:W-:Y:S05]  /*11070*/  BRA `(.L_x_223) ;  /* 0x0000000000147947 */ /* 0x000fea0003800000 */
.L_x_222:
[----:B------:R-:W-:Y:S02]  /*11080*/  MOV R2, 0x110a0 ;  /* 0x000110a000027802 */ /* 0x000fe40000000f00 */
[----:B---3--:R-:W-:Y:S05]  /*11090*/  CALL.REL.NOINC `($__internal_0_$__cuda_sm10x_tcgen05_guardrail_trap_col_being_dealloced_not_returned_by_alloc) ;  /* 0x0000000800f47944 */ /* 0x008fea0003c00000 */
[----:B------:R-:W-:Y:S05]  /*110a0*/  BRA `(.L_x_223) ;  /* 0x0000000000087947 */ /* 0x000fea0003800000 */
.L_x_221:
[----:B------:R-:W-:Y:S02]  /*110b0*/  MOV R2, 0x110d0 ;  /* 0x000110d000027802 */ /* 0x000fe40000000f00 */
[----:B---3--:R-:W-:Y:S05]  /*110c0*/  CALL.REL.NOINC `($__internal_2_$__cuda_sm10x_tcgen05_guardrail_trap_unallocated_columns_being_dealloced) ;  /* 0x0000000c00007944 */ /* 0x008fea0003c00000 */
.L_x_223:
[----:B------:R-:W-:Y:S01]  /*110d0*/  NOP ;  /* 0x0000000000007918 */ /* 0x000fe20000000000 */
[----:B----4-:R-:W-:Y:S05]  /*110e0*/  EXIT ;  /* 0x000000000000794d */ /* 0x010fea0003800000 */
.L_x_31:
[----:B------:R-:W-:-:S07]  /*110f0*/  MOV R0, UR13 ;  /* 0x0000000d00007c02 */ /* 0x000fce0008000f00 */
.L_x_224:
[----:B--2---:R2:W3:Y:S02]  /*11100*/  SYNCS.PHASECHK.TRANS64.TRYWAIT P0, [R0+URZ+0x10], R3 ;  /* 0x00001003000075a7 */ /* 0x0044e400080011ff */
[----:B---3--:R-:W-:Y:S05]  /*11110*/  @!P0 NANOSLEEP.SYNCS 0x989680 ;  /* 0x009896800000895d */ /* 0x008fea0003900000 */
[----:B------:R-:W3:Y:S02]  /*11120*/  @!P0 SYNCS.PHASECHK.TRANS64 P0, [R0+URZ+0x10], R3 ;  /* 0x00001003000085a7 */ /* 0x000ee400080010ff */
[----:B---3--:R-:W-:Y:S05]  /*11130*/  @!P0 BRA `(.L_x_224) ;  /* 0xfffffffc00f08947 */ /* 0x008fea000383ffff */
[----:B------:R-:W-:Y:S05]  /*11140*/  BRA `(.L_x_30) ;  /* 0xffffff2c007c7947 */ /* 0x000fea000383ffff */
.L_x_38:
[----:B--2---:R-:W-:-:S07]  /*11150*/  MOV R0, UR17 ;  /* 0x0000001100007c02 */ /* 0x004fce0008000f00 */
.L_x_225:
[----:B--2---:R2:W3:Y:S02]  /*11160*/  SYNCS.PHASECHK.TRANS64.TRYWAIT P0, [R0+URZ+0x10], R3 ;  /* 0x00001003000075a7 */ /* 0x0044e400080011ff */
[----:B---3--:R-:W-:Y:S05]  /*11170*/  @!P0 NANOSLEEP.SYNCS 0x989680 ;  /* 0x009896800000895d */ /* 0x008fea0003900000 */
[----:B------:R-:W3:Y:S02]  /*11180*/  @!P0 SYNCS.PHASECHK.TRANS64 P0, [R0+URZ+0x10], R3 ;  /* 0x00001003000085a7 */ /* 0x000ee400080010ff */
[----:B---3--:R-:W-:Y:S05]  /*11190*/  @!P0 BRA `(.L_x_225) ;  /* 0xfffffffc00f08947 */ /* 0x008fea000383ffff */
[----:B------:R-:W-:Y:S05]  /*111a0*/  BRA `(.L_x_37) ;  /* 0xffffff3000447947 */ /* 0x000fea000383ffff */
.L_x_44:
[----:B--2---:R-:W-:-:S07]  /*111b0*/  MOV R0, UR4 ;  /* 0x0000000400007c02 */ /* 0x004fce0008000f00 */
.L_x_226:
[----:B-1----:R1:W2:Y:S02]  /*111c0*/  SYNCS.PHASECHK.TRANS64.TRYWAIT P0, [R0+URZ+0x150], R3 ;  /* 0x00015003000075a7 */ /* 0x0022a400080011ff */
[----:B--2---:R-:W-:Y:S05]  /*111d0*/  @!P0 NANOSLEEP.SYNCS 0x989680 ;  /* 0x009896800000895d */ /* 0x004fea0003900000 */
[----:B------:R-:W2:Y:S02]  /*111e0*/  @!P0 SYNCS.PHASECHK.TRANS64 P0, [R0+URZ+0x150], R3 ;  /* 0x00015003000085a7 */ /* 0x000ea400080010ff */
[----:B--2---:R-:W-:Y:S05]  /*111f0*/  @!P0 BRA `(.L_x_226) ;  /* 0xfffffffc00f08947 */ /* 0x004fea000383ffff */
[----:B------:R-:W-:Y:S05]  /*11200*/  BRA `(.L_x_227) ;  /* 0xffffff3000f07947 */ /* 0x000fea000383ffff */
.L_x_47:
[----:B------:R-:W-:-:S07]  /*11210*/  MOV R0, UR4 ;  /* 0x0000000400007c02 */ /* 0x000fce0008000f00 */
.L_x_228:
[----:B-1----:R1:W2:Y:S02]  /*11220*/  SYNCS.PHASECHK.TRANS64.TRYWAIT P0, [R0+URZ], R3 ;  /* 0x00000003000075a7 */ /* 0x0022a400080011ff */
[----:B--2---:R-:W-:Y:S05]  /*11230*/  @!P0 NANOSLEEP.SYNCS 0x989680 ;  /* 0x009896800000895d */ /* 0x004fea0003900000 */
[----:B------:R-:W2:Y:S02]  /*11240*/  @!P0 SYNCS.PHASECHK.TRANS64 P0, [R0+URZ], R3 ;  /* 0x00000003000085a7 */ /* 0x000ea400080010ff */
[----:B--2---:R-:W-:Y:S05]  /*11250*/  @!P0 BRA `(.L_x_228) ;  /* 0xfffffffc00f08947 */ /* 0x004fea000383ffff */
[----:B------:R-:W-:Y:S05]  /*11260*/  BRA `(.L_x_229) ;  /* 0xffffff3400507947 */ /* 0x000fea000383ffff */
.L_x_62:
[----:B------:R-:W-:-:S07]  /*11270*/  MOV R17, UR4 ;  /* 0x0000000400117c02 */ /* 0x000fce0008000f00 */
.L_x_230:
[----:B-1----:R1:W2:Y:S02]  /*11280*/  SYNCS.PHASECHK.TRANS64.TRYWAIT P0, [R17+URZ+0xb0], R20 ;  /* 0x0000b014110075a7 */ /* 0x0022a400080011ff */
[----:B--2---:R-:W-:Y:S05]  /*11290*/  @!P0 NANOSLEEP.SYNCS 0x989680 ;  /* 0x009896800000895d */ /* 0x004fea0003900000 */
[----:B------:R-:W2:Y:S02]  /*112a0*/  @!P0 SYNCS.PHASECHK.TRANS64 P0, [R17+URZ+0xb0], R20 ;  /* 0x0000b014110085a7 */ /* 0x000ea400080010ff */
[----:B--2---:R-:W-:Y:S05]  /*112b0*/  @!P0 BRA `(.L_x_230) ;  /* 0xfffffffc00f08947 */ /* 0x004fea000383ffff */
[----:B------:R-:W-:Y:S05]  /*112c0*/  BRA `(.L_x_231) ;  /* 0xffffff5000307947 */ /* 0x000fea000383ffff */
.L_x_78:
[----:B------:R-:W-:-:S07]  /*112d0*/  MOV R23, UR4 ;  /* 0x0000000400177c02 */ /* 0x000fce0008000f00 */
.L_x_232:
[----:B--2---:R2:W3:Y:S02]  /*112e0*/  SYNCS.PHASECHK.TRANS64.TRYWAIT P0, [R23+URZ+0xb0], R20 ;  /* 0x0000b014170075a7 */ /* 0x0044e400080011ff */
[----:B---3--:R-:W-:Y:S05]  /*112f0*/  @!P0 NANOSLEEP.SYNCS 0x989680 ;  /* 0x009896800000895d */ /* 0x008fea0003900000 */
[----:B------:R-:W3:Y:S02]  /*11300*/  @!P0 SYNCS.PHASECHK.TRANS64 P0, [R23+URZ+0xb0], R20 ;  /* 0x0000b014170085a7 */ /* 0x000ee400080010ff */
[----:B---3--:R-:W-:Y:S05]  /*11310*/  @!P0 BRA `(.L_x_232) ;  /* 0xfffffffc00f08947 */ /* 0x008fea000383ffff */
[----:B------:R-:W-:Y:S05]  /*11320*/  BRA `(.L_x_233) ;  /* 0xffffff6c00047947 */ /* 0x000fea000383ffff */
.L_x_87:
[----:B--2---:R2:W4:Y:S02]  /*11330*/  SYNCS.PHASECHK.TRANS64.TRYWAIT P0, [R19+URZ+0x68], R6 ;  /* 0x00006806130075a7 */ /* 0x00452400080011ff */
[----:B----4-:R-:W-:Y:S05]  /*11340*/  @!P0 NANOSLEEP.SYNCS 0x989680 ;  /* 0x009896800000895d */ /* 0x010fea0003900000 */
[----:B------:R-:W4:Y:S02]  /*11350*/  @!P0 SYNCS.PHASECHK.TRANS64 P0, [R19+URZ+0x68], R6 ;  /* 0x00006806130085a7 */ /* 0x000f2400080010ff */
[----:B----4-:R-:W-:Y:S05]  /*11360*/  @!P0 BRA `(.L_x_87) ;  /* 0xfffffffc00f08947 */ /* 0x010fea000383ffff */
[----:B------:R-:W-:Y:S05]  /*11370*/  BRA `(.L_x_84) ;  /* 0xffffff74001c7947 */ /* 0x000fea000383ffff */
.L_x_91:
[----:B------:R-:W-:Y:S07]  /*11380*/  MOV R0, UR21 ;  /* 0x0000001500007c02 */ /* 0x000fee0008000f00 */
.L_x_234:
[----:B------:R1:W1:Y:S02]  /*11390*/  SYNCS.PHASECHK.TRANS64.TRYWAIT P0, [R0+URZ+0x40], R5 ;  /* 0x00004005000075a7 */ /* 0x00026400080011ff */
[----:B-1----:R-:W-:Y:S05]  /*113a0*/  @!P0 NANOSLEEP.SYNCS 0x989680 ;  /* 0x009896800000895d */ /* 0x002fea0003900000 */
[----:B------:R-:W1:Y:S02]  /*113b0*/  @!P0 SYNCS.PHASECHK.TRANS64 P0, [R0+URZ+0x40], R5 ;  /* 0x00004005000085a7 */ /* 0x000e6400080010ff */
[----:B-1----:R-:W-:Y:S05]  /*113c0*/  @!P0 BRA `(.L_x_234) ;  /* 0xfffffffc00f08947 */ /* 0x002fea000383ffff */
[----:B------:R-:W-:Y:S05]  /*113d0*/  BRA `(.L_x_235) ;  /* 0xffffff7400a87947 */ /* 0x000fea000383ffff */
.L_x_97:
[----:B------:R-:W-:Y:S07]  /*113e0*/  MOV R0, UR21 ;  /* 0x0000001500007c02 */ /* 0x000fee0008000f00 */
.L_x_236:
[----:B-1----:R1:W4:Y:S02]  /*113f0*/  SYNCS.PHASECHK.TRANS64.TRYWAIT P0, [R0+URZ+0x48], R5 ;  /* 0x00004805000075a7 */ /* 0x00232400080011ff */
[----:B----4-:R-:W-:Y:S05]  /*11400*/  @!P0 NANOSLEEP.SYNCS 0x989680 ;  /* 0x009896800000895d */ /* 0x010fea0003900000 */
[----:B------:R-:W4:Y:S02]  /*11410*/  @!P0 SYNCS.PHASECHK.TRANS64 P0, [R0+URZ+0x48], R5 ;  /* 0x00004805000085a7 */ /* 0x000f2400080010ff */
[----:B----4-:R-:W-:Y:S05]  /*11420*/  @!P0 BRA `(.L_x_236) ;  /* 0xfffffffc00f08947 */ /* 0x010fea000383ffff */
[----:B------:R-:W-:Y:S05]  /*11430*/  BRA `(.L_x_237) ;  /* 0xffffff7800007947 */ /* 0x000fea000383ffff */
.L_x_103:
[----:B-1--4-:R-:W-:Y:S07]  /*11440*/  MOV R0, UR21 ;  /* 0x0000001500007c02 */ /* 0x012fee0008000f00 */
.L_x_238:
[----:B-1----:R1:W4:Y:S02]  /*11450*/  SYNCS.PHASECHK.TRANS64.TRYWAIT P0, [R0+URZ+0x50], R5 ;  /* 0x00005005000075a7 */ /* 0x00232400080011ff */
[----:B----4-:R-:W-:Y:S05]  /*11460*/  @!P0 NANOSLEEP.SYNCS 0x989680 ;  /* 0x009896800000895d */ /* 0x010fea0003900000 */
[----:B------:R-:W4:Y:S02]  /*11470*/  @!P0 SYNCS.PHASECHK.TRANS64 P0, [R0+URZ+0x50], R5 ;  /* 0x00005005000085a7 */ /* 0x000f2400080010ff */
[----:B----4-:R-:W-:Y:S05]  /*11480*/  @!P0 BRA `(.L_x_238) ;  /* 0xfffffffc00f08947 */ /* 0x010fea000383ffff */
[----:B------:R-:W-:Y:S05]  /*11490*/  BRA `(.L_x_239) ;  /* 0xffffff7800587947 */ /* 0x000fea000383ffff */
.L_x_109:
[----:B-1--4-:R-:W-:Y:S07]  /*114a0*/  MOV R0, UR21 ;  /* 0x0000001500007c02 */ /* 0x012fee0008000f00 */
.L_x_240:
[----:B-1----:R1:W4:Y:S02]  /*114b0*/  SYNCS.PHASECHK.TRANS64.TRYWAIT P0, [R0+URZ+0x58], R5 ;  /* 0x00005805000075a7 */ /* 0x00232400080011ff */
[----:B----4-:R-:W-:Y:S05]  /*114c0*/  @!P0 NANOSLEEP.SYNCS 0x989680 ;  /* 0x009896800000895d */ /* 0x010fea0003900000 */
[----:B------:R-:W4:Y:S02]  /*114d0*/  @!P0 SYNCS.PHASECHK.TRANS64 P0, [R0+URZ+0x58], R5 ;  /* 0x00005805000085a7 */ /* 0x000f2400080010ff */
[----:B----4-:R-:W-:Y:S05]  /*114e0*/  @!P0 BRA `(.L_x_240) ;  /* 0xfffffffc00f08947 */ /* 0x010fea000383ffff */
[----:B------:R-:W-:Y:S05]  /*114f0*/  BRA `(.L_x_241) ;  /* 0xffffff7800b07947 */ /* 0x000fea000383ffff */
.L_x_115:
[----:B----4-:R-:W-:Y:S07]  /*11500*/  MOV R0, UR8 ;  /* 0x0000000800007c02 */ /* 0x010fee0008000f00 */
.L_x_242:
[----:B-1----:R1:W4:Y:S02]  /*11510*/  SYNCS.PHASECHK.TRANS64.TRYWAIT P0, [R0+URZ+0x150], R5 ;  /* 0x00015005000075a7 */ /* 0x00232400080011ff */
[----:B----4-:R-:W-:Y:S05]  /*11520*/  @!P0 NANOSLEEP.SYNCS 0x989680 ;  /* 0x009896800000895d */ /* 0x010fea0003900000 */
[----:B------:R-:W4:Y:S02]  /*11530*/  @!P0 SYNCS.PHASECHK.TRANS64 P0, [R0+URZ+0x150], R5 ;  /* 0x00015005000085a7 */ /* 0x000f2400080010ff */
[----:B----4-:R-:W-:Y:S05]  /*11540*/  @!P0 BRA `(.L_x_242) ;  /* 0xfffffffc00f08947 */ /* 0x010fea000383ffff */
[----:B------:R-:W-:Y:S05]  /*11550*/  BRA `(.L_x_243) ;  /* 0xffffff7c00187947 */ /* 0x000fea000383ffff */
.L_x_119:
[----:B------:R-:W-:-:S07]  /*11560*/  MOV R0, UR21 ;  /* 0x0000001500007c02 */ /* 0x000fce0008000f00 */
.L_x_244:
[----:B-1----:R1:W4:Y:S02]  /*11570*/  SYNCS.PHASECHK.TRANS64.TRYWAIT P0, [R0+URZ+0x40], R3 ;  /* 0x00004003000075a7 */ /* 0x00232400080011ff */
[----:B----4-:R-:W-:Y:S05]  /*11580*/  @!P0 NANOSLEEP.SYNCS 0x989680 ;  /* 0x009896800000895d */ /* 0x010fea0003900000 */
[----:B------:R-:W4:Y:S02]  /*11590*/  @!P0 SYNCS.PHASECHK.TRANS64 P0, [R0+URZ+0x40], R3 ;  /* 0x00004003000085a7 */ /* 0x000f2400080010ff */
[----:B----4-:R-:W-:Y:S05]  /*115a0*/  @!P0 BRA `(.L_x_244) ;  /* 0xfffffffc00f08947 */ /* 0x010fea000383ffff */
[----:B------:R-:W-:Y:S05]  /*115b0*/  BRA `(.L_x_245) ;  /* 0xffffff7c00787947 */ /* 0x000fea000383ffff */
.L_x_121:
[----:B-1----:R-:W-:-:S07]  /*115c0*/  MOV R0, UR21 ;  /* 0x0000001500007c02 */ /* 0x002fce0008000f00 */
.L_x_246:
[----:B-1----:R1:W4:Y:S02]  /*115d0*/  SYNCS.PHASECHK.TRANS64.TRYWAIT P0, [R0+URZ+0x48], R3 ;  /* 0x00004803000075a7 */ /* 0x00232400080011ff */
[----:B----4-:R-:W-:Y:S05]  /*115e0*/  @!P0 NANOSLEEP.SYNCS 0x989680 ;  /* 0x009896800000895d */ /* 0x010fea0003900000 */
[----:B------:R-:W4:Y:S02]  /*115f0*/  @!P0 SYNCS.PHASECHK.TRANS64 P0, [R0+URZ+0x48], R3 ;  /* 0x00004803000085a7 */ /* 0x000f2400080010ff */
[----:B----4-:R-:W-:Y:S05]  /*11600*/  @!P0 BRA `(.L_x_246) ;  /* 0xfffffffc00f08947 */ /* 0x010fea000383ffff */
[----:B------:R-:W-:Y:S05]  /*11610*/  BRA `(.L_x_247) ;  /* 0xffffff7c00707947 */ /* 0x000fea000383ffff */
.L_x_123:
[----:B-1----:R-:W-:-:S07]  /*11620*/  MOV R0, UR21 ;  /* 0x0000001500007c02 */ /* 0x002fce0008000f00 */
.L_x_248:
[----:B-1----:R1:W4:Y:S02]  /*11630*/  SYNCS.PHASECHK.TRANS64.TRYWAIT P0, [R0+URZ+0x50], R3 ;  /* 0x00005003000075a7 */ /* 0x00232400080011ff */
[----:B----4-:R-:W-:Y:S05]  /*11640*/  @!P0 NANOSLEEP.SYNCS 0x989680 ;  /* 0x009896800000895d */ /* 0x010fea0003900000 */
[----:B------:R-:W4:Y:S02]  /*11650*/  @!P0 SYNCS.PHASECHK.TRANS64 P0, [R0+URZ+0x50], R3 ;  /* 0x00005003000085a7 */ /* 0x000f2400080010ff */
[----:B----4-:R-:W-:Y:S05]  /*11660*/  @!P0 BRA `(.L_x_248) ;  /* 0xfffffffc00f08947 */ /* 0x010fea000383ffff */
[----:B------:R-:W-:Y:S05]  /*11670*/  BRA `(.L_x_249) ;  /* 0xffffff7c00687947 */ /* 0x000fea000383ffff */
.L_x_132:
[----:B------:R-:W-:Y:S07]  /*11680*/  MOV R0, UR6 ;  /* 0x0000000600007c02 */ /* 0x000fee0008000f00 */
.L_x_250:
[----:B---3--:R3:W4:Y:S02]  /*11690*/  SYNCS.PHASECHK.TRANS64.TRYWAIT P0, [R0+URZ+0x150], R3 ;  /* 0x00015003000075a7 */ /* 0x00872400080011ff */
[----:B----4-:R-:W-:Y:S05]  /*116a0*/  @!P0 NANOSLEEP.SYNCS 0x989680 ;  /* 0x009896800000895d */ /* 0x010fea0003900000 */
[----:B------:R-:W4:Y:S02]  /*116b0*/  @!P0 SYNCS.PHASECHK.TRANS64 P0, [R0+URZ+0x150], R3 ;  /* 0x00015003000085a7 */ /* 0x000f2400080010ff */
[----:B----4-:R-:W-:Y:S05]  /*116c0*/  @!P0 BRA `(.L_x_250) ;  /* 0xfffffffc00f08947 */ /* 0x010fea000383ffff */
[----:B------:R-:W-:Y:S05]  /*116d0*/  BRA `(.L_x_251) ;  /* 0xffffff88000c7947 */ /* 0x000fea000383ffff */
.L_x_141:
[----:B------:R-:W-:Y:S07]  /*116e0*/  MOV R15, 0xffffffff ;  /* 0xffffffff000f7802 */ /* 0x000fee0000000f00 */
[----:B---345:R-:W-:Y:S05]  /*116f0*/  WARPSYNC.COLLECTIVE R15, `(.L_x_252) ;  /* 0x000000000f0c7348 */ /* 0x038fea0003c00000 */
[----:B------:R-:W-:Y:S02]  /*11700*/  ELECT P6, UR79, PT ;  /* 0x00000000004f782f */ /* 0x000fe400038c0000 */
[----:B------:R-:W-:Y:S01]  /*11710*/  MOV R14, UR79 ;  /* 0x0000004f000e7c02 */ /* 0x000fe20008000f00 */
[----:B---345:R-:W-:Y:S10]  /*11720*/  ENDCOLLECTIVE ;  /* 0x000000000000791b */ /* 0x038ff40003800000 */
.L_x_252:
[----:B------:R-:W-:Y:S05]  /*11730*/  BRA `(.L_x_253) ;  /* 0xffffff8c00247947 */ /* 0x000fea000383ffff */
.L_x_146:
[----:B--2---:R-:W-:Y:S04]  /*11740*/  MOV R3, UR43 ;  /* 0x0000002b00037c02 */ /* 0x004fe80008000f00 */
[----:B------:R2:W1:Y:S03]  /*11750*/  SYNCS.PHASECHK.TRANS64.TRYWAIT P0, [R3+URZ+0x20], R2 ;  /* 0x00002002030075a7 */ /* 0x00046600080011ff */
[----:B-1----:R-:W-:Y:S05]  /*11760*/  @!P0 NANOSLEEP.SYNCS 0x989680 ;  /* 0x009896800000895d */ /* 0x002fea0003900000 */
[----:B------:R-:W1:Y:S02]  /*11770*/  @!P0 SYNCS.PHASECHK.TRANS64 P0, [R3+URZ+0x20], R2 ;  /* 0x00002002030085a7 */ /* 0x000e6400080010ff */
[----:B-1----:R-:W-:Y:S05]  /*11780*/  @!P0 BRA `(.L_x_146) ;  /* 0xfffffffc00ec8947 */ /* 0x002fea000383ffff */
[----:B------:R-:W-:Y:S05]  /*11790*/  BRA `(.L_x_145) ;  /* 0xffffff8c00c47947 */ /* 0x000fea000383ffff */
.L_x_150:
[----:B------:R1:W1:Y:S02]  /*117a0*/  SYNCS.PHASECHK.TRANS64.TRYWAIT P1, [R97+URZ+0xf0], R0 ;  /* 0x0000f000610075a7 */ /* 0x00026400080211ff */
[----:B-1----:R-:W-:Y:S05]  /*117b0*/  @!P1 NANOSLEEP.SYNCS 0x989680 ;  /* 0x009896800000995d */ /* 0x002fea0003900000 */
[----:B------:R-:W1:Y:S02]  /*117c0*/  @!P1 SYNCS.PHASECHK.TRANS64 P1, [R97+URZ+0xf0], R0 ;  /* 0x0000f000610095a7 */ /* 0x000e6400080210ff */
[----:B-1----:R-:W-:Y:S05]  /*117d0*/  @!P1 BRA `(.L_x_150) ;  /* 0xfffffffc00f09947 */ /* 0x002fea000383ffff */
[----:B------:R-:W-:Y:S05]  /*117e0*/  BRA `(.L_x_149) ;  /* 0xffffff90005c7947 */ /* 0x000fea000383ffff */
.L_x_157:
[----:B--2---:R-:W-:Y:S04]  /*117f0*/  MOV R3, UR43 ;  /* 0x0000002b00037c02 */ /* 0x004fe80008000f00 */
[----:B------:R2:W3:Y:S03]  /*11800*/  SYNCS.PHASECHK.TRANS64.TRYWAIT P1, [R3+URZ+0x28], R0 ;  /* 0x00002800030075a7 */ /* 0x0004e600080211ff */
[----:B---3--:R-:W-:Y:S05]  /*11810*/  @!P1 NANOSLEEP.SYNCS 0x989680 ;  /* 0x009896800000995d */ /* 0x008fea0003900000 */
[----:B------:R-:W3:Y:S02]  /*11820*/  @!P1 SYNCS.PHASECHK.TRANS64 P1, [R3+URZ+0x28], R0 ;  /* 0x00002800030095a7 */ /* 0x000ee400080210ff */
[----:B---3--:R-:W-:Y:S05]  /*11830*/  @!P1 BRA `(.L_x_157) ;  /* 0xfffffffc00ec9947 */ /* 0x008fea000383ffff */
[----:B------:R-:W-:Y:S05]  /*11840*/  BRA `(.L_x_156) ;  /* 0xffffff9c00747947 */ /* 0x000fea000383ffff */
.L_x_165:
[----:B--2---:R-:W-:Y:S04]  /*11850*/  MOV R0, UR43 ;  /* 0x0000002b00007c02 */ /* 0x004fe80008000f00 */
[----:B------:R2:W1:Y:S03]  /*11860*/  SYNCS.PHASECHK.TRANS64.TRYWAIT P1, [R0+URZ+0x30], R3 ;  /* 0x00003003000075a7 */ /* 0x00046600080211ff */
[----:B-1----:R-:W-:Y:S05]  /*11870*/  @!P1 NANOSLEEP.SYNCS 0x989680 ;  /* 0x009896800000995d */ /* 0x002fea0003900000 */
[----:B------:R-:W1:Y:S02]  /*11880*/  @!P1 SYNCS.PHASECHK.TRANS64 P1, [R0+URZ+0x30], R3 ;  /* 0x00003003000095a7 */ /* 0x000e6400080210ff */
[----:B-1----:R-:W-:Y:S05]  /*11890*/  @!P1 BRA `(.L_x_165) ;  /* 0xfffffffc00ec9947 */ /* 0x002fea000383ffff */
[----:B------:R-:W-:Y:S05]  /*118a0*/  BRA `(.L_x_164) ;  /* 0xffffffa800dc7947 */ /* 0x000fea000383ffff */
.L_x_173:
[----:B--2---:R-:W-:Y:S04]  /*118b0*/  MOV R0, UR43 ;  /* 0x0000002b00007c02 */ /* 0x004fe80008000f00 */
[----:B------:R2:W1:Y:S03]  /*118c0*/  SYNCS.PHASECHK.TRANS64.TRYWAIT P1, [R0+URZ+0x38], R3 ;  /* 0x00003803000075a7 */ /* 0x00046600080211ff */
[----:B-1----:R-:W-:Y:S05]  /*118d0*/  @!P1 NANOSLEEP.SYNCS 0x989680 ;  /* 0x009896800000995d */ /* 0x002fea0003900000 */
[----:B------:R-:W1:Y:S02]  /*118e0*/  @!P1 SYNCS.PHASECHK.TRANS64 P1, [R0+URZ+0x38], R3 ;  /* 0x00003803000095a7 */ /* 0x000e6400080210ff */
[----:B-1----:R-:W-:Y:S05]  /*118f0*/  @!P1 BRA `(.L_x_173) ;  /* 0xfffffffc00ec9947 */ /* 0x002fea000383ffff */
[----:B------:R-:W-:Y:S05]  /*11900*/  BRA `(.L_x_172) ;  /* 0xffffffb800547947 */ /* 0x000fea000383ffff */
.L_x_185:
[----:B------:R-:W-:Y:S07]  /*11910*/  MOV R4, UR24 ;  /* 0x0000001800047c02 */ /* 0x000fee0008000f00 */
.L_x_254:
[----:B--2---:R2:W4:Y:S02]  /*11920*/  SYNCS.PHASECHK.TRANS64.TRYWAIT P0, [R4+URZ+0x70], R5 ;  /* 0x00007005040075a7 */ /* 0x00452400080011ff */
[----:B----4-:R-:W-:Y:S05]  /*11930*/  @!P0 NANOSLEEP.SYNCS 0x989680 ;  /* 0x009896800000895d */ /* 0x010fea0003900000 */
[----:B------:R-:W4:Y:S02]  /*11940*/  @!P0 SYNCS.PHASECHK.TRANS64 P0, [R4+URZ+0x70], R5 ;  /* 0x00007005040085a7 */ /* 0x000f2400080010ff */
[----:B----4-:R-:W-:Y:S05]  /*11950*/  @!P0 BRA `(.L_x_254) ;  /* 0xfffffffc00f08947 */ /* 0x010fea000383ffff */
[----:B------:R-:W-:Y:S05]  /*11960*/  BRA `(.L_x_255) ;  /* 0xffffffd000747947 */ /* 0x000fea000383ffff */
.L_x_188:
[----:B------:R-:W-:Y:S07]  /*11970*/  MOV R4, UR24 ;  /* 0x0000001800047c02 */ /* 0x000fee0008000f00 */
.L_x_256:
[----:B-1----:R1:W2:Y:S02]  /*11980*/  SYNCS.PHASECHK.TRANS64.TRYWAIT P1, [R4+URZ+0x190], R5 ;  /* 0x00019005040075a7 */ /* 0x0022a400080211ff */
[----:B--2---:R-:W-:Y:S05]  /*11990*/  @!P1 NANOSLEEP.SYNCS 0x989680 ;  /* 0x009896800000995d */ /* 0x004fea0003900000 */
[----:B------:R-:W2:Y:S02]  /*119a0*/  @!P1 SYNCS.PHASECHK.TRANS64 P1, [R4+URZ+0x190], R5 ;  /* 0x00019005040095a7 */ /* 0x000ea400080210ff */
[----:B--2---:R-:W-:Y:S05]  /*119b0*/  @!P1 BRA `(.L_x_256) ;  /* 0xfffffffc00f09947 */ /* 0x004fea000383ffff */
[----:B------:R-:W-:Y:S05]  /*119c0*/  BRA `(.L_x_257) ;  /* 0xffffffd000d07947 */ /* 0x000fea000383ffff */
.L_x_204:
[----:B-1----:R-:W-:-:S07]  /*119d0*/  MOV R4, UR7 ;  /* 0x0000000700047c02 */ /* 0x002fce0008000f00 */
.L_x_258:
[----:B-1----:R1:W3:Y:S02]  /*119e0*/  SYNCS.PHASECHK.TRANS64.TRYWAIT P0, [R4+URZ+0x110], R5 ;  /* 0x00011005040075a7 */ /* 0x0022e400080011ff */
[----:B---3--:R-:W-:Y:S05]  /*119f0*/  @!P0 NANOSLEEP.SYNCS 0x989680 ;  /* 0x009896800000895d */ /* 0x008fea0003900000 */
[----:B------:R-:W3:Y:S02]  /*11a00*/  @!P0 SYNCS.PHASECHK.TRANS64 P0, [R4+URZ+0x110], R5 ;  /* 0x00011005040085a7 */ /* 0x000ee400080010ff */
[----:B---3--:R-:W-:Y:S05]  /*11a10*/  @!P0 BRA `(.L_x_258) ;  /* 0xfffffffc00f08947 */ /* 0x008fea000383ffff */
[----:B------:R-:W-:Y:S05]  /*11a20*/  BRA `(.L_x_259) ;  /* 0xffffffe8006c7947 */ /* 0x000fea000383ffff */
.L_x_206:
[----:B------:R-:W-:Y:S07]  /*11a30*/  MOV R4, UR11 ;  /* 0x0000000b00047c02 */ /* 0x000fee0008000f00 */
.L_x_260:
[----:B-1----:R1:W2:Y:S02]  /*11a40*/  SYNCS.PHASECHK.TRANS64.TRYWAIT P0, [R4+URZ], R5 ;  /* 0x00000005040075a7 */ /* 0x0022a400080011ff */
[----:B--2---:R-:W-:Y:S05]  /*11a50*/  @!P0 NANOSLEEP.SYNCS 0x989680 ;  /* 0x009896800000895d */ /* 0x004fea0003900000 */
[----:B------:R-:W2:Y:S02]  /*11a60*/  @!P0 SYNCS.PHASECHK.TRANS64 P0, [R4+URZ], R5 ;  /* 0x00000005040085a7 */ /* 0x000ea400080010ff */
[----:B--2---:R-:W-:Y:S05]  /*11a70*/  @!P0 BRA `(.L_x_260) ;  /* 0xfffffffc00f08947 */ /* 0x004fea000383ffff */
[----:B------:R-:W-:Y:S05]  /*11a80*/  BRA `(.L_x_205) ;  /* 0xffffffe800c07947 */ /* 0x000fea000383ffff */
.L_x_210:
[----:B------:R-:W-:-:S07]  /*11a90*/  MOV R4, UR6 ;  /* 0x0000000600047c02 */ /* 0x000fce0008000f00 */
.L_x_261:
[----:B--2---:R2:W3:Y:S02]  /*11aa0*/  SYNCS.PHASECHK.TRANS64.TRYWAIT P0, [R4+URZ+0x150], R5 ;  /* 0x00015005040075a7 */ /* 0x0044e400080011ff */
[----:B---3--:R-:W-:Y:S05]  /*11ab0*/  @!P0 NANOSLEEP.SYNCS 0x989680 ;  /* 0x009896800000895d */ /* 0x008fea0003900000 */
[----:B------:R-:W3:Y:S02]  /*11ac0*/  @!P0 SYNCS.PHASECHK.TRANS64 P0, [R4+URZ+0x150], R5 ;  /* 0x00015005040085a7 */ /* 0x000ee400080010ff */
[----:B---3--:R-:W-:Y:S05]  /*11ad0*/  @!P0 BRA `(.L_x_261) ;  /* 0xfffffffc00f08947 */ /* 0x008fea000383ffff */
[----:B------:R-:W-:Y:S05]  /*11ae0*/  BRA `(.L_x_262) ;  /* 0xffffffec00d87947 */ /* 0x000fea000383ffff */
.L_x_214:
[----:B--2---:R-:W-:-:S07]  /*11af0*/  MOV R0, UR6 ;  /* 0x0000000600007c02 */ /* 0x004fce0008000f00 */
.L_x_263:
[----:B--2---:R2:W4:Y:S02]  /*11b00*/  SYNCS.PHASECHK.TRANS64.TRYWAIT P0, [R0+URZ+0x110], R5 ;  /* 0x00011005000075a7 */ /* 0x00452400080011ff */
[----:B----4-:R-:W-:Y:S05]  /*11b10*/  @!P0 NANOSLEEP.SYNCS 0x989680 ;  /* 0x009896800000895d */ /* 0x010fea0003900000 */
[----:B------:R-:W4:Y:S02]  /*11b20*/  @!P0 SYNCS.PHASECHK.TRANS64 P0, [R0+URZ+0x110], R5 ;  /* 0x00011005000085a7 */ /* 0x000f2400080010ff */
[----:B----4-:R-:W-:Y:S05]  /*11b30*/  @!P0 BRA `(.L_x_263) ;  /* 0xfffffffc00f08947 */ /* 0x010fea000383ffff */
[----:B------:R-:W-:Y:S05]  /*11b40*/  BRA `(.L_x_264) ;  /* 0xfffffff000547947 */ /* 0x000fea000383ffff */
.L_x_216:
[----:B--2---:R-:W-:-:S07]  /*11b50*/  MOV R0, UR6 ;  /* 0x0000000600007c02 */ /* 0x004fce0008000f00 */
.L_x_265:
[----:B--2---:R2:W4:Y:S02]  /*11b60*/  SYNCS.PHASECHK.TRANS64.TRYWAIT P0, [R0+URZ+0x110], R3 ;  /* 0x00011003000075a7 */ /* 0x00452400080011ff */
[----:B----4-:R-:W-:Y:S05]  /*11b70*/  @!P0 NANOSLEEP.SYNCS 0x989680 ;  /* 0x009896800000895d */ /* 0x010fea0003900000 */
[----:B------:R-:W4:Y:S02]  /*11b80*/  @!P0 SYNCS.PHASECHK.TRANS64 P0, [R0+URZ+0x110], R3 ;  /* 0x00011003000085a7 */ /* 0x000f2400080010ff */
[----:B----4-:R-:W-:Y:S05]  /*11b90*/  @!P0 BRA `(.L_x_265) ;  /* 0xfffffffc00f08947 */ /* 0x010fea000383ffff */
[----:B------:R-:W-:Y:S05]  /*11ba0*/  BRA `(.L_x_266) ;  /* 0xfffffff000687947 */ /* 0x000fea000383ffff */
.L_x_218:
[----:B------:R-:W-:-:S07]  /*11bb0*/  MOV R0, UR6 ;  /* 0x0000000600007c02 */ /* 0x000fce0008000f00 */
.L_x_267:
[----:B-1----:R1:W2:Y:S02]  /*11bc0*/  SYNCS.PHASECHK.TRANS64.TRYWAIT P0, [R0+URZ+0x110], R3 ;  /* 0x00011003000075a7 */ /* 0x0022a400080011ff */
[----:B--2---:R-:W-:Y:S05]  /*11bd0*/  @!P0 NANOSLEEP.SYNCS 0x989680 ;  /* 0x009896800000895d */ /* 0x004fea0003900000 */
[----:B------:R-:W2:Y:S02]  /*11be0*/  @!P0 SYNCS.PHASECHK.TRANS64 P0, [R0+URZ+0x110], R3 ;  /* 0x00011003000085a7 */ /* 0x000ea400080010ff */
[----:B--2---:R-:W-:Y:S05]  /*11bf0*/  @!P0 BRA `(.L_x_267) ;  /* 0xfffffffc00f08947 */ /* 0x004fea000383ffff */
[----:B------:R-:W-:Y:S05]  /*11c00*/  BRA `(.L_x_268) ;  /* 0xfffffff0007c7947 */ /* 0x000fea000383ffff */
.L_x_220:
[----:B------:R-:W-:-:S07]  /*11c10*/  MOV R0, UR7 ;  /* 0x0000000700007c02 */ /* 0x000fce0008000f00 */
.L_x_269:
[----:B-1----:R1:W2:Y:S02]  /*11c20*/  SYNCS.PHASECHK.TRANS64.TRYWAIT P0, [R0+URZ+0x110], R3 ;  /* 0x00011003000075a7 */ /* 0x0022a400080011ff */
[----:B--2---:R-:W-:Y:S05]  /*11c30*/  @!P0 NANOSLEEP.SYNCS 0x989680 ;  /* 0x009896800000895d */ /* 0x004fea0003900000 */
[----:B------:R-:W2:Y:S02]  /*11c40*/  @!P0 SYNCS.PHASECHK.TRANS64 P0, [R0+URZ+0x110], R3 ;  /* 0x00011003000085a7 */ /* 0x000ea400080010ff */
[----:B--2---:R-:W-:Y:S05]  /*11c50*/  @!P0 BRA `(.L_x_269) ;  /* 0xfffffffc00f08947 */ /* 0x004fea000383ffff */
[----:B------:R-:W-:Y:S05]  /*11c60*/  BRA `(.L_x_270) ;  /* 0xfffffff0008c7947 */ /* 0x000fea000383ffff */
        .weak           $__internal_0_$__cuda_sm10x_tcgen05_guardrail_trap_col_being_dealloced_not_returned_by_alloc
        .type           $__internal_0_$__cuda_sm10x_tcgen05_guardrail_trap_col_being_dealloced_not_returned_by_alloc,@function
        .size           $__internal_0_$__cuda_sm10x_tcgen05_guardrail_trap_col_being_dealloced_not_returned_by_alloc,($__internal_1_$__cuda_sm10x_tcgen05_guardrail_trap_phase_invalid_during_alloc - $__internal_0_$__cuda_sm10x_tcgen05_guardrail_trap_col_being_dealloced_not_returned_by_alloc)
$__internal_0_$__cuda_sm10x_tcgen05_guardrail_trap_col_being_dealloced_not_returned_by_alloc:
[----:B------:R-:W-:Y:S05]  /*11c70*/  BPT.TRAP 0x1 ;  /* 0x000000040000795c */ /* 0x000fea0000300000 */
[----:B------:R-:W-:-:S04]  /*11c80*/  HFMA2 R3, -RZ, RZ, 0, 0 ;  /* 0x00000000ff037431 */ /* 0x000fc800000001ff */
[----:B------:R-:W-:Y:S05]  /*11c90*/  RET.REL.NODEC R2 `(_ZN7cutlass13device_kernelINS_4gemm6kernel13GemmUniversalINS1_17GroupProblemShapeIN4cute5tupleIJiiiEEEEENS1_10collective13CollectiveMmaINS1_40MainloopSm100ArrayTmaUmmaWarpSpecializedILi2ELi8ELi4ENS6_IJNS5_1CILi1EEESD_SD_EEEEENS6_IJNSC_ILi128EEESG_SG_EEENS_10bfloat16_tEPNS6_IJlSD_NSC_ILi0EEEEEESI_SL_NS5_8TiledMMAINS5_8MMA_AtomIJNS5_20SM100_MMA_F16BF16_SSISI_SI_fLi128ELi128ELNS5_4UMMA5MajorE0ELSQ_0ELNSP_7ScaleInE0ELSR_0EEEEEENS5_6LayoutISE_NS6_IJSJ_SJ_SJ_EEEEENS6_IJNS5_10UnderscoreESX_SX_EEEEENS5_13SM90_TMA_LOADENS5_14ComposedLayoutINS5_7SwizzleILi3ELi4ELi3EEENS5_18smem_ptr_flag_bitsILi16EEENSU_INS6_IJNSC_ILi8EEENSC_ILi64EEEEEENS6_IJS17_SD_EEEEEEEvNS5_8identityES10_S1B_vS1C_EENS_8epilogue10collective18CollectiveEpilogueINS1E_31Sm100PtrArrayTmaWarpSpecializedILi4ELi2ELi32ELb1ELb0EEEJSH_NS6_IJNSU_ISG_SD_EENSU_INSC_ILi32EEESD_EEEEENS_6half_tEPNS6_IJSD_lSJ_EEES1N_S1P_NS1E_6fusion15FusionCallbacksIS1I_NS1Q_17LinearCombinationIS1N_fS1N_fLNS_15FloatRoundStyleE2EEESH_S1M_JEEENS5_5SM1004TMEM4LOAD26SM100_TMEM_LOAD_16dp256b4xES10_NS11_IS13_S15_NSU_INS6_IJS17_S16_EEENS6_IJSD_S17_EEEEEEENS5_17SM75_U16x8_LDSM_TENS5_14SM90_TMA_STOREES23_NS5_17SM90_U16x8_STSM_TENS5_39AutoVectorizingCopyWithAssumedAlignmentILi128EEEEEEvvEEEEvNT_6ParamsE) ;  /* 0xfffffee002d87950 */ /* 0x000fea0003c3ffff */
        .weak           $__internal_1_$__cuda_sm10x_tcgen05_guardrail_trap_phase_invalid_during_alloc
        .type           $__internal_1_$__cuda_sm10x_tcgen05_guardrail_trap_phase_invalid_during_alloc,@function
        .size           $__internal_1_$__cuda_sm10x_tcgen05_guardrail_trap_phase_invalid_during_alloc,($__internal_2_$__cuda_sm10x_tcgen05_guardrail_trap_unallocated_columns_being_dealloced - $__internal_1_$__cuda_sm10x_tcgen05_guardrail_trap_phase_invalid_during_alloc)
$__internal_1_$__cuda_sm10x_tcgen05_guardrail_trap_phase_invalid_during_alloc:
[----:B------:R-:W-:Y:S05]  /*11ca0*/  BPT.TRAP 0x1 ;  /* 0x000000040000795c */ /* 0x000fea0000300000 */
[----:B------:R-:W-:-:S04]  /*11cb0*/  MOV R3, 0x0 ;  /* 0x0000000000037802 */ /* 0x000fc80000000f00 */
[----:B------:R-:W-:Y:S05]  /*11cc0*/  RET.REL.NODEC R2 `(_ZN7cutlass13device_kernelINS_4gemm6kernel13GemmUniversalINS1_17GroupProblemShapeIN4cute5tupleIJiiiEEEEENS1_10collective13CollectiveMmaINS1_40MainloopSm100ArrayTmaUmmaWarpSpecializedILi2ELi8ELi4ENS6_IJNS5_1CILi1EEESD_SD_EEEEENS6_IJNSC_ILi128EEESG_SG_EEENS_10bfloat16_tEPNS6_IJlSD_NSC_ILi0EEEEEESI_SL_NS5_8TiledMMAINS5_8MMA_AtomIJNS5_20SM100_MMA_F16BF16_SSISI_SI_fLi128ELi128ELNS5_4UMMA5MajorE0ELSQ_0ELNSP_7ScaleInE0ELSR_0EEEEEENS5_6LayoutISE_NS6_IJSJ_SJ_SJ_EEEEENS6_IJNS5_10UnderscoreESX_SX_EEEEENS5_13SM90_TMA_LOADENS5_14ComposedLayoutINS5_7SwizzleILi3ELi4ELi3EEENS5_18smem_ptr_flag_bitsILi16EEENSU_INS6_IJNSC_ILi8EEENSC_ILi64EEEEEENS6_IJS17_SD_EEEEEEEvNS5_8identityES10_S1B_vS1C_EENS_8epilogue10collective18CollectiveEpilogueINS1E_31Sm100PtrArrayTmaWarpSpecializedILi4ELi2ELi32ELb1ELb0EEEJSH_NS6_IJNSU_ISG_SD_EENSU_INSC_ILi32EEESD_EEEEENS_6half_tEPNS6_IJSD_lSJ_EEES1N_S1P_NS1E_6fusion15FusionCallbacksIS1I_NS1Q_17LinearCombinationIS1N_fS1N_fLNS_15FloatRoundStyleE2EEESH_S1M_JEEENS5_5SM1004TMEM4LOAD26SM100_TMEM_LOAD_16dp256b4xES10_NS11_IS13_S15_NSU_INS6_IJS17_S16_EEENS6_IJSD_S17_EEEEEEENS5_17SM75_U16x8_LDSM_TENS5_14SM90_TMA_STOREES23_NS5_17SM90_U16x8_STSM_TENS5_39AutoVectorizingCopyWithAssumedAlignmentILi128EEEEEEvvEEEEvNT_6ParamsE) ;  /* 0xfffffee002cc7950 */ /* 0x000fea0003c3ffff */
        .weak           $__internal_2_$__cuda_sm10x_tcgen05_guardrail_trap_unallocated_columns_being_dealloced
        .type           $__internal_2_$__cuda_sm10x_tcgen05_guardrail_trap_unallocated_columns_being_dealloced,@function
        .size           $__internal_2_$__cuda_sm10x_tcgen05_guardrail_trap_unallocated_columns_being_dealloced,($__internal_3_$__cuda_sm20_div_u64 - $__internal_2_$__cuda_sm10x_tcgen05_guardrail_trap_unallocated_columns_being_dealloced)
$__internal_2_$__cuda_sm10x_tcgen05_guardrail_trap_unallocated_columns_being_dealloced:
[----:B------:R-:W-:Y:S05]  /*11cd0*/  BPT.TRAP 0x1 ;  /* 0x000000040000795c */ /* 0x000fea0000300000 */
[----:B------:R-:W-:-:S04]  /*11ce0*/  HFMA2 R3, -RZ, RZ, 0, 0 ;  /* 0x00000000ff037431 */ /* 0x000fc800000001ff */
[----:B------:R-:W-:Y:S05]  /*11cf0*/  RET.REL.NODEC R2 `(_ZN7cutlass13device_kernelINS_4gemm6kernel13GemmUniversalINS1_17GroupProblemShapeIN4cute5tupleIJiiiEEEEENS1_10collective13CollectiveMmaINS1_40MainloopSm100ArrayTmaUmmaWarpSpecializedILi2ELi8ELi4ENS6_IJNS5_1CILi1EEESD_SD_EEEEENS6_IJNSC_ILi128EEESG_SG_EEENS_10bfloat16_tEPNS6_IJlSD_NSC_ILi0EEEEEESI_SL_NS5_8TiledMMAINS5_8MMA_AtomIJNS5_20SM100_MMA_F16BF16_SSISI_SI_fLi128ELi128ELNS5_4UMMA5MajorE0ELSQ_0ELNSP_7ScaleInE0ELSR_0EEEEEENS5_6LayoutISE_NS6_IJSJ_SJ_SJ_EEEEENS6_IJNS5_10UnderscoreESX_SX_EEEEENS5_13SM90_TMA_LOADENS5_14ComposedLayoutINS5_7SwizzleILi3ELi4ELi3EEENS5_18smem_ptr_flag_bitsILi16EEENSU_INS6_IJNSC_ILi8EEENSC_ILi64EEEEEENS6_IJS17_SD_EEEEEEEvNS5_8identityES10_S1B_vS1C_EENS_8epilogue10collective18CollectiveEpilogueINS1E_31Sm100PtrArrayTmaWarpSpecializedILi4ELi2ELi32ELb1ELb0EEEJSH_NS6_IJNSU_ISG_SD_EENSU_INSC_ILi32EEESD_EEEEENS_6half_tEPNS6_IJSD_lSJ_EEES1N_S1P_NS1E_6fusion15FusionCallbacksIS1I_NS1Q_17LinearCombinationIS1N_fS1N_fLNS_15FloatRoundStyleE2EEESH_S1M_JEEENS5_5SM1004TMEM4LOAD26SM100_TMEM_LOAD_16dp256b4xES10_NS11_IS13_S15_NSU_INS6_IJS17_S16_EEENS6_IJSD_S17_EEEEEEENS5_17SM75_U16x8_LDSM_TENS5_14SM90_TMA_STOREES23_NS5_17SM90_U16x8_STSM_TENS5_39AutoVectorizingCopyWithAssumedAlignmentILi128EEEEEEvvEEEEvNT_6ParamsE) ;  /* 0xfffffee002c07950 */ /* 0x000fea0003c3ffff */
        .weak           $__internal_3_$__cuda_sm20_div_u64
        .type           $__internal_3_$__cuda_sm20_div_u64,@function
        .size           $__internal_3_$__cuda_sm20_div_u64,(.L_x_60 - $__internal_3_$__cuda_sm20_div_u64)
$__internal_3_$__cuda_sm20_div_u64:
[----:B------:R-:W-:Y:S01]  /*11d00*/  MOV R30, R14 ;  /* 0x0000000e001e7202 */ /* 0x000fe20000000f00 */
[----:B------:R-:W-:-:S04]  /*11d10*/  IMAD.MOV.U32 R31, RZ, RZ, R3 ;  /* 0x000000ffff1f7224 */ /* 0x000fc800078e0003 */
[----:B------:R-:W1:Y:S08]  /*11d20*/  I2F.U64.RP R23, R30 ;  /* 0x0000001e00177312 */ /* 0x000e700000309000 */
[----:B-1----:R-:W1:Y:S02]  /*11d30*/  MUFU.RCP R24, R23 ;  /* 0x0000001700187308 */ /* 0x002e640000001000 */
[----:B-1----:R-:W-:-:S06]  /*11d40*/  IADD3 R24, PT, PT, R24, 0x1ffffffe, RZ ;  /* 0x1ffffffe18187810 */ /* 0x002fcc0007ffe0ff */
[----:B------:R-:W1:Y:S02]  /*11d50*/  F2I.U64.TRUNC R24, R24 ;  /* 0x0000001800187311 */ /* 0x000e64000020d800 */
[----:B-1----:R-:W-:Y:S01]  /*11d60*/  IMAD.WIDE.U32 R26, R24, R14, RZ ;  /* 0x0000000e181a7225 */ /* 0x002fe200078e00ff */
[----:B------:R-:W-:-:S03]  /*11d70*/  MOV R29, R24 ;  /* 0x00000018001d7202 */ /* 0x000fc60000000f00 */
[----:B------:R-:W-:Y:S01]  /*11d80*/  IMAD R21, R24, R3, R27 ;  /* 0x0000000318157224 */ /* 0x000fe200078e021b */
[----:B------:R-:W-:-:S03]  /*11d90*/  IADD3 R27, P0, PT, RZ, -R26, RZ ;  /* 0x8000001aff1b7210 */ /* 0x000fc60007f1e0ff */
[----:B------:R-:W-:Y:S02]  /*11da0*/  IMAD R21, R25, R14, R21 ;  /* 0x0000000e19157224 */ /* 0x000fe400078e0215 */
[----:B------:R-:W-:-:S04]  /*11db0*/  IMAD.HI.U32 R28, R24, R27, RZ ;  /* 0x0000001b181c7227 */ /* 0x000fc800078e00ff */
[----:B------:R-:W-:-:S04]  /*11dc0*/  IMAD.X R21, RZ, RZ, ~R21, P0 ;  /* 0x000000ffff157224 */ /* 0x000fc800000e0e15 */
[----:B------:R-:W-:-:S04]  /*11dd0*/  IMAD.WIDE.U32 R28, P3, R24, R21, R28 ;  /* 0x00000015181c7225 */ /* 0x000fc8000786001c */
[C---:B------:R-:W-:Y:S02]  /*11de0*/  IMAD R26, R25.reuse, R21, RZ ;  /* 0x00000015191a7224 */ /* 0x040fe400078e02ff */
[----:B------:R-:W-:-:S04]  /*11df0*/  IMAD.HI.U32 R27, P1, R25, R27, R28 ;  /* 0x0000001b191b7227 */ /* 0x000fc8000782001c */
[----:B------:R-:W-:Y:S01]  /*11e00*/  IMAD.HI.U32 R21, R25, R21, RZ ;  /* 0x0000001519157227 */ /* 0x000fe200078e00ff */
[----:B------:R-:W-:-:S03]  /*11e10*/  IADD3 R27, P0, PT, R26, R27, RZ ;  /* 0x0000001b1a1b7210 */ /* 0x000fc60007f1e0ff */
[----:B------:R-:W-:Y:S02]  /*11e20*/  IMAD.X R24, R21, 0x1, R25, P3 ;  /* 0x0000000115187824 */ /* 0x000fe400018e0619 */
[----:B------:R-:W-:-:S03]  /*11e30*/  IMAD.WIDE.U32 R28, R27, R14, RZ ;  /* 0x0000000e1b1c7225 */ /* 0x000fc600078e00ff */
[----:B------:R-:W-:Y:S01]  /*11e40*/  IADD3.X R24, PT, PT, RZ, RZ, R24, P0, P1 ;  /* 0x000000ffff187210 */ /* 0x000fe200007e2418 */
[----:B------:R-:W-:Y:S01]  /*11e50*/  IMAD R21, R27, R3, R29 ;  /* 0x000000031b157224 */ /* 0x000fe200078e021d */
[----:B------:R-:W-:-:S03]  /*11e60*/  IADD3 R23, P0, PT, RZ, -R28, RZ ;  /* 0x8000001cff177210 */ /* 0x000fc60007f1e0ff */
[----:B------:R-:W-:Y:S02]  /*11e70*/  IMAD R21, R24, R14, R21 ;  /* 0x0000000e18157224 */ /* 0x000fe400078e0215 */
[----:B------:R-:W-:-:S03]  /*11e80*/  IMAD.HI.U32 R26, R27, R23, RZ ;  /* 0x000000171b1a7227 */ /* 0x000fc600078e00ff */
[----:B------:R-:W-:-:S05]  /*11e90*/  IADD3.X R21, PT, PT, RZ, ~R21, RZ, P0, !PT ;  /* 0x80000015ff157210 */ /* 0x000fca00007fe4ff */
[----:B------:R-:W-:-:S04]  /*11ea0*/  IMAD.WIDE.U32 R26, P3, R27, R21, R26 ;  /* 0x000000151b1a7225 */ /* 0x000fc8000786001a */
[C---:B------:R-:W-:Y:S02]  /*11eb0*/  IMAD R25, R24.reuse, R21, RZ ;  /* 0x0000001518197224 */ /* 0x040fe400078e02ff */
[----:B------:R-:W-:-:S04]  /*11ec0*/  IMAD.HI.U32 R26, P1, R24, R23, R26 ;  /* 0x00000017181a7227 */ /* 0x000fc8000782001a */
[----:B------:R-:W-:Y:S01]  /*11ed0*/  IMAD.HI.U32 R21, R24, R21, RZ ;  /* 0x0000001518157227 */ /* 0x000fe200078e00ff */
[----:B------:R-:W-:-:S03]  /*11ee0*/  IADD3 R25, P0, PT, R25, R26, RZ ;  /* 0x0000001a19197210 */ /* 0x000fc60007f1e0ff */
[----:B------:R-:W-:Y:S01]  /*11ef0*/  IMAD.MOV.U32 R27, RZ, RZ, RZ ;  /* 0x000000ffff1b7224 */ /* 0x000fe200078e00ff */
[----:B------:R-:W-:Y:S01]  /*11f00*/  IADD3.X R21, PT, PT, R21, R24, RZ, P3, !PT ;  /* 0x0000001815157210 */ /* 0x000fe20001ffe4ff */
[----:B------:R-:W-:-:S03]  /*11f10*/  IMAD.HI.U32 R26, R25, R15, RZ ;  /* 0x0000000f191a7227 */ /* 0x000fc600078e00ff */
[----:B------:R-:W-:Y:S01]  /*11f20*/  IADD3.X R21, PT, PT, RZ, RZ, R21, P0, P1 ;  /* 0x000000ffff157210 */ /* 0x000fe200007e2415 */
[----:B------:R-:W-:-:S04]  /*11f30*/  IMAD.WIDE.U32 R24, R25, R22, R26 ;  /* 0x0000001619187225 */ /* 0x000fc800078e001a */
[C---:B------:R-:W-:Y:S02]  /*11f40*/  IMAD R26, R21.reuse, R22, RZ ;  /* 0x00000016151a7224 */ /* 0x040fe400078e02ff */
[----:B------:R-:W-:-:S04]  /*11f50*/  IMAD.HI.U32 R23, P1, R21, R15, R24 ;  /* 0x0000000f15177227 */ /* 0x000fc80007820018 */
[----:B------:R-:W-:Y:S01]  /*11f60*/  IMAD.HI.U32 R21, R21, R22, RZ ;  /* 0x0000001615157227 */ /* 0x000fe200078e00ff */
[----:B------:R-:W-:-:S04]  /*11f70*/  IADD3 R26, P0, PT, R26, R23, RZ ;  /* 0x000000171a1a7210 */ /* 0x000fc80007f1e0ff */
[----:B------:R-:W-:Y:S01]  /*11f80*/  IADD3.X R21, PT, PT, R21, RZ, RZ, P1, !PT ;  /* 0x000000ff15157210 */ /* 0x000fe20000ffe4ff */
[C---:B------:R-:W-:Y:S01]  /*11f90*/  IMAD.WIDE.U32 R28, R26.reuse, R14, RZ ;  /* 0x0000000e1a1c7225 */ /* 0x040fe200078e00ff */
[C---:B------:R-:W-:Y:S02]  /*11fa0*/  IADD3 R25, PT, PT, R26.reuse, 0x1, RZ ;  /* 0x000000011a197810 */ /* 0x040fe40007ffe0ff */
[----:B------:R-:W-:Y:S01]  /*11fb0*/  IADD3.X R24, PT, PT, RZ, R21, RZ, P0, !PT ;  /* 0x00000015ff187210 */ /* 0x000fe200007fe4ff */
[----:B------:R-:W-:Y:S01]  /*11fc0*/  IMAD R23, R26, R3, R29 ;  /* 0x000000031a177224 */ /* 0x000fe200078e021d */
[----:B------:R-:W-:-:S03]  /*11fd0*/  IADD3 R21, P0, PT, -R28, R15, RZ ;  /* 0x0000000f1c157210 */ /* 0x000fc60007f1e1ff */
[-C--:B------:R-:W-:Y:S01]  /*11fe0*/  IMAD R23, R24, R14.reuse, R23 ;  /* 0x0000000e18177224 */ /* 0x080fe200078e0217 */
[----:B------:R-:W-:Y:S02]  /*11ff0*/  ISETP.GE.U32.AND P3, PT, R21, R14, PT ;  /* 0x0000000e1500720c */ /* 0x000fe40003f66070 */
[----:B------:R-:W-:Y:S01]  /*12000*/  IADD3 R24, P1, PT, -R14, R21, RZ ;  /* 0x000000150e187210 */ /* 0x000fe20007f3e1ff */
[----:B------:R-:W-:-:S05]  /*12010*/  IMAD.X R22, R22, 0x1, ~R23, P0 ;  /* 0x0000000116167824 */ /* 0x000fca00000e0e17 */
[----:B------:R-:W-:Y:S02]  /*12020*/  ISETP.GE.U32.AND.EX P0, PT, R22, R3, PT, P3 ;  /* 0x000000031600720c */ /* 0x000fe40003f06130 */
[----:B------:R-:W-:Y:S02]  /*12030*/  IADD3.X R23, PT, PT, ~R3, R22, RZ, P1, !PT ;  /* 0x0000001603177210 */ /* 0x000fe40000ffe5ff */
[----:B------:R-:W-:Y:S02]  /*12040*/  SEL R21, R24, R21, P0 ;  /* 0x0000001518157207 */ /* 0x000fe40000000000 */
[----:B------:R-:W-:Y:S02]  /*12050*/  SEL R25, R25, R26, P0 ;  /* 0x0000001a19197207 */ /* 0x000fe40000000000 */
[----:B------:R-:W-:Y:S01]  /*12060*/  SEL R22, R23, R22, P0 ;  /* 0x0000001617167207 */ /* 0x000fe20000000000 */
[----:B------:R-:W-:Y:S01]  /*12070*/  HFMA2 R23, -RZ, RZ, 0, 0 ;  /* 0x00000000ff177431 */ /* 0x000fe200000001ff */
[----:B------:R-:W-:Y:S01]  /*12080*/  ISETP.GE.U32.AND P1, PT, R21, R14, PT ;  /* 0x0000000e1500720c */ /* 0x000fe20003f26070 */
[----:B------:R-:W-:Y:S01]  /*12090*/  VIADD R24, R25, 0x1 ;  /* 0x0000000119187836 */ /* 0x000fe20000000000 */
[----:B------:R-:W-:-:S02]  /*120a0*/  ISETP.NE.U32.AND P0, PT, R14, RZ, PT ;  /* 0x000000ff0e00720c */ /* 0x000fc40003f05070 */
[----:B------:R-:W-:Y:S02]  /*120b0*/  ISETP.GE.U32.AND.EX P1, PT, R22, R3, PT, P1 ;  /* 0x000000031600720c */ /* 0x000fe40003f26110 */
[----:B------:R-:W-:Y:S02]  /*120c0*/  MOV R22, R2 ;  /* 0x0000000200167202 */ /* 0x000fe40000000f00 */
[----:B------:R-:W-:Y:S02]  /*120d0*/  ISETP.NE.AND.EX P0, PT, R3, RZ, PT, P0 ;  /* 0x000000ff0300720c */ /* 0x000fe40003f05300 */
[----:B------:R-:W-:-:S04]  /*120e0*/  SEL R3, R24, R25, P1 ;  /* 0x0000001918037207 */ /* 0x000fc80000800000 */
[----:B------:R-:W-:Y:S01]  /*120f0*/  SEL R3, R3, 0xffffffff, P0 ;  /* 0xffffffff03037807 */ /* 0x000fe20000000000 */
[----:B------:R-:W-:Y:S06]  /*12100*/  RET.REL.NODEC R22 `(_ZN7cutlass13device_kernelINS_4gemm6kernel13GemmUniversalINS1_17GroupProblemShapeIN4cute5tupleIJiiiEEEEENS1_10collective13CollectiveMmaINS1_40MainloopSm100ArrayTmaUmmaWarpSpecializedILi2ELi8ELi4ENS6_IJNS5_1CILi1EEESD_SD_EEEEENS6_IJNSC_ILi128EEESG_SG_EEENS_10bfloat16_tEPNS6_IJlSD_NSC_ILi0EEEEEESI_SL_NS5_8TiledMMAINS5_8MMA_AtomIJNS5_20SM100_MMA_F16BF16_SSISI_SI_fLi128ELi128ELNS5_4UMMA5MajorE0ELSQ_0ELNSP_7ScaleInE0ELSR_0EEEEEENS5_6LayoutISE_NS6_IJSJ_SJ_SJ_EEEEENS6_IJNS5_10UnderscoreESX_SX_EEEEENS5_13SM90_TMA_LOADENS5_14ComposedLayoutINS5_7SwizzleILi3ELi4ELi3EEENS5_18smem_ptr_flag_bitsILi16EEENSU_INS6_IJNSC_ILi8EEENSC_ILi64EEEEEENS6_IJS17_SD_EEEEEEEvNS5_8identityES10_S1B_vS1C_EENS_8epilogue10collective18CollectiveEpilogueINS1E_31Sm100PtrArrayTmaWarpSpecializedILi4ELi2ELi32ELb1ELb0EEEJSH_NS6_IJNSU_ISG_SD_EENSU_INSC_ILi32EEESD_EEEEENS_6half_tEPNS6_IJSD_lSJ_EEES1N_S1P_NS1E_6fusion15FusionCallbacksIS1I_NS1Q_17LinearCombinationIS1N_fS1N_fLNS_15FloatRoundStyleE2EEESH_S1M_JEEENS5_5SM1004TMEM4LOAD26SM100_TMEM_LOAD_16dp256b4xES10_NS11_IS13_S15_NSU_INS6_IJS17_S16_EEENS6_IJSD_S17_EEEEEEENS5_17SM75_U16x8_LDSM_TENS5_14SM90_TMA_STOREES23_NS5_17SM90_U16x8_STSM_TENS5_39AutoVectorizingCopyWithAssumedAlignmentILi128EEEEEEvvEEEEvNT_6ParamsE) ;  /* 0xfffffedc16bc7950 */ /* 0x000fec0003c3ffff */
.L_x_60:
        /* <DEDUP_REMOVED lines=29> */
[----:B------:R-:W-:Y:S02]  /*122e0*/  HFMA2 R29, -RZ, RZ, 0, 0 ;  /* 0x00000000ff1d7431 */ /* 0x000fe400000001ff */
[----:B------:R-:W-:Y:S01]  /*122f0*/  IMAD.HI.U32 R28, R25, R23, RZ ;  /* 0x00000017191c7227 */ /* 0x000fe200078e00ff */
[----:B------:R-:W-:-:S03]  /*12300*/  IADD3 R27, P0, PT, R27, R24, RZ ;  /* 0x000000181b1b7210 */ /* 0x000fc60007f1e0ff */
[----:B------:R-:W-:Y:S02]  /*12310*/  IMAD.X R24, R28, 0x1, R25, P2 ;  /* 0x000000011c187824 */ /* 0x000fe400010e0619 */
        /* <DEDUP_REMOVED lines=8> */
[----:B------:R-:W-:-:S04]  /*123a0*/  IMAD.WIDE.U32 R28, R23, R20, RZ ;  /* 0x00000014171c7225 */ /* 0x000fc800078e00ff */
[----:B------:R-:W-:Y:S01]  /*123b0*/  IMAD.X R24, RZ, RZ, R24, P0 ;  /* 0x000000ffff187224 */ /* 0x000fe200000e0618 */
[----:B------:R-:W-:Y:S01]  /*123c0*/  IADD3 R25, P0, PT, -R28, R22, RZ ;  /* 0x000000161c197210 */ /* 0x000fe20007f1e1ff */
[C---:B------:R-:W-:Y:S02]  /*123d0*/  IMAD R27, R23.reuse, R3, R29 ;  /* 0x00000003171b7224 */ /* 0x040fe400078e021d */
[----:B------:R-:W-:Y:S01]  /*123e0*/  VIADD R30, R23, 0x1 ;  /* 0x00000001171e7836 */ /* 0x000fe20000000000 */
[-C--:B------:R-:W-:Y:S01]  /*123f0*/  ISETP.GE.U32.AND P2, PT, R25, R20.reuse, PT ;  /* 0x000000141900720c */ /* 0x080fe20003f46070 */
[----:B------:R-:W-:Y:S01]  /*12400*/  IMAD R24, R24, R20, R27 ;  /* 0x0000001418187224 */ /* 0x000fe200078e021b */
[----:B------:R-:W-:-:S04]  /*12410*/  IADD3 R28, P1, PT, -R20, R25, RZ ;  /* 0x00000019141c7210 */ /* 0x000fc80007f3e1ff */
[----:B------:R-:W-:-:S04]  /*12420*/  IADD3.X R24, PT, PT, ~R24, R21, RZ, P0, !PT ;  /* 0x0000001518187210 */ /* 0x000fc800007fe5ff */
[----:B------:R-:W-:Y:S02]  /*12430*/  ISETP.GE.U32.AND.EX P0, PT, R24, R3, PT, P2 ;  /* 0x000000031800720c */ /* 0x000fe40003f06120 */
[-C--:B------:R-:W-:Y:S02]  /*12440*/  IADD3.X R21, PT, PT, ~R3, R24.reuse, RZ, P1, !PT ;  /* 0x0000001803157210 */ /* 0x080fe40000ffe5ff */
[----:B------:R-:W-:Y:S02]  /*12450*/  SEL R25, R28, R25, P0 ;  /* 0x000000191c197207 */ /* 0x000fe40000000000 */
[----:B------:R-:W-:Y:S02]  /*12460*/  SEL R24, R21, R24, P0 ;  /* 0x0000001815187207 */ /* 0x000fe40000000000 */
[----:B------:R-:W-:Y:S02]  /*12470*/  SEL R30, R30, R23, P0 ;  /* 0x000000171e1e7207 */ /* 0x000fe40000000000 */
[----:B------:R-:W-:-:S02]  /*12480*/  ISETP.GE.U32.AND P1, PT, R25, R20, PT ;  /* 0x000000141900720c */ /* 0x000fc40003f26070 */
[----:B------:R-:W-:Y:S02]  /*12490*/  ISETP.NE.U32.AND P0, PT, R20, RZ, PT ;  /* 0x000000ff1400720c */ /* 0x000fe40003f05070 */
[----:B------:R-:W-:Y:S02]  /*124a0*/  IADD3 R21, PT, PT, R30, 0x1, RZ ;  /* 0x000000011e157810 */ /* 0x000fe40007ffe0ff */
[----:B------:R-:W-:Y:S02]  /*124b0*/  ISETP.GE.U32.AND.EX P1, PT, R24, R3, PT, P1 ;  /* 0x000000031800720c */ /* 0x000fe40003f26110 */
[----:B------:R-:W-:Y:S02]  /*124c0*/  ISETP.NE.AND.EX P0, PT, R3, RZ, PT, P0 ;  /* 0x000000ff0300720c */ /* 0x000fe40003f05300 */
[----:B------:R-:W-:Y:S02]  /*124d0*/  MOV R3, 0x0 ;  /* 0x0000000000037802 */ /* 0x000fe40000000f00 */
[----:B------:R-:W-:-:S04]  /*124e0*/  SEL R21, R21, R30, P1 ;  /* 0x0000001e15157207 */ /* 0x000fc80000800000 */
[----:B------:R-:W-:Y:S01]  /*124f0*/  SEL R21, R21, 0xffffffff, P0 ;  /* 0xffffffff15157807 */ /* 0x000fe20000000000 */
[----:B------:R-:W-:Y:S06]  /*12500*/  RET.REL.NODEC R2 `(_ZN7cutlass13device_kernelINS_4gemm6kernel13GemmUniversalINS1_17GroupProblemShapeIN4cute5tupleIJiiiEEEEENS1_10collective13CollectiveMmaINS1_40MainloopSm100ArrayTmaUmmaWarpSpecializedILi2ELi8ELi4ENS6_IJNS5_1CILi1EEESD_SD_EEEEENS6_IJNSC_ILi128EEESG_SG_EEENS_10bfloat16_tEPNS6_IJlSD_NSC_ILi0EEEEEESI_SL_NS5_8TiledMMAINS5_8MMA_AtomIJNS5_20SM100_MMA_F16BF16_SSISI_SI_fLi128ELi128ELNS5_4UMMA5MajorE0ELSQ_0ELNSP_7ScaleInE0ELSR_0EEEEEENS5_6LayoutISE_NS6_IJSJ_SJ_SJ_EEEEENS6_IJNS5_10UnderscoreESX_SX_EEEEENS5_13SM90_TMA_LOADENS5_14ComposedLayoutINS5_7SwizzleILi3ELi4ELi3EEENS5_18smem_ptr_flag_bitsILi16EEENSU_INS6_IJNSC_ILi8EEENSC_ILi64EEEEEENS6_IJS17_SD_EEEEEEEvNS5_8identityES10_S1B_vS1C_EENS_8epilogue10collective18CollectiveEpilogueINS1E_31Sm100PtrArrayTmaWarpSpecializedILi4ELi2ELi32ELb1ELb0EEEJSH_NS6_IJNSU_ISG_SD_EENSU_INSC_ILi32EEESD_EEEEENS_6half_tEPNS6_IJSD_lSJ_EEES1N_S1P_NS1E_6fusion15FusionCallbacksIS1I_NS1Q_17LinearCombinationIS1N_fS1N_fLNS_15FloatRoundStyleE2EEESH_S1M_JEEENS5_5SM1004TMEM4LOAD26SM100_TMEM_LOAD_16dp256b4xES10_NS11_IS13_S15_NSU_INS6_IJS17_S16_EEENS6_IJSD_S17_EEEEEEENS5_17SM75_U16x8_LDSM_TENS5_14SM90_TMA_STOREES23_NS5_17SM90_U16x8_STSM_TENS5_39AutoVectorizingCopyWithAssumedAlignmentILi128EEEEEEvvEEEEvNT_6ParamsE) ;  /* 0xfffffed802bc7950 */ /* 0x000fec0003c3ffff */
.L_x_271:
[----:B------:R-:W-:-:S00]  /*12510*/  BRA `(.L_x_271) ;  /* 0xfffffffc00fc7947 */ /* 0x000fc0000383ffff */
[----:B------:R-:W-:-:S00]  /*12520*/  NOP ;  /* 0x0000000000007918 */ /* 0x000fc00000000000 */
        /* <DEDUP_REMOVED lines=13> */
.L_x_283:


//--------------------- .nv.global.init           --------------------------
	.section	.nv.global.init,"aw",@progbits
.nv.global.init:
	.type		$str$26,@object
	.size		$str$26,($str$27 - $str$26)
$str$26:
        /*0000*/ 	.byte	0x28, 0x61, 0x64, 0x64, 0x72, 0x65, 0x73, 0x73, 0x20, 0x26, 0x20, 0x6d, 0x61, 0x73, 0x6b, 0x29
        /*0010*/ 	.byte	0x20, 0x3d, 0x3d, 0x20, 0x30, 0x00
	.type		$str$27,@object
	.size		$str$27,($str$25 - $str$27)
$str$27:
        /*0016*/ 	.byte	0x2f, 0x74, 0x6d, 0x70, 0x2f, 0x63, 0x75, 0x74, 0x6c, 0x61, 0x73, 0x73, 0x5f, 0x73, 0x77, 0x65
        /*0026*/ 	.byte	0x65, 0x70, 0x5f, 0x73, 0x72, 0x63, 0x2f, 0x69, 0x6e, 0x63, 0x6c, 0x75, 0x64, 0x65, 0x2f, 0x63
        /*0036*/ 	.byte	0x75, 0x74, 0x65, 0x2f, 0x70, 0x6f, 0x69, 0x6e, 0x74, 0x65, 0x72, 0x5f, 0x66, 0x6c, 0x61, 0x67
        /*0046*/ 	.byte	0x67, 0x65, 0x64, 0x2e, 0x68, 0x70, 0x70, 0x00
	.type		$str$25,@object
	.size		$str$25,($str$24 - $str$25)
$str$25:
        /*004e*/ 	.byte	0x2f, 0x74, 0x6d, 0x70, 0x2f, 0x63, 0x75, 0x74, 0x6c, 0x61, 0x73, 0x73, 0x5f, 0x73, 0x77, 0x65
        /*005e*/ 	.byte	0x65, 0x70, 0x5f, 0x73, 0x72, 0x63, 0x2f, 0x69, 0x6e, 0x63, 0x6c, 0x75, 0x64, 0x65, 0x2f, 0x63
        /*006e*/ 	.byte	0x75, 0x74, 0x65, 0x2f, 0x61, 0x74, 0x6f, 0x6d, 0x2f, 0x63, 0x6f, 0x70, 0x79, 0x5f, 0x74, 0x72
        /*007e*/ 	.byte	0x61, 0x69, 0x74, 0x73, 0x5f, 0x73, 0x6d, 0x31, 0x30, 0x30, 0x2e, 0x68, 0x70, 0x70, 0x00
	.type		$str$24,@object
	.size		$str$24,(__unnamed_1 - $str$24)
$str$24:
        /*008d*/ 	.byte	0x28, 0x28, 0x75, 0x69, 0x6e, 0x74, 0x33, 0x32, 0x5f, 0x74, 0x28, 0x74, 0x68, 0x72, 0x65, 0x61
        /*009d*/ 	.byte	0x64, 0x49, 0x64, 0x78, 0x2e, 0x78, 0x29, 0x20, 0x2f, 0x20, 0x33, 0x32, 0x29, 0x20, 0x25, 0x20
        /*00ad*/ 	.byte	0x34, 0x29, 0x20, 0x3d, 0x3d, 0x20, 0x28, 0x28, 0x28, 0x74, 0x6d, 0x65, 0x6d, 0x5f, 0x61, 0x64
        /*00bd*/ 	.byte	0x64, 0x72, 0x20, 0x3e, 0x3e, 0x20, 0x31, 0x36, 0x29, 0x20, 0x2f, 0x20, 0x33, 0x32, 0x29, 0x20
        /*00cd*/ 	.byte	0x25, 0x20, 0x34, 0x29, 0x00
	.type		__unnamed_1,@object
	.size		__unnamed_1,(__unnamed_2 - __unnamed_1)
__unnamed_1:
        /*00d2*/ 	.byte	0x61, 0x75, 0x74, 0x6f, 0x20, 0x63, 0x75, 0x74, 0x65, 0x3a, 0x3a, 0x61, 0x73, 0x5f, 0x70, 0x6f
        /* <DEDUP_REMOVED lines=24> */
        /*0262*/ 	.byte	0x39, 0x36, 0x3e, 0x3e, 0x3e, 0x3e, 0x5d, 0x00
	.type		__unnamed_2,@object
	.size		__unnamed_2,(.L_2 - __unnamed_2)
__unnamed_2:
        /* <DEDUP_REMOVED lines=42> */
        /*050a*/ 	.byte	0x3e, 0x5d, 0x00
.L_2:


//--------------------- .nv.shared._ZN7cutlass13device_kernelINS_4gemm6kernel13GemmUniversalINS1_17GroupProblemShapeIN4cute5tupleIJiiiEEEEENS1_10collective13CollectiveMmaINS1_40MainloopSm100ArrayTmaUmmaWarpSpecializedILi2ELi8ELi4ENS6_IJNS5_1CILi1EEESD_SD_EEEEENS6_IJNSC_ILi128EEESG_SG_EEENS_10bfloat16_tEPNS6_IJlSD_NSC_ILi0EEEEEESI_SL_NS5_8TiledMMAINS5_8MMA_AtomIJNS5_20SM100_MMA_F16BF16_SSISI_SI_fLi128ELi128ELNS5_4UMMA5MajorE0ELSQ_0ELNSP_7ScaleInE0ELSR_0EEEEEENS5_6LayoutISE_NS6_IJSJ_SJ_SJ_EEEEENS6_IJNS5_10UnderscoreESX_SX_EEEEENS5_13SM90_TMA_LOADENS5_14ComposedLayoutINS5_7SwizzleILi3ELi4ELi3EEENS5_18smem_ptr_flag_bitsILi16EEENSU_INS6_IJNSC_ILi8EEENSC_ILi64EEEEEENS6_IJS17_SD_EEEEEEEvNS5_8identityES10_S1B_vS1C_EENS_8epilogue10collective18CollectiveEpilogueINS1E_31Sm100PtrArrayTmaWarpSpecializedILi4ELi2ELi32ELb1ELb0EEEJSH_NS6_IJNSU_ISG_SD_EENSU_INSC_ILi32EEESD_EEEEENS_6half_tEPNS6_IJSD_lSJ_EEES1N_S1P_NS1E_6fusion15FusionCallbacksIS1I_NS1Q_17LinearCombinationIS1N_fS1N_fLNS_15FloatRoundStyleE2EEESH_S1M_JEEENS5_5SM1004TMEM4LOAD26SM100_TMEM_LOAD_16dp256b4xES10_NS11_IS13_S15_NSU_INS6_IJS17_S16_EEENS6_IJSD_S17_EEEEEEENS5_17SM75_U16x8_LDSM_TENS5_14SM90_TMA_STOREES23_NS5_17SM90_U16x8_STSM_TENS5_39AutoVectorizingCopyWithAssumedAlignmentILi128EEEEEEvvEEEEvNT_6ParamsE --------------------------
	.section	.nv.shared._ZN7cutlass13device_kernelINS_4gemm6kernel13GemmUniversalINS1_17GroupProblemShapeIN4cute5tupleIJiiiEEEEENS1_10collective13CollectiveMmaINS1_40MainloopSm100ArrayTmaUmmaWarpSpecializedILi2ELi8ELi4ENS6_IJNS5_1CILi1EEESD_SD_EEEEENS6_IJNSC_ILi128EEESG_SG_EEENS_10bfloat16_tEPNS6_IJlSD_NSC_ILi0EEEEEESI_SL_NS5_8TiledMMAINS5_8MMA_AtomIJNS5_20SM100_MMA_F16BF16_SSISI_SI_fLi128ELi128ELNS5_4UMMA5MajorE0ELSQ_0ELNSP_7ScaleInE0ELSR_0EEEEEENS5_6LayoutISE_NS6_IJSJ_SJ_SJ_EEEEENS6_IJNS5_10UnderscoreESX_SX_EEEEENS5_13SM90_TMA_LOADENS5_14ComposedLayoutINS5_7SwizzleILi3ELi4ELi3EEENS5_18smem_ptr_flag_bitsILi16EEENSU_INS6_IJNSC_ILi8EEENSC_ILi64EEEEEENS6_IJS17_SD_EEEEEEEvNS5_8identityES10_S1B_vS1C_EENS_8epilogue10collective18CollectiveEpilogueINS1E_31Sm100PtrArrayTmaWarpSpecializedILi4ELi2ELi32ELb1ELb0EEEJSH_NS6_IJNSU_ISG_SD_EENSU_INSC_ILi32EEESD_EEEEENS_6half_tEPNS6_IJSD_lSJ_EEES1N_S1P_NS1E_6fusion15FusionCallbacksIS1I_NS1Q_17LinearCombinationIS1N_fS1N_fLNS_15FloatRoundStyleE2EEESH_S1M_JEEENS5_5SM1004TMEM4LOAD26SM100_TMEM_LOAD_16dp256b4xES10_NS11_IS13_S15_NSU_INS6_IJS17_S16_EEENS6_IJSD_S17_EEEEEEENS5_17SM75_U16x8_LDSM_TENS5_14SM90_TMA_STOREES23_NS5_17SM90_U16x8_STSM_TENS5_39AutoVectorizingCopyWithAssumedAlignmentILi128EEEEEEvvEEEEvNT_6ParamsE,"aw",@nobits
	.sectionflags	@""
	.align	16
	.zero		1024


//--------------------- .nv.shared.reserved.0     --------------------------
	.section	.nv.shared.reserved.0,"aw",@nobits
	.weak		__nv_reservedSMEM_offset_0_alias
	.size		__nv_reservedSMEM_offset_0_alias, 0, 64
	.other		__nv_reservedSMEM_offset_0_alias,@"STO_CUDA_RESERVED_SHARED STV_DEFAULT"
__nv_reservedSMEM_offset_0_alias:
	.zero		0
.nv.shared.reserved.0:
	.zero		64
	.weak		__nv_reservedSMEM_tcgen05_partition
	.type		__nv_reservedSMEM_tcgen05_partition,@object
	.size		__nv_reservedSMEM_tcgen05_partition,(.L_0 - __nv_reservedSMEM_tcgen05_partition)
__nv_reservedSMEM_tcgen05_partition:
	.zero		32
.L_0:


//--------------------- .nv.global                --------------------------
	.section	.nv.global,"aw",@nobits
.nv.global:
	.type		_ZN39_INTERNAL_0a08ef6f_4_k_cu_745f1156_27814cute1_E,@object
	.size		_ZN39_INTERNAL_0a08ef6f_4_k_cu_745f1156_27814cute1_E,(_ZN39_INTERNAL_0a08ef6f_4_k_cu_745f1156_27814cuda3std3__45__cpo6cbeginE - _ZN39_INTERNAL_0a08ef6f_4_k_cu_745f1156_27814cute1_E)
_ZN39_INTERNAL_0a08ef6f_4_k_cu_745f1156_27814cute1_E:
	.zero		1
	.type		_ZN39_INTERNAL_0a08ef6f_4_k_cu_745f1156_27814cuda3std3__45__cpo6cbeginE,@object
	.size		_ZN39_INTERNAL_0a08ef6f_4_k_cu_745f1156_27814cuda3std3__45__cpo6cbeginE,(_ZN39_INTERNAL_0a08ef6f_4_k_cu_745f1156_27814cuda3std3__48in_placeE - _ZN39_INTERNAL_0a08ef6f_4_k_cu_745f1156_27814cuda3std3__45__cpo6cbeginE)
_ZN39_INTERNAL_0a08ef6f_4_k_cu_745f1156_27814cuda3std3__45__cpo6cbeginE:
	.zero		1
	.type		_ZN39_INTERNAL_0a08ef6f_4_k_cu_745f1156_27814cuda3std3__48in_placeE,@object
	.size		_ZN39_INTERNAL_0a08ef6f_4_k_cu_745f1156_27814cuda3std3__48in_placeE,(_ZN39_INTERNAL_0a08ef6f_4_k_cu_745f1156_27814cuda3std6ranges3__45__cpo9iter_moveE - _ZN39_INTERNAL_0a08ef6f_4_k_cu_745f1156_27814cuda3std3__48in_placeE)
_ZN39_INTERNAL_0a08ef6f_4_k_cu_745f1156_27814cuda3std3__48in_placeE:
	.zero		1
	.type		_ZN39_INTERNAL_0a08ef6f_4_k_cu_745f1156_27814cuda3std6ranges3__45__cpo9iter_moveE,@object
	.size		_ZN39_INTERNAL_0a08ef6f_4_k_cu_745f1156_27814cuda3std6ranges3__45__cpo9iter_moveE,(_ZN39_INTERNAL_0a08ef6f_4_k_cu_745f1156_27814cuda3std3__45__cpo5beginE - _ZN39_INTERNAL_0a08ef6f_4_k_cu_745f1156_27814cuda3std6ranges3__45__cpo9iter_moveE)
_ZN39_INTERNAL_0a08ef6f_4_k_cu_745f1156_27814cuda3std6ranges3__45__cpo9iter_moveE:
	.zero		1
	.type		_ZN39_INTERNAL_0a08ef6f_4_k_cu_745f1156_27814cuda3std3__45__cpo5beginE,@object
	.size		_ZN39_INTERNAL_0a08ef6f_4_k_cu_745f1156_27814cuda3std3__45__cpo5beginE,(_ZN39_INTERNAL_0a08ef6f_4_k_cu_745f1156_27814cuda3std3__441_GLOBAL__N__0a08ef6f_4_k_cu_745f1156_27816ignoreE - _ZN39_INTERNAL_0a08ef6f_4_k_cu_745f1156_27814cuda3std3__45__cpo5beginE)
_ZN39_INTERNAL_0a08ef6f_4_k_cu_745f1156_27814cuda3std3__45__cpo5beginE:
	.zero		1
	.type		_ZN39_INTERNAL_0a08ef6f_4_k_cu_745f1156_27814cuda3std3__441_GLOBAL__N__0a08ef6f_4_k_cu_745f1156_27816ignoreE,@object
	.size		_ZN39_INTERNAL_0a08ef6f_4_k_cu_745f1156_27814cuda3std3__441_GLOBAL__N__0a08ef6f_4_k_cu_745f1156_27816ignoreE,(_ZN39_INTERNAL_0a08ef6f_4_k_cu_745f1156_27814cute7productE - _ZN39_INTERNAL_0a08ef6f_4_k_cu_745f1156_27814cuda3std3__441_GLOBAL__N__0a08ef6f_4_k_cu_745f1156_27816ignoreE)
_ZN39_INTERNAL_0a08ef6f_4_k_cu_745f1156_27814cuda3std3__441_GLOBAL__N__0a08ef6f_4_k_cu_745f1156_27816ignoreE:
	.zero		1
	.type		_ZN39_INTERNAL_0a08ef6f_4_k_cu_745f1156_27814cute7productE,@object
	.size		_ZN39_INTERNAL_0a08ef6f_4_k_cu_745f1156_27814cute7productE,(_ZN39_INTERNAL_0a08ef6f_4_k_cu_745f1156_27814cuda3std3__45__cpo3endE - _ZN39_INTERNAL_0a08ef6f_4_k_cu_745f1156_27814cute7productE)
_ZN39_INTERNAL_0a08ef6f_4_k_cu_745f1156_27814cute7productE:
	.zero		1
	.type		_ZN39_INTERNAL_0a08ef6f_4_k_cu_745f1156_27814cuda3std3__45__cpo3endE,@object
	.size		_ZN39_INTERNAL_0a08ef6f_4_k_cu_745f1156_27814cuda3std3__45__cpo3endE,(_ZN39_INTERNAL_0a08ef6f_4_k_cu_745f1156_27814cuda3std3__419piecewise_constructE - _ZN39_INTERNAL_0a08ef6f_4_k_cu_745f1156_27814cuda3std3__45__cpo3endE)
_ZN39_INTERNAL_0a08ef6f_4_k_cu_745f1156_27814cuda3std3__45__cpo3endE:
	.zero		1
	.type		_ZN39_INTERNAL_0a08ef6f_4_k_cu_745f1156_27814cuda3std3__419piecewise_constructE,@object
	.size		_ZN39_INTERNAL_0a08ef6f_4_k_cu_745f1156_27814cuda3std3__419piecewise_constructE,(_ZN39_INTERNAL_0a08ef6f_4_k_cu_745f1156_27814cuda3std3__45__cpo4cendE - _ZN39_INTERNAL_0a08ef6f_4_k_cu_745f1156_27814cuda3std3__419piecewise_constructE)
_ZN39_INTERNAL_0a08ef6f_4_k_cu_745f1156_27814cuda3std3__419piecewise_constructE:
	.zero		1
	.type		_ZN39_INTERNAL_0a08ef6f_4_k_cu_745f1156_27814cuda3std3__45__cpo4cendE,@object
	.size		_ZN39_INTERNAL_0a08ef6f_4_k_cu_745f1156_27814cuda3std3__45__cpo4cendE,(_ZN39_INTERNAL_0a08ef6f_4_k_cu_745f1156_27814cuda3std6ranges3__45__cpo4swapE - _ZN39_INTERNAL_0a08ef6f_4_k_cu_745f1156_27814cuda3std3__45__cpo4cendE)
_ZN39_INTERNAL_0a08ef6f_4_k_cu_745f1156_27814cuda3std3__45__cpo4cendE:
	.zero		1
	.type		_ZN39_INTERNAL_0a08ef6f_4_k_cu_745f1156_27814cuda3std6ranges3__45__cpo4swapE,@object
	.size		_ZN39_INTERNAL_0a08ef6f_4_k_cu_745f1156_27814cuda3std6ranges3__45__cpo4swapE,(.L_10 - _ZN39_INTERNAL_0a08ef6f_4_k_cu_745f1156_27814cuda3std6ranges3__45__cpo4swapE)
_ZN39_INTERNAL_0a08ef6f_4_k_cu_745f1156_27814cuda3std6ranges3__45__cpo4swapE:
	.zero		1
.L_10:


//--------------------- .nv.constant0._ZN7cutlass13device_kernelINS_4gemm6kernel13GemmUniversalINS1_17GroupProblemShapeIN4cute5tupleIJiiiEEEEENS1_10collective13CollectiveMmaINS1_40MainloopSm100ArrayTmaUmmaWarpSpecializedILi2ELi8ELi4ENS6_IJNS5_1CILi1EEESD_SD_EEEEENS6_IJNSC_ILi128EEESG_SG_EEENS_10bfloat16_tEPNS6_IJlSD_NSC_ILi0EEEEEESI_SL_NS5_8TiledMMAINS5_8MMA_AtomIJNS5_20SM100_MMA_F16BF16_SSISI_SI_fLi128ELi128ELNS5_4UMMA5MajorE0ELSQ_0ELNSP_7ScaleInE0ELSR_0EEEEEENS5_6LayoutISE_NS6_IJSJ_SJ_SJ_EEEEENS6_IJNS5_10UnderscoreESX_SX_EEEEENS5_13SM90_TMA_LOADENS5_14ComposedLayoutINS5_7SwizzleILi3ELi4ELi3EEENS5_18smem_ptr_flag_bitsILi16EEENSU_INS6_IJNSC_ILi8EEENSC_ILi64EEEEEENS6_IJS17_SD_EEEEEEEvNS5_8identityES10_S1B_vS1C_EENS_8epilogue10collective18CollectiveEpilogueINS1E_31Sm100PtrArrayTmaWarpSpecializedILi4ELi2ELi32ELb1ELb0EEEJSH_NS6_IJNSU_ISG_SD_EENSU_INSC_ILi32EEESD_EEEEENS_6half_tEPNS6_IJSD_lSJ_EEES1N_S1P_NS1E_6fusion15FusionCallbacksIS1I_NS1Q_17LinearCombinationIS1N_fS1N_fLNS_15FloatRoundStyleE2EEESH_S1M_JEEENS5_5SM1004TMEM4LOAD26SM100_TMEM_LOAD_16dp256b4xES10_NS11_IS13_S15_NSU_INS6_IJS17_S16_EEENS6_IJSD_S17_EEEEEEENS5_17SM75_U16x8_LDSM_TENS5_14SM90_TMA_STOREES23_NS5_17SM90_U16x8_STSM_TENS5_39AutoVectorizingCopyWithAssumedAlignmentILi128EEEEEEvvEEEEvNT_6ParamsE --------------------------
	.section	.nv.constant0._ZN7cutlass13device_kernelINS_4gemm6kernel13GemmUniversalINS1_17GroupProblemShapeIN4cute5tupleIJiiiEEEEENS1_10collective13CollectiveMmaINS1_40MainloopSm100ArrayTmaUmmaWarpSpecializedILi2ELi8ELi4ENS6_IJNS5_1CILi1EEESD_SD_EEEEENS6_IJNSC_ILi128EEESG_SG_EEENS_10bfloat16_tEPNS6_IJlSD_NSC_ILi0EEEEEESI_SL_NS5_8TiledMMAINS5_8MMA_AtomIJNS5_20SM100_MMA_F16BF16_SSISI_SI_fLi128ELi128ELNS5_4UMMA5MajorE0ELSQ_0ELNSP_7ScaleInE0ELSR_0EEEEEENS5_6LayoutISE_NS6_IJSJ_SJ_SJ_EEEEENS6_IJNS5_10UnderscoreESX_SX_EEEEENS5_13SM90_TMA_LOADENS5_14ComposedLayoutINS5_7SwizzleILi3ELi4ELi3EEENS5_18smem_ptr_flag_bitsILi16EEENSU_INS6_IJNSC_ILi8EEENSC_ILi64EEEEEENS6_IJS17_SD_EEEEEEEvNS5_8identityES10_S1B_vS1C_EENS_8epilogue10collective18CollectiveEpilogueINS1E_31Sm100PtrArrayTmaWarpSpecializedILi4ELi2ELi32ELb1ELb0EEEJSH_NS6_IJNSU_ISG_SD_EENSU_INSC_ILi32EEESD_EEEEENS_6half_tEPNS6_IJSD_lSJ_EEES1N_S1P_NS1E_6fusion15FusionCallbacksIS1I_NS1Q_17LinearCombinationIS1N_fS1N_fLNS_15FloatRoundStyleE2EEESH_S1M_JEEENS5_5SM1004TMEM4LOAD26SM100_TMEM_LOAD_16dp256b4xES10_NS11_IS13_S15_NSU_INS6_IJS17_S16_EEENS6_IJSD_S17_EEEEEEENS5_17SM75_U16x8_LDSM_TENS5_14SM90_TMA_STOREES23_NS5_17SM90_U16x8_STSM_TENS5_39AutoVectorizingCopyWithAssumedAlignmentILi128EEEEEEvvEEEEvNT_6ParamsE,"a",@progbits
	.sectionflags	@""
	.align	4
.nv.constant0._ZN7cutlass13device_kernelINS_4gemm6kernel13GemmUniversalINS1_17GroupProblemShapeIN4cute5tupleIJiiiEEEEENS1_10collective13CollectiveMmaINS1_40MainloopSm100ArrayTmaUmmaWarpSpecializedILi2ELi8ELi4ENS6_IJNS5_1CILi1EEESD_SD_EEEEENS6_IJNSC_ILi128EEESG_SG_EEENS_10bfloat16_tEPNS6_IJlSD_NSC_ILi0EEEEEESI_SL_NS5_8TiledMMAINS5_8MMA_AtomIJNS5_20SM100_MMA_F16BF16_SSISI_SI_fLi128ELi128ELNS5_4UMMA5MajorE0ELSQ_0ELNSP_7ScaleInE0ELSR_0EEEEEENS5_6LayoutISE_NS6_IJSJ_SJ_SJ_EEEEENS6_IJNS5_10UnderscoreESX_SX_EEEEENS5_13SM90_TMA_LOADENS5_14ComposedLayoutINS5_7SwizzleILi3ELi4ELi3EEENS5_18smem_ptr_flag_bitsILi16EEENSU_INS6_IJNSC_ILi8EEENSC_ILi64EEEEEENS6_IJS17_SD_EEEEEEEvNS5_8identityES10_S1B_vS1C_EENS_8epilogue10collective18CollectiveEpilogueINS1E_31Sm100PtrArrayTmaWarpSpecializedILi4ELi2ELi32ELb1ELb0EEEJSH_NS6_IJNSU_ISG_SD_EENSU_INSC_ILi32EEESD_EEEEENS_6half_tEPNS6_IJSD_lSJ_EEES1N_S1P_NS1E_6fusion15FusionCallbacksIS1I_NS1Q_17LinearCombinationIS1N_fS1N_fLNS_15FloatRoundStyleE2EEESH_S1M_JEEENS5_5SM1004TMEM4LOAD26SM100_TMEM_LOAD_16dp256b4xES10_NS11_IS13_S15_NSU_INS6_IJS17_S16_EEENS6_IJSD_S17_EEEEEEENS5_17SM75_U16x8_LDSM_TENS5_14SM90_TMA_STOREES23_NS5_17SM90_U16x8_STSM_TENS5_39AutoVectorizingCopyWithAssumedAlignmentILi128EEEEEEvvEEEEvNT_6ParamsE:
	.zero		3200


//--------------------- SYMBOLS --------------------------

	.type		.nv.reservedSmem.offset0,@object
	.size		.nv.reservedSmem.offset0,0x4
	.type		.nv.reservedSmem.cap,@object
	.size		.nv.reservedSmem.cap,0x4
	.type		__assertfail,@function
